	.target	sm_80

	.elftype	@"ET_EXEC"


//--------------------- .note.nv.tkinfo           --------------------------
	.section	.note.nv.tkinfo,"",@"SHT_NOTE"
	.sectionflags	@"SHF_NOTE_NV_TKINFO"
	.tkinfo
        /*0018*/ 	.word	0x00000002
        /*0030*/ 	.string	""
        /*0030*/ 	.string	"ptxas"
        /*0030*/ 	.string	"Cuda compilation tools, release 13.0, V13.0.88"
        /*0030*/ 	.string	"Build cuda_13.0.r13.0/compiler.36424714_0"
        /*0030*/ 	.string	"-v  -suppress-debug-info  -lineinfo  -arch sm_80 "



//--------------------- .note.nv.cuinfo           --------------------------
	.section	.note.nv.cuinfo,"",@"SHT_NOTE"
	.sectionflags	@"SHF_NOTE_NV_CUINFO"
        /*0018*/ 	.short	0x0002
        /*001a*/ 	.short	0x0050
        /*001c*/ 	.short	0x0082
	.zero		2


//--------------------- .nv.info                  --------------------------
	.section	.nv.info,"",@"SHT_CUDA_INFO"
	.align	4


	//----- nvinfo : EIATTR_REGCOUNT
	.align		4
        /*0000*/ 	.byte	0x04, 0x2f
        /*0002*/ 	.short	(.L_1 - .L_0)
	.align		4
.L_0:
        /*0004*/ 	.word	index@(matmul_kernel)
        /*0008*/ 	.word	0x000000ff


	//----- nvinfo : EIATTR_FRAME_SIZE
	.align		4
.L_1:
        /*000c*/ 	.byte	0x04, 0x11
        /*000e*/ 	.short	(.L_3 - .L_2)
	.align		4
.L_2:
        /*0010*/ 	.word	index@(matmul_kernel)
        /*0014*/ 	.word	0x00001380


	//----- nvinfo : EIATTR_MIN_STACK_SIZE
	.align		4
.L_3:
        /*0018*/ 	.byte	0x04, 0x12
        /*001a*/ 	.short	(.L_5 - .L_4)
	.align		4
.L_4:
        /*001c*/ 	.word	index@(matmul_kernel)
        /*0020*/ 	.word	0x00001380
.L_5:


//--------------------- .nv.info.matmul_kernel    --------------------------
	.section	.nv.info.matmul_kernel,"",@"SHT_CUDA_INFO"
	.sectionflags	@""
	.align	4


	//----- nvinfo : EIATTR_CUDA_API_VERSION
	.align		4
        /*0000*/ 	.byte	0x04, 0x37
        /*0002*/ 	.short	(.L_7 - .L_6)
.L_6:
        /*0004*/ 	.word	0x00000082


	//----- nvinfo : EIATTR_SW2861232_WAR
	.align		4
.L_7:
        /*0008*/ 	.byte	0x01, 0x35
	.zero		2


	//----- nvinfo : EIATTR_PARAM_CBANK
	.align		4
        /*000c*/ 	.byte	0x04, 0x0a
        /*000e*/ 	.short	(.L_9 - .L_8)
	.align		4
.L_8:
        /*0010*/ 	.word	index@(.nv.constant0.matmul_kernel)
        /*0014*/ 	.short	0x0160
        /*0016*/ 	.short	0x0050


	//----- nvinfo : EIATTR_CBANK_PARAM_SIZE
	.align		4
.L_9:
        /*0018*/ 	.byte	0x03, 0x19
        /*001a*/ 	.short	0x0050


	//----- nvinfo : EIATTR_KPARAM_INFO
	.align		4
        /*001c*/ 	.byte	0x04, 0x17
        /*001e*/ 	.short	(.L_11 - .L_10)
.L_10:
        /*0020*/ 	.word	0x00000000
        /*0024*/ 	.short	0x000d
        /*0026*/ 	.short	0x0048
        /*0028*/ 	.byte	0x00, 0xf4, 0x21, 0x00


	//----- nvinfo : EIATTR_KPARAM_INFO
	.align		4
.L_11:
        /*002c*/ 	.byte	0x04, 0x17
        /*002e*/ 	.short	(.L_13 - .L_12)
.L_12:
        /*0030*/ 	.word	0x00000000
        /*0034*/ 	.short	0x000c
        /*0036*/ 	.short	0x0040
        /*0038*/ 	.byte	0x00, 0xf4, 0x21, 0x00


	//----- nvinfo : EIATTR_KPARAM_INFO
	.align		4
.L_13:
        /*003c*/ 	.byte	0x04, 0x17
        /*003e*/ 	.short	(.L_15 - .L_14)
.L_14:
        /*0040*/ 	.word	0x00000000
        /*0044*/ 	.short	0x000b
        /*0046*/ 	.short	0x0038
        /*0048*/ 	.byte	0x00, 0xf0, 0x11, 0x00


	//----- nvinfo : EIATTR_KPARAM_INFO
	.align		4
.L_15:
        /*004c*/ 	.byte	0x04, 0x17
        /*004e*/ 	.short	(.L_17 - .L_16)
.L_16:
        /*0050*/ 	.word	0x00000000
        /*0054*/ 	.short	0x000a
        /*0056*/ 	.short	0x0034
        /*0058*/ 	.byte	0x00, 0xf0, 0x11, 0x00


	//----- nvinfo : EIATTR_KPARAM_INFO
	.align		4
.L_17:
        /*005c*/ 	.byte	0x04, 0x17
        /*005e*/ 	.short	(.L_19 - .L_18)
.L_18:
        /*0060*/ 	.word	0x00000000
        /*0064*/ 	.short	0x0009
        /*0066*/ 	.short	0x0030
        /*0068*/ 	.byte	0x00, 0xf0, 0x11, 0x00


	//----- nvinfo : EIATTR_KPARAM_INFO
	.align		4
.L_19:
        /*006c*/ 	.byte	0x04, 0x17
        /*006e*/ 	.short	(.L_21 - .L_20)
.L_20:
        /*0070*/ 	.word	0x00000000
        /*0074*/ 	.short	0x0008
        /*0076*/ 	.short	0x002c
        /*0078*/ 	.byte	0x00, 0xf0, 0x11, 0x00


	//----- nvinfo : EIATTR_KPARAM_INFO
	.align		4
.L_21:
        /*007c*/ 	.byte	0x04, 0x17
        /*007e*/ 	.short	(.L_23 - .L_22)
.L_22:
        /*0080*/ 	.word	0x00000000
        /*0084*/ 	.short	0x0007
        /*0086*/ 	.short	0x0028
        /*0088*/ 	.byte	0x00, 0xf0, 0x11, 0x00


	//----- nvinfo : EIATTR_KPARAM_INFO
	.align		4
.L_23:
        /*008c*/ 	.byte	0x04, 0x17
        /*008e*/ 	.short	(.L_25 - .L_24)
.L_24:
        /*0090*/ 	.word	0x00000000
        /*0094*/ 	.short	0x0006
        /*0096*/ 	.short	0x0024
        /*0098*/ 	.byte	0x00, 0xf0, 0x11, 0x00


	//----- nvinfo : EIATTR_KPARAM_INFO
	.align		4
.L_25:
        /*009c*/ 	.byte	0x04, 0x17
        /*009e*/ 	.short	(.L_27 - .L_26)
.L_26:
        /*00a0*/ 	.word	0x00000000
        /*00a4*/ 	.short	0x0005
        /*00a6*/ 	.short	0x0020
        /*00a8*/ 	.byte	0x00, 0xf0, 0x11, 0x00


	//----- nvinfo : EIATTR_KPARAM_INFO
	.align		4
.L_27:
        /*00ac*/ 	.byte	0x04, 0x17
        /*00ae*/ 	.short	(.L_29 - .L_28)
.L_28:
        /*00b0*/ 	.word	0x00000000
        /*00b4*/ 	.short	0x0004
        /*00b6*/ 	.short	0x001c
        /*00b8*/ 	.byte	0x00, 0xf0, 0x11, 0x00


	//----- nvinfo : EIATTR_KPARAM_INFO
	.align		4
.L_29:
        /*00bc*/ 	.byte	0x04, 0x17
        /*00be*/ 	.short	(.L_31 - .L_30)
.L_30:
        /*00c0*/ 	.word	0x00000000
        /*00c4*/ 	.short	0x0003
        /*00c6*/ 	.short	0x0018
        /*00c8*/ 	.byte	0x00, 0xf0, 0x11, 0x00


	//----- nvinfo : EIATTR_KPARAM_INFO
	.align		4
.L_31:
        /*00cc*/ 	.byte	0x04, 0x17
        /*00ce*/ 	.short	(.L_33 - .L_32)
.L_32:
        /*00d0*/ 	.word	0x00000000
        /*00d4*/ 	.short	0x0002
        /*00d6*/ 	.short	0x0010
        /*00d8*/ 	.byte	0x00, 0xf4, 0x21, 0x00


	//----- nvinfo : EIATTR_KPARAM_INFO
	.align		4
.L_33:
        /*00dc*/ 	.byte	0x04, 0x17
        /*00de*/ 	.short	(.L_35 - .L_34)
.L_34:
        /*00e0*/ 	.word	0x00000000
        /*00e4*/ 	.short	0x0001
        /*00e6*/ 	.short	0x0008
        /*00e8*/ 	.byte	0x00, 0xf4, 0x21, 0x00


	//----- nvinfo : EIATTR_KPARAM_INFO
	.align		4
.L_35:
        /*00ec*/ 	.byte	0x04, 0x17
        /*00ee*/ 	.short	(.L_37 - .L_36)
.L_36:
        /*00f0*/ 	.word	0x00000000
        /*00f4*/ 	.short	0x0000
        /*00f6*/ 	.short	0x0000
        /*00f8*/ 	.byte	0x00, 0xf4, 0x21, 0x00


	//----- nvinfo : EIATTR_MAXREG_COUNT
	.align		4
.L_37:
        /*00fc*/ 	.byte	0x03, 0x1b
        /*00fe*/ 	.short	0x00ff


	//----- nvinfo : EIATTR_NUM_BARRIERS
	.align		4
        /*0100*/ 	.byte	0x02, 0x4c
        /*0102*/ 	.byte	0x01
	.zero		1


	//----- nvinfo : EIATTR_ANNOTATIONS
	.align		4
        /*0104*/ 	.byte	0x04, 0x55
        /*0106*/ 	.short	(.L_39 - .L_38)


	//   ....[0]....
.L_38:
        /*0108*/ 	.word	0x00000001
        /*010c*/ 	.byte	0x60, 0x06, 0x00, 0x00, 0x01, 0x00, 0x00, 0x00, 0x90, 0x1d, 0x00, 0x00, 0x01, 0x00, 0x00, 0x00
        /* <DEDUP_REMOVED lines=2333> */
        /*92ec*/ 	.byte	0xe0, 0xe0, 0x02, 0x00, 0x01, 0x00, 0x00, 0x00, 0xb0, 0xe1, 0x02, 0x00


	//----- nvinfo : EIATTR_MERCURY_ISA_VERSION
	.align		4
.L_39:
        /*92f8*/ 	.byte	0x03, 0x5f
        /*92fa*/ 	.short	0x0000


	//----- nvinfo : EIATTR_EXIT_INSTR_OFFSETS
	.align		4
        /*92fc*/ 	.byte	0x04, 0x1c
        /*92fe*/ 	.short	(.L_41 - .L_40)


	//   ....[0]....
.L_40:
        /*9300*/ 	.word	0x00032bc0


	//   ....[1]....
        /*9304*/ 	.word	0x00032be0


	//----- nvinfo : EIATTR_REQNTID
	.align		4
.L_41:
        /*9308*/ 	.byte	0x04, 0x10
        /*930a*/ 	.short	(.L_43 - .L_42)
.L_42:
        /*930c*/ 	.word	0x00000080
        /*9310*/ 	.word	0x00000001
        /*9314*/ 	.word	0x00000001
.L_43:


//--------------------- .nv.callgraph             --------------------------
	.section	.nv.callgraph,"",@"SHT_CUDA_CALLGRAPH"
	.align	4
	.sectionentsize	8
	.align		4
        /*0000*/ 	.word	0x00000000
	.align		4
        /*0004*/ 	.word	0xffffffff
	.align		4
        /*0008*/ 	.word	0x00000000
	.align		4
        /*000c*/ 	.word	0xfffffffe
	.align		4
        /*0010*/ 	.word	0x00000000
	.align		4
        /*0014*/ 	.word	0xfffffffd
	.align		4
        /*0018*/ 	.word	0x00000000
	.align		4
        /*001c*/ 	.word	0xfffffffc


//--------------------- .nv.rel.action            --------------------------
	.section	.nv.rel.action,"",@"SHT_CUDA_RELOCINFO"
	.align	8
	.sectionentsize	8
        /*0000*/ 	.byte	0x73, 0x00, 0x00, 0x00, 0x00, 0x00, 0x00, 0x00, 0x00, 0x00, 0x00, 0x11, 0x25, 0x00, 0x05, 0x36


//--------------------- .nv.constant0.matmul_kernel --------------------------
	.section	.nv.constant0.matmul_kernel,"a",@progbits
	.sectionflags	@""
	.align	4
.nv.constant0.matmul_kernel:
	.zero		432


//--------------------- .text.matmul_kernel       --------------------------
	.section	.text.matmul_kernel,"ax",@progbits
	.sectioninfo	@"SHI_REGISTERS=255"
	.align	128
        .global         matmul_kernel
        .type           matmul_kernel,@function
        .size           matmul_kernel,(.L_x_4 - matmul_kernel)
        .other          matmul_kernel,@"STO_CUDA_ENTRY STV_DEFAULT"
matmul_kernel:
.text.matmul_kernel:
[----:B------:R-:W-:Y:S02]  /*0000*/  IMAD.MOV.U32 R1, RZ, RZ, c[0x0][0x28] ;  /* 0x00000a00ff017624 */ /* 0x000fe400078e00ff */
[----:B------:R-:W-:Y:S01]  /*0010*/  IMAD.MOV.U32 R6, RZ, RZ, 0xff ;  /* 0x000000ffff067424 */ /* 0x000fe200078e00ff */
[----:B------:R-:W1:Y:S01]  /*0020*/  S2R R5, SR_CTAID.X ;  /* 0x0000000000057919 */ /* 0x000e620000002500 */
[----:B------:R-:W-:Y:S01]  /*0030*/  IMAD.MOV.U32 R149, RZ, RZ, c[0x0][0x180] ;  /* 0x00006000ff957624 */ /* 0x000fe200078e00ff */
[----:B------:R-:W-:Y:S01]  /*0040*/  IADD3 R1, R1, -0x1380, RZ ;  /* 0xffffec8001017810 */ /* 0x000fe20007ffe0ff */
[----:B------:R-:W-:Y:S01]  /*0050*/  ULDC.64 UR4, c[0x0][0x118] ;  /* 0x0000460000047ab9 */ /* 0x000fe20000000a00 */
[----:B------:R-:W-:Y:S01]  /*0060*/  IADD3 R0, R6, c[0x0][0x17c], RZ ;  /* 0x00005f0006007a10 */ /* 0x000fe20007ffe0ff */
[----:B------:R-:W2:Y:S01]  /*0070*/  S2R R241, SR_TID.X ;  /* 0x0000000000f17919 */ /* 0x000ea20000002100 */
[C---:B------:R-:W-:Y:S01]  /*0080*/  IADD3 R134, R149.reuse, -0x19, RZ ;  /* 0xffffffe795867810 */ /* 0x040fe20007ffe0ff */
[----:B------:R-:W-:Y:S01]  /*0090*/  IMAD.MOV.U32 R213, RZ, RZ, 0x1f ;  /* 0x0000001fffd57424 */ /* 0x000fe200078e00ff */
[----:B------:R-:W-:Y:S02]  /*00a0*/  SHF.R.S32.HI R3, RZ, 0x1f, R0 ;  /* 0x0000001fff037819 */ /* 0x000fe40000011400 */
[----:B------:R-:W-:-:S02]  /*00b0*/  IADD3 R137, R149, -0x1d, RZ ;  /* 0xffffffe395897810 */ /* 0x000fc40007ffe0ff */
[----:B------:R-:W-:Y:S02]  /*00c0*/  LEA.HI R3, R3, R0, RZ, 0x8 ;  /* 0x0000000003037211 */ /* 0x000fe400078f40ff */
[C---:B------:R-:W-:Y:S02]  /*00d0*/  IADD3 R136, R149.reuse, -0x2, RZ ;  /* 0xfffffffe95887810 */ /* 0x040fe40007ffe0ff */
[----:B------:R-:W-:Y:S02]  /*00e0*/  SHF.R.S32.HI R3, RZ, 0x8, R3 ;  /* 0x00000008ff037819 */ /* 0x000fe40000011403 */
[C---:B------:R-:W-:Y:S02]  /*00f0*/  IADD3 R140, R149.reuse, -0x6, RZ ;  /* 0xfffffffa958c7810 */ /* 0x040fe40007ffe0ff */
[----:B------:R-:W-:Y:S01]  /*0100*/  IADD3 R148, R149, -0xa, RZ ;  /* 0xfffffff695947810 */ /* 0x000fe20007ffe0ff */
[----:B------:R-:W-:Y:S01]  /*0110*/  IMAD.SHL.U32 R4, R3, 0x8, RZ ;  /* 0x0000000803047824 */ /* 0x000fe200078e00ff */
[----:B-1----:R-:W-:-:S04]  /*0120*/  IABS R10, R5 ;  /* 0x00000005000a7213 */ /* 0x002fc80000000000 */
[-C--:B------:R-:W-:Y:S02]  /*0130*/  IABS R7, R4.reuse ;  /* 0x0000000400077213 */ /* 0x080fe40000000000 */
[----:B------:R-:W-:Y:S02]  /*0140*/  IABS R11, R4 ;  /* 0x00000004000b7213 */ /* 0x000fe40000000000 */
[----:B------:R-:W1:Y:S01]  /*0150*/  I2F.RP R0, R7 ;  /* 0x0000000700007306 */ /* 0x000e620000209400 */
[C---:B--2---:R-:W-:Y:S02]  /*0160*/  LOP3.LUT R139, R241.reuse, 0x7f, RZ, 0xc0, !PT ;  /* 0x0000007ff18b7812 */ /* 0x044fe400078ec0ff */
[----:B------:R-:W-:-:S05]  /*0170*/  LOP3.LUT R220, R241, 0x1f, RZ, 0xc0, !PT ;  /* 0x0000001ff1dc7812 */ /* 0x000fca00078ec0ff */
[----:B-1----:R-:W1:Y:S02]  /*0180*/  MUFU.RCP R0, R0 ;  /* 0x0000000000007308 */ /* 0x002e640000001000 */
[----:B-1----:R-:W-:Y:S01]  /*0190*/  IADD3 R2, R0, 0xffffffe, RZ ;  /* 0x0ffffffe00027810 */ /* 0x002fe20007ffe0ff */
[----:B------:R-:W-:-:S05]  /*01a0*/  IMAD.MOV R0, RZ, RZ, -R11 ;  /* 0x000000ffff007224 */ /* 0x000fca00078e0a0b */
[----:B------:R1:W2:Y:S02]  /*01b0*/  F2I.FTZ.U32.TRUNC.NTZ R3, R2 ;  /* 0x0000000200037305 */ /* 0x0002a4000021f000 */
[----:B-1----:R-:W-:Y:S02]  /*01c0*/  IMAD.MOV.U32 R2, RZ, RZ, RZ ;  /* 0x000000ffff027224 */ /* 0x002fe400078e00ff */
[----:B--2---:R-:W-:-:S04]  /*01d0*/  IMAD.MOV R8, RZ, RZ, -R3 ;  /* 0x000000ffff087224 */ /* 0x004fc800078e0a03 */
[----:B------:R-:W-:Y:S02]  /*01e0*/  IMAD R9, R8, R7, RZ ;  /* 0x0000000708097224 */ /* 0x000fe400078e02ff */
[----:B------:R-:W-:Y:S02]  /*01f0*/  IMAD.MOV.U32 R8, RZ, RZ, R10 ;  /* 0x000000ffff087224 */ /* 0x000fe400078e000a */
[----:B------:R-:W-:-:S06]  /*0200*/  IMAD.HI.U32 R3, R3, R9, R2 ;  /* 0x0000000903037227 */ /* 0x000fcc00078e0002 */
[----:B------:R-:W-:-:S04]  /*0210*/  IMAD.HI.U32 R3, R3, R8, RZ ;  /* 0x0000000803037227 */ /* 0x000fc800078e00ff */
[----:B------:R-:W-:-:S05]  /*0220*/  IMAD R0, R3, R0, R8 ;  /* 0x0000000003007224 */ /* 0x000fca00078e0208 */
[----:B------:R-:W-:-:S13]  /*0230*/  ISETP.GT.U32.AND P1, PT, R7, R0, PT ;  /* 0x000000000700720c */ /* 0x000fda0003f24070 */
[----:B------:R-:W-:Y:S01]  /*0240*/  @!P1 IMAD.IADD R0, R0, 0x1, -R7 ;  /* 0x0000000100009824 */ /* 0x000fe200078e0a07 */
[----:B------:R-:W-:Y:S02]  /*0250*/  @!P1 IADD3 R3, R3, 0x1, RZ ;  /* 0x0000000103039810 */ /* 0x000fe40007ffe0ff */
[----:B------:R-:W-:Y:S02]  /*0260*/  ISETP.NE.AND P1, PT, R4, RZ, PT ;  /* 0x000000ff0400720c */ /* 0x000fe40003f25270 */
[----:B------:R-:W-:Y:S02]  /*0270*/  ISETP.GE.U32.AND P0, PT, R0, R7, PT ;  /* 0x000000070000720c */ /* 0x000fe40003f06070 */
[----:B------:R-:W-:-:S04]  /*0280*/  LOP3.LUT R0, R5, R4, RZ, 0x3c, !PT ;  /* 0x0000000405007212 */ /* 0x000fc800078e3cff */
[----:B------:R-:W-:Y:S02]  /*0290*/  ISETP.GE.AND P2, PT, R0, RZ, PT ;  /* 0x000000ff0000720c */ /* 0x000fe40003f46270 */
[----:B------:R-:W-:-:S05]  /*02a0*/  IADD3 R0, R6, c[0x0][0x178], RZ ;  /* 0x00005e0006007a10 */ /* 0x000fca0007ffe0ff */
[----:B------:R-:W-:-:S05]  /*02b0*/  @P0 IADD3 R3, R3, 0x1, RZ ;  /* 0x0000000103030810 */ /* 0x000fca0007ffe0ff */
[----:B------:R-:W-:Y:S01]  /*02c0*/  IMAD.MOV.U32 R2, RZ, RZ, R3 ;  /* 0x000000ffff027224 */ /* 0x000fe200078e0003 */
[----:B------:R-:W-:-:S03]  /*02d0*/  SHF.R.S32.HI R3, RZ, 0x1f, R0 ;  /* 0x0000001fff037819 */ /* 0x000fc60000011400 */
[----:B------:R-:W-:Y:S01]  /*02e0*/  @!P2 IMAD.MOV R2, RZ, RZ, -R2 ;  /* 0x000000ffff02a224 */ /* 0x000fe200078e0a02 */
[----:B------:R-:W-:Y:S02]  /*02f0*/  @!P1 LOP3.LUT R2, RZ, R4, RZ, 0x33, !PT ;  /* 0x00000004ff029212 */ /* 0x000fe400078e33ff */
[----:B------:R-:W-:-:S03]  /*0300*/  LEA.HI R3, R3, R0, RZ, 0x8 ;  /* 0x0000000003037211 */ /* 0x000fc600078f40ff */
[----:B------:R-:W-:Y:S02]  /*0310*/  IMAD.SHL.U32 R12, R2, 0x8, RZ ;  /* 0x00000008020c7824 */ /* 0x000fe400078e00ff */
[----:B------:R-:W-:-:S03]  /*0320*/  IMAD.MOV R2, RZ, RZ, -R2 ;  /* 0x000000ffff027224 */ /* 0x000fc600078e0a02 */
[----:B------:R-:W-:Y:S01]  /*0330*/  LEA.HI.SX32 R3, R3, -R12, 0x18 ;  /* 0x8000000c03037211 */ /* 0x000fe200078fc2ff */
[----:B------:R-:W-:Y:S02]  /*0340*/  IMAD R14, R4, R2, R5 ;  /* 0x00000002040e7224 */ /* 0x000fe400078e0205 */
[----:B------:R-:W-:Y:S01]  /*0350*/  IMAD.MOV.U32 R2, RZ, RZ, RZ ;  /* 0x000000ffff027224 */ /* 0x000fe200078e00ff */
[----:B------:R-:W-:Y:S02]  /*0360*/  IMNMX R11, R3, 0x8, PT ;  /* 0x00000008030b7817 */ /* 0x000fe40003800200 */
[----:B------:R-:W-:Y:S02]  /*0370*/  IABS R4, R14 ;  /* 0x0000000e00047213 */ /* 0x000fe40000000000 */
[----:B------:R-:W-:-:S04]  /*0380*/  IABS R9, R11 ;  /* 0x0000000b00097213 */ /* 0x000fc80000000000 */
[----:B------:R-:W1:Y:S08]  /*0390*/  I2F.RP R0, R9 ;  /* 0x0000000900007306 */ /* 0x000e700000209400 */
[----:B-1----:R-:W1:Y:S02]  /*03a0*/  MUFU.RCP R0, R0 ;  /* 0x0000000000007308 */ /* 0x002e640000001000 */
[----:B-1----:R-:W-:-:S06]  /*03b0*/  IADD3 R3, R0, 0xffffffe, RZ ;  /* 0x0ffffffe00037810 */ /* 0x002fcc0007ffe0ff */
[----:B------:R-:W1:Y:S02]  /*03c0*/  F2I.FTZ.U32.TRUNC.NTZ R3, R3 ;  /* 0x0000000300037305 */ /* 0x000e64000021f000 */
[----:B-1----:R-:W-:-:S04]  /*03d0*/  IMAD.MOV R6, RZ, RZ, -R3 ;  /* 0x000000ffff067224 */ /* 0x002fc800078e0a03 */
[----:B------:R-:W-:Y:S01]  /*03e0*/  IMAD R5, R6, R9, RZ ;  /* 0x0000000906057224 */ /* 0x000fe200078e02ff */
[----:B------:R-:W-:-:S03]  /*03f0*/  IABS R6, R11 ;  /* 0x0000000b00067213 */ /* 0x000fc60000000000 */
[----:B------:R-:W-:Y:S01]  /*0400*/  IMAD.HI.U32 R0, R3, R5, R2 ;  /* 0x0000000503007227 */ /* 0x000fe200078e0002 */
[----:B------:R-:W-:-:S03]  /*0410*/  IABS R2, c[0x0][0x17c] ;  /* 0x00005f0000027a13 */ /* 0x000fc60000000000 */
[----:B------:R-:W-:Y:S01]  /*0420*/  IMAD.MOV R5, RZ, RZ, -R6 ;  /* 0x000000ffff057224 */ /* 0x000fe200078e0a06 */
[----:B------:R-:W1:Y:S01]  /*0430*/  I2F.RP R7, R2 ;  /* 0x0000000200077306 */ /* 0x000e620000209400 */
[----:B------:R-:W-:Y:S01]  /*0440*/  IMAD.HI.U32 R3, R0, R4, RZ ;  /* 0x0000000400037227 */ /* 0x000fe200078e00ff */
[----:B------:R-:W-:-:S03]  /*0450*/  IABS R0, c[0x0][0x178] ;  /* 0x00005e0000007a13 */ /* 0x000fc60000000000 */
[----:B------:R-:W-:-:S03]  /*0460*/  IMAD R4, R3, R5, R4 ;  /* 0x0000000503047224 */ /* 0x000fc600078e0204 */
[----:B------:R-:W2:Y:S02]  /*0470*/  I2F.RP R6, R0 ;  /* 0x0000000000067306 */ /* 0x000ea40000209400 */
[----:B------:R-:W-:-:S06]  /*0480*/  ISETP.GT.U32.AND P1, PT, R9, R4, PT ;  /* 0x000000040900720c */ /* 0x000fcc0003f24070 */
[----:B-1----:R-:W1:Y:S07]  /*0490*/  MUFU.RCP R7, R7 ;  /* 0x0000000700077308 */ /* 0x002e6e0000001000 */
[----:B------:R-:W-:Y:S01]  /*04a0*/  @!P1 IMAD.IADD R4, R4, 0x1, -R9 ;  /* 0x0000000104049824 */ /* 0x000fe200078e0a09 */
[----:B--2---:R-:W2:Y:S01]  /*04b0*/  MUFU.RCP R6, R6 ;  /* 0x0000000600067308 */ /* 0x004ea20000001000 */
[----:B------:R-:W-:Y:S02]  /*04c0*/  @!P1 IADD3 R3, R3, 0x1, RZ ;  /* 0x0000000103039810 */ /* 0x000fe40007ffe0ff */
[----:B------:R-:W-:-:S02]  /*04d0*/  ISETP.NE.AND P1, PT, R11, RZ, PT ;  /* 0x000000ff0b00720c */ /* 0x000fc40003f25270 */
[----:B------:R-:W-:Y:S02]  /*04e0*/  ISETP.GE.U32.AND P0, PT, R4, R9, PT ;  /* 0x000000090400720c */ /* 0x000fe40003f06070 */
[----:B------:R-:W-:Y:S02]  /*04f0*/  LOP3.LUT R4, R14, R11, RZ, 0x3c, !PT ;  /* 0x0000000b0e047212 */ /* 0x000fe400078e3cff */
[----:B-1----:R-:W-:Y:S02]  /*0500*/  IADD3 R5, R7, 0xffffffe, RZ ;  /* 0x0ffffffe07057810 */ /* 0x002fe40007ffe0ff */
[----:B------:R-:W-:Y:S01]  /*0510*/  ISETP.GE.AND P2, PT, R4, RZ, PT ;  /* 0x000000ff0400720c */ /* 0x000fe20003f46270 */
[----:B------:R-:W-:-:S03]  /*0520*/  IMAD.MOV.U32 R4, RZ, RZ, RZ ;  /* 0x000000ffff047224 */ /* 0x000fc600078e00ff */
[----:B------:R-:W1:Y:S01]  /*0530*/  F2I.FTZ.U32.TRUNC.NTZ R5, R5 ;  /* 0x0000000500057305 */ /* 0x000e62000021f000 */
[----:B--2---:R-:W-:Y:S02]  /*0540*/  IADD3 R8, R6, 0xffffffe, RZ ;  /* 0x0ffffffe06087810 */ /* 0x004fe40007ffe0ff */
[----:B------:R-:W-:-:S05]  /*0550*/  @P0 IADD3 R3, R3, 0x1, RZ ;  /* 0x0000000103030810 */ /* 0x000fca0007ffe0ff */
[----:B------:R-:W-:Y:S01]  /*0560*/  IMAD.MOV.U32 R7, RZ, RZ, R3 ;  /* 0x000000ffff077224 */ /* 0x000fe200078e0003 */
[----:B------:R2:W3:Y:S01]  /*0570*/  F2I.FTZ.U32.TRUNC.NTZ R9, R8 ;  /* 0x0000000800097305 */ /* 0x0004e2000021f000 */
[----:B------:R-:W-:Y:S02]  /*0580*/  SHF.R.U32.HI R3, RZ, 0x5, R241 ;  /* 0x00000005ff037819 */ /* 0x000fe400000116f1 */
[----:B------:R-:W-:Y:S01]  /*0590*/  @!P2 IMAD.MOV R7, RZ, RZ, -R7 ;  /* 0x000000ffff07a224 */ /* 0x000fe200078e0a07 */
[----:B------:R-:W-:Y:S02]  /*05a0*/  @!P1 LOP3.LUT R7, RZ, R11, RZ, 0x33, !PT ;  /* 0x0000000bff079212 */ /* 0x000fe400078e33ff */
[----:B------:R-:W-:Y:S01]  /*05b0*/  SGXT.U32 R3, R3, 0x2 ;  /* 0x000000020303781a */ /* 0x000fe20000000000 */
[----:B-1----:R-:W-:Y:S02]  /*05c0*/  IMAD.MOV R13, RZ, RZ, -R5 ;  /* 0x000000ffff0d7224 */ /* 0x002fe400078e0a05 */
[----:B------:R-:W-:Y:S01]  /*05d0*/  IMAD.SHL.U32 R252, R7, 0x100, RZ ;  /* 0x0000010007fc7824 */ /* 0x000fe200078e00ff */
[----:B--2---:R-:W-:-:S04]  /*05e0*/  IADD3 R8, R149, -0x1, RZ ;  /* 0xffffffff95087810 */ /* 0x004fc80007ffe0ff */
[----:B------:R-:W-:Y:S01]  /*05f0*/  LOP3.LUT R6, R252, R3, RZ, 0xfc, !PT ;  /* 0x00000003fc067212 */ /* 0x000fe200078efcff */
[----:B------:R-:W-:Y:S01]  /*0600*/  IMAD R3, R13, R2, RZ ;  /* 0x000000020d037224 */ /* 0x000fe200078e02ff */
[----:B------:R-:W-:Y:S01]  /*0610*/  ISETP.GE.U32.AND P2, PT, R8, 0x7fffffe0, PT ;  /* 0x7fffffe00800780c */ /* 0x000fe20003f46070 */
[----:B---3--:R-:W-:Y:S01]  /*0620*/  IMAD.MOV R13, RZ, RZ, -R9 ;  /* 0x000000ffff0d7224 */ /* 0x008fe200078e0a09 */
[----:B------:R-:W-:Y:S01]  /*0630*/  IABS R10, R6 ;  /* 0x00000006000a7213 */ /* 0x000fe20000000000 */
[----:B------:R-:W-:Y:S01]  /*0640*/  IMAD.HI.U32 R5, R5, R3, R4 ;  /* 0x0000000305057227 */ /* 0x000fe200078e0004 */
[C---:B------:R-:W-:Y:S01]  /*0650*/  LOP3.LUT R27, R6.reuse, 0xfc, RZ, 0xfc, !PT ;  /* 0x000000fc061b7812 */ /* 0x040fe200078efcff */
[----:B------:R-:W-:Y:S01]  /*0660*/  STL [R1+0xdc8], R252 ;  /* 0x000dc8fc01007387 */ /* 0x000fe20000100800 */
[C---:B------:R-:W-:Y:S01]  /*0670*/  LOP3.LUT R21, R6.reuse, 0xc, RZ, 0xfc, !PT ;  /* 0x0000000c06157812 */ /* 0x040fe200078efcff */
[----:B------:R-:W-:Y:S01]  /*0680*/  IMAD.MOV R4, RZ, RZ, -R7 ;  /* 0x000000ffff047224 */ /* 0x000fe200078e0a07 */
[----:B------:R-:W-:Y:S01]  /*0690*/  IABS R17, R27 ;  /* 0x0000001b00117213 */ /* 0x000fe20000000000 */
[----:B------:R-:W-:Y:S01]  /*06a0*/  IMAD.MOV.U32 R7, RZ, RZ, R13 ;  /* 0x000000ffff077224 */ /* 0x000fe200078e000d */
[----:B------:R-:W-:Y:S01]  /*06b0*/  IABS R15, R21 ;  /* 0x00000015000f7213 */ /* 0x000fe20000000000 */
[----:B------:R-:W-:Y:S01]  /*06c0*/  IMAD.HI.U32 R3, R5, R10, RZ ;  /* 0x0000000a05037227 */ /* 0x000fe200078e00ff */
[----:B------:R-:W-:-:S02]  /*06d0*/  LOP3.LUT R22, R6, 0x10, RZ, 0xfc, !PT ;  /* 0x0000001006167812 */ /* 0x000fc400078efcff */
[C---:B------:R-:W-:Y:S01]  /*06e0*/  LOP3.LUT R23, R6.reuse, 0x14, RZ, 0xfc, !PT ;  /* 0x0000001406177812 */ /* 0x040fe200078efcff */
[----:B------:R-:W-:Y:S01]  /*06f0*/  IMAD R7, R7, R0, RZ ;  /* 0x0000000007077224 */ /* 0x000fe200078e02ff */
[----:B------:R-:W-:Y:S01]  /*0700*/  IABS R18, R22 ;  /* 0x0000001600127213 */ /* 0x000fe20000000000 */
[----:B------:R-:W-:Y:S01]  /*0710*/  IMAD.MOV.U32 R8, RZ, RZ, RZ ;  /* 0x000000ffff087224 */ /* 0x000fe200078e00ff */
[C---:B------:R-:W-:Y:S01]  /*0720*/  LOP3.LUT R24, R6.reuse, 0x18, RZ, 0xfc, !PT ;  /* 0x0000001806187812 */ /* 0x040fe200078efcff */
[----:B------:R-:W-:Y:S01]  /*0730*/  IMAD R4, R11, R4, R14 ;  /* 0x000000040b047224 */ /* 0x000fe200078e020e */
[C---:B------:R-:W-:Y:S01]  /*0740*/  LOP3.LUT R25, R6.reuse, 0x1c, RZ, 0xfc, !PT ;  /* 0x0000001c06197812 */ /* 0x040fe200078efcff */
[----:B------:R-:W-:Y:S01]  /*0750*/  IMAD.MOV R11, RZ, RZ, -R3 ;  /* 0x000000ffff0b7224 */ /* 0x000fe200078e0a03 */
[C---:B------:R-:W-:Y:S01]  /*0760*/  LOP3.LUT R26, R6.reuse, 0x20, RZ, 0xfc, !PT ;  /* 0x00000020061a7812 */ /* 0x040fe200078efcff */
[----:B------:R-:W-:Y:S01]  /*0770*/  IMAD.HI.U32 R3, R9, R7, R8 ;  /* 0x0000000709037227 */ /* 0x000fe200078e0008 */
[----:B------:R-:W-:-:S02]  /*0780*/  LOP3.LUT R7, R6, 0x4, RZ, 0xfc, !PT ;  /* 0x0000000406077812 */ /* 0x000fc400078efcff */
[----:B------:R-:W-:Y:S01]  /*0790*/  LOP3.LUT R9, R6, 0x8, RZ, 0xfc, !PT ;  /* 0x0000000806097812 */ /* 0x000fe200078efcff */
[----:B------:R-:W-:Y:S01]  /*07a0*/  IMAD.IADD R8, R12, 0x1, R4 ;  /* 0x000000010c087824 */ /* 0x000fe200078e0204 */
[----:B------:R-:W-:Y:S01]  /*07b0*/  ISETP.GE.AND P0, PT, R7, RZ, PT ;  /* 0x000000ff0700720c */ /* 0x000fe20003f06270 */
[C---:B------:R-:W-:Y:S01]  /*07c0*/  IMAD R4, R2.reuse, R11, R10 ;  /* 0x0000000b02047224 */ /* 0x040fe200078e020a */
[----:B------:R-:W-:Y:S01]  /*07d0*/  IABS R12, R7 ;  /* 0x00000007000c7213 */ /* 0x000fe20000000000 */
[----:B------:R-:W-:Y:S01]  /*07e0*/  IMAD.HI.U32 R7, R5, R17, RZ ;  /* 0x0000001105077227 */ /* 0x000fe200078e00ff */
[----:B------:R-:W-:Y:S02]  /*07f0*/  IABS R13, R9 ;  /* 0x00000009000d7213 */ /* 0x000fe40000000000 */
[----:B------:R-:W-:Y:S01]  /*0800*/  ISETP.GT.U32.AND P3, PT, R2, R4, PT ;  /* 0x000000040200720c */ /* 0x000fe20003f64070 */
[----:B------:R-:W-:Y:S01]  /*0810*/  IMAD.MOV R14, RZ, RZ, -R7 ;  /* 0x000000ffff0e7224 */ /* 0x000fe200078e0a07 */
[----:B------:R-:W-:Y:S01]  /*0820*/  ISETP.GE.AND P6, PT, R9, RZ, PT ;  /* 0x000000ff0900720c */ /* 0x000fe20003fc6270 */
[----:B------:R-:W-:Y:S01]  /*0830*/  IMAD.HI.U32 R7, R5, R12, RZ ;  /* 0x0000000c05077227 */ /* 0x000fe200078e00ff */
[----:B------:R-:W-:-:S02]  /*0840*/  IABS R20, R26 ;  /* 0x0000001a00147213 */ /* 0x000fc40000000000 */
[----:B------:R-:W-:Y:S01]  /*0850*/  LOP3.LUT R28, R6, 0x28, RZ, 0xfc, !PT ;  /* 0x00000028061c7812 */ /* 0x000fe200078efcff */
[----:B------:R-:W-:Y:S01]  /*0860*/  IMAD R17, R2, R14, R17 ;  /* 0x0000000e02117224 */ /* 0x000fe200078e0211 */
[C---:B------:R-:W-:Y:S01]  /*0870*/  LOP3.LUT R30, R6.reuse, 0x40, RZ, 0xfc, !PT ;  /* 0x00000040061e7812 */ /* 0x040fe200078efcff */
[C---:B------:R-:W-:Y:S01]  /*0880*/  IMAD.HI.U32 R9, R5.reuse, R13, RZ ;  /* 0x0000000d05097227 */ /* 0x040fe200078e00ff */
[----:B------:R-:W-:Y:S02]  /*0890*/  LOP3.LUT R33, R6, 0x44, RZ, 0xfc, !PT ;  /* 0x0000004406217812 */ /* 0x000fe400078efcff */
[----:B------:R-:W-:Y:S01]  /*08a0*/  ISETP.GT.U32.AND P1, PT, R2, R17, PT ;  /* 0x000000110200720c */ /* 0x000fe20003f24070 */
[----:B------:R-:W-:Y:S01]  /*08b0*/  IMAD.MOV R7, RZ, RZ, -R7 ;  /* 0x000000ffff077224 */ /* 0x000fe200078e0a07 */
[----:B------:R-:W-:Y:S01]  /*08c0*/  LOP3.LUT R34, R6, 0x48, RZ, 0xfc, !PT ;  /* 0x0000004806227812 */ /* 0x000fe200078efcff */
[----:B------:R-:W-:Y:S01]  /*08d0*/  @!P3 IMAD.IADD R4, R4, 0x1, -R2 ;  /* 0x000000010404b824 */ /* 0x000fe200078e0a02 */
[----:B------:R-:W-:Y:S01]  /*08e0*/  ISETP.GE.AND P3, PT, R6, RZ, PT ;  /* 0x000000ff0600720c */ /* 0x000fe20003f66270 */
[----:B------:R-:W-:Y:S01]  /*08f0*/  IMAD.MOV R14, RZ, RZ, -R9 ;  /* 0x000000ffff0e7224 */ /* 0x000fe200078e0a09 */
[----:B------:R-:W-:Y:S01]  /*0900*/  IABS R29, R34 ;  /* 0x00000022001d7213 */ /* 0x000fe20000000000 */
[C---:B------:R-:W-:Y:S01]  /*0910*/  IMAD R9, R2.reuse, R7, R12 ;  /* 0x0000000702097224 */ /* 0x040fe200078e020c */
[----:B------:R-:W-:Y:S01]  /*0920*/  ISETP.GT.U32.AND P5, PT, R2, R4, PT ;  /* 0x000000040200720c */ /* 0x000fe20003fa4070 */
[----:B------:R-:W-:Y:S01]  /*0930*/  IMAD.HI.U32 R10, R5, R15, RZ ;  /* 0x0000000f050a7227 */ /* 0x000fe200078e00ff */
[----:B------:R-:W-:-:S02]  /*0940*/  LOP3.LUT R38, R6, 0x4c, RZ, 0xfc, !PT ;  /* 0x0000004c06267812 */ /* 0x000fc400078efcff */
[----:B------:R-:W-:Y:S01]  /*0950*/  ISETP.GT.U32.AND P4, PT, R2, R9, PT ;  /* 0x000000090200720c */ /* 0x000fe20003f84070 */
[----:B------:R-:W-:Y:S01]  /*0960*/  IMAD.MOV R16, RZ, RZ, -R10 ;  /* 0x000000ffff107224 */ /* 0x000fe200078e0a0a */
[----:B------:R-:W-:Y:S01]  /*0970*/  LOP3.LUT R39, R6, 0x50, RZ, 0xfc, !PT ;  /* 0x0000005006277812 */ /* 0x000fe200078efcff */
[----:B------:R-:W-:Y:S01]  /*0980*/  IMAD R10, R2, R14, R13 ;  /* 0x0000000e020a7224 */ /* 0x000fe200078e020d */
[----:B------:R-:W-:Y:S01]  /*0990*/  IABS R14, R23 ;  /* 0x00000017000e7213 */ /* 0x000fe20000000000 */
[--C-:B------:R-:W-:Y:S01]  /*09a0*/  @!P1 IMAD.IADD R17, R17, 0x1, -R2.reuse ;  /* 0x0000000111119824 */ /* 0x100fe200078e0a02 */
[----:B------:R-:W-:Y:S01]  /*09b0*/  LOP3.LUT R40, R6, 0x54, RZ, 0xfc, !PT ;  /* 0x0000005406287812 */ /* 0x000fe200078efcff */
[----:B------:R-:W-:Y:S01]  /*09c0*/  IMAD.HI.U32 R11, R5, R18, RZ ;  /* 0x00000012050b7227 */ /* 0x000fe200078e00ff */
[----:B------:R-:W-:Y:S02]  /*09d0*/  ISETP.GT.U32.AND P1, PT, R2, R10, PT ;  /* 0x0000000a0200720c */ /* 0x000fe40003f24070 */
[----:B------:R-:W-:Y:S01]  /*09e0*/  IABS R31, R39 ;  /* 0x00000027001f7213 */ /* 0x000fe20000000000 */
[--C-:B------:R-:W-:Y:S01]  /*09f0*/  @!P5 IMAD.IADD R4, R4, 0x1, -R2.reuse ;  /* 0x000000010404d824 */ /* 0x100fe200078e0a02 */
[----:B------:R-:W-:Y:S01]  /*0a00*/  ISETP.GT.U32.AND P5, PT, R2, R17, PT ;  /* 0x000000110200720c */ /* 0x000fe20003fa4070 */
[----:B------:R-:W-:Y:S01]  /*0a10*/  @!P4 IMAD.IADD R9, R9, 0x1, -R2 ;  /* 0x000000010909c824 */ /* 0x000fe200078e0a02 */
[----:B------:R-:W-:Y:S01]  /*0a20*/  IABS R32, R40 ;  /* 0x0000002800207213 */ /* 0x000fe20000000000 */
[----:B------:R-:W-:Y:S01]  /*0a30*/  IMAD.MOV R19, RZ, RZ, -R11 ;  /* 0x000000ffff137224 */ /* 0x000fe200078e0a0b */
[----:B------:R-:W-:Y:S01]  /*0a40*/  LOP3.LUT R41, R6, 0x58, RZ, 0xfc, !PT ;  /* 0x0000005806297812 */ /* 0x000fe200078efcff */
[C---:B------:R-:W-:Y:S01]  /*0a50*/  IMAD R11, R2.reuse, R16, R15 ;  /* 0x00000010020b7224 */ /* 0x040fe200078e020f */
[C---:B------:R-:W-:Y:S01]  /*0a60*/  ISETP.GT.U32.AND P4, PT, R2.reuse, R9, PT ;  /* 0x000000090200720c */ /* 0x040fe20003f84070 */
[----:B------:R-:W-:Y:S01]  /*0a70*/  IMAD R12, R2, R19, R18 ;  /* 0x00000013020c7224 */ /* 0x000fe200078e0212 */
[----:B------:R-:W-:Y:S01]  /*0a80*/  IABS R16, R24 ;  /* 0x0000001800107213 */ /* 0x000fe20000000000 */
[----:B------:R-:W-:Y:S01]  /*0a90*/  @!P1 IMAD.IADD R10, R10, 0x1, -R2 ;  /* 0x000000010a0a9824 */ /* 0x000fe200078e0a02 */
[----:B------:R-:W-:Y:S01]  /*0aa0*/  IABS R18, R25 ;  /* 0x0000001900127213 */ /* 0x000fe20000000000 */
[----:B------:R-:W-:Y:S01]  /*0ab0*/  IMAD.HI.U32 R7, R5, R14, RZ ;  /* 0x0000000e05077227 */ /* 0x000fe200078e00ff */
[----:B------:R-:W-:-:S02]  /*0ac0*/  LOP3.LUT R42, R6, 0x5c, RZ, 0xfc, !PT ;  /* 0x0000005c062a7812 */ /* 0x000fc400078efcff */
[C---:B------:R-:W-:Y:S01]  /*0ad0*/  ISETP.GT.U32.AND P1, PT, R2.reuse, R10, PT ;  /* 0x0000000a0200720c */ /* 0x040fe20003f24070 */
[----:B------:R-:W-:Y:S01]  /*0ae0*/  @!P5 IMAD.IADD R17, R17, 0x1, -R2 ;  /* 0x000000011111d824 */ /* 0x000fe200078e0a02 */
[----:B------:R-:W-:Y:S01]  /*0af0*/  ISETP.GT.U32.AND P5, PT, R2, R11, PT ;  /* 0x0000000b0200720c */ /* 0x000fe20003fa4070 */
[----:B------:R-:W-:Y:S01]  /*0b00*/  IMAD.HI.U32 R13, R5, R16, RZ ;  /* 0x00000010050d7227 */ /* 0x000fe200078e00ff */
[C---:B------:R-:W-:Y:S02]  /*0b10*/  LOP3.LUT R43, R6.reuse, 0x60, RZ, 0xfc, !PT ;  /* 0x00000060062b7812 */ /* 0x040fe400078efcff */
[----:B------:R-:W-:Y:S01]  /*0b20*/  LOP3.LUT R45, R6, 0x68, RZ, 0xfc, !PT ;  /* 0x00000068062d7812 */ /* 0x000fe200078efcff */
[----:B------:R-:W-:Y:S01]  /*0b30*/  IMAD.MOV R7, RZ, RZ, -R7 ;  /* 0x000000ffff077224 */ /* 0x000fe200078e0a07 */
[----:B------:R-:W-:Y:S01]  /*0b40*/  IABS R35, R43 ;  /* 0x0000002b00237213 */ /* 0x000fe20000000000 */
[----:B------:R-:W-:Y:S01]  /*0b50*/  @!P3 IMAD.MOV R4, RZ, RZ, -R4 ;  /* 0x000000ffff04b224 */ /* 0x000fe200078e0a04 */
[----:B------:R-:W-:Y:S01]  /*0b60*/  ISETP.GT.U32.AND P3, PT, R2, R12, PT ;  /* 0x0000000c0200720c */ /* 0x000fe20003f64070 */
[----:B------:R-:W-:Y:S01]  /*0b70*/  IMAD.MOV R19, RZ, RZ, -R13 ;  /* 0x000000ffff137224 */ /* 0x000fe200078e0a0d */
[----:B------:R-:W-:Y:S01]  /*0b80*/  LOP3.LUT R44, R6, 0x64, RZ, 0xfc, !PT ;  /* 0x00000064062c7812 */ /* 0x000fe200078efcff */
[----:B------:R-:W-:Y:S01]  /*0b90*/  @!P4 IMAD.IADD R9, R9, 0x1, -R2 ;  /* 0x000000010909c824 */ /* 0x000fe200078e0a02 */
[----:B------:R-:W-:Y:S01]  /*0ba0*/  ISETP.GE.AND P4, PT, R27, RZ, PT ;  /* 0x000000ff1b00720c */ /* 0x000fe20003f86270 */
[----:B------:R-:W-:Y:S01]  /*0bb0*/  IMAD R13, R2, R7, R14 ;  /* 0x00000007020d7224 */ /* 0x000fe200078e020e */
[----:B------:R-:W-:Y:S01]  /*0bc0*/  LOP3.LUT R27, R6, 0x24, RZ, 0xfc, !PT ;  /* 0x00000024061b7812 */ /* 0x000fe200078efcff */
[----:B------:R-:W-:Y:S01]  /*0bd0*/  IMAD.HI.U32 R7, R5, R18, RZ ;  /* 0x0000001205077227 */ /* 0x000fe200078e00ff */
[----:B------:R-:W-:-:S02]  /*0be0*/  IABS R37, R45 ;  /* 0x0000002d00257213 */ /* 0x000fc40000000000 */
[----:B------:R-:W-:Y:S01]  /*0bf0*/  IABS R36, R44 ;  /* 0x0000002c00247213 */ /* 0x000fe20000000000 */
[----:B------:R-:W-:Y:S01]  /*0c00*/  IMAD R14, R2, R19, R16 ;  /* 0x00000013020e7224 */ /* 0x000fe200078e0210 */
[C---:B------:R-:W-:Y:S01]  /*0c10*/  LOP3.LUT R46, R6.reuse, 0x6c, RZ, 0xfc, !PT ;  /* 0x0000006c062e7812 */ /* 0x040fe200078efcff */
[----:B------:R-:W-:Y:S01]  /*0c20*/  IMAD.HI.U32 R15, R5, R20, RZ ;  /* 0x00000014050f7227 */ /* 0x000fe200078e00ff */
[C---:B------:R-:W-:Y:S02]  /*0c30*/  LOP3.LUT R49, R6.reuse, 0x84, RZ, 0xfc, !PT ;  /* 0x0000008406317812 */ /* 0x040fe400078efcff */
[C---:B------:R-:W-:Y:S01]  /*0c40*/  LOP3.LUT R52, R6.reuse, 0x88, RZ, 0xfc, !PT ;  /* 0x0000008806347812 */ /* 0x040fe200078efcff */
[----:B------:R-:W-:Y:S01]  /*0c50*/  IMAD.MOV R7, RZ, RZ, -R7 ;  /* 0x000000ffff077224 */ /* 0x000fe200078e0a07 */
[----:B------:R-:W-:Y:S01]  /*0c60*/  LOP3.LUT R53, R6, 0x8c, RZ, 0xfc, !PT ;  /* 0x0000008c06357812 */ /* 0x000fe200078efcff */
[--C-:B------:R-:W-:Y:S01]  /*0c70*/  @!P5 IMAD.IADD R11, R11, 0x1, -R2.reuse ;  /* 0x000000010b0bd824 */ /* 0x100fe200078e0a02 */
[----:B------:R-:W-:Y:S01]  /*0c80*/  ISETP.GT.U32.AND P5, PT, R2, R14, PT ;  /* 0x0000000e0200720c */ /* 0x000fe20003fa4070 */
[----:B------:R-:W-:Y:S01]  /*0c90*/  IMAD.MOV R19, RZ, RZ, -R15 ;  /* 0x000000ffff137224 */ /* 0x000fe200078e0a0f */
[----:B------:R-:W-:Y:S01]  /*0ca0*/  LOP3.LUT R54, R6, 0x90, RZ, 0xfc, !PT ;  /* 0x0000009006367812 */ /* 0x000fe200078efcff */
[----:B------:R-:W-:Y:S01]  /*0cb0*/  @!P1 IMAD.IADD R10, R10, 0x1, -R2 ;  /* 0x000000010a0a9824 */ /* 0x000fe200078e0a02 */
[C---:B------:R-:W-:Y:S01]  /*0cc0*/  ISETP.GT.U32.AND P1, PT, R2.reuse, R13, PT ;  /* 0x0000000d0200720c */ /* 0x040fe20003f24070 */
[----:B------:R-:W-:Y:S01]  /*0cd0*/  IMAD R15, R2, R7, R18 ;  /* 0x00000007020f7224 */ /* 0x000fe200078e0212 */
[----:B------:R-:W-:Y:S01]  /*0ce0*/  LOP3.LUT R55, R6, 0x94, RZ, 0xfc, !PT ;  /* 0x0000009406377812 */ /* 0x000fe200078efcff */
[----:B------:R-:W-:Y:S01]  /*0cf0*/  @!P3 IMAD.IADD R12, R12, 0x1, -R2 ;  /* 0x000000010c0cb824 */ /* 0x000fe200078e0a02 */
[----:B------:R-:W-:Y:S01]  /*0d00*/  ISETP.GE.AND P3, PT, R21, RZ, PT ;  /* 0x000000ff1500720c */ /* 0x000fe20003f66270 */
[----:B------:R-:W-:Y:S01]  /*0d10*/  IMAD.MOV.U32 R7, RZ, RZ, R17 ;  /* 0x000000ffff077224 */ /* 0x000fe200078e0011 */
[----:B------:R-:W-:Y:S01]  /*0d20*/  IABS R47, R54 ;  /* 0x00000036002f7213 */ /* 0x000fe20000000000 */
[C---:B------:R-:W-:Y:S01]  /*0d30*/  IMAD R16, R2.reuse, R19, R20 ;  /* 0x0000001302107224 */ /* 0x040fe200078e0214 */
[----:B------:R-:W-:Y:S01]  /*0d40*/  IABS R20, R28 ;  /* 0x0000001c00147213 */ /* 0x000fe20000000000 */
[----:B------:R-:W-:Y:S01]  /*0d50*/  @!P4 IMAD.MOV R7, RZ, RZ, -R7 ;  /* 0x000000ffff07c224 */ /* 0x000fe200078e0a07 */
[----:B------:R-:W-:Y:S01]  /*0d60*/  ISETP.GT.U32.AND P4, PT, R2, R12, PT ;  /* 0x0000000c0200720c */ /* 0x000fe20003f84070 */
[--C-:B------:R-:W-:Y:S01]  /*0d70*/  @!P5 IMAD.IADD R14, R14, 0x1, -R2.reuse ;  /* 0x000000010e0ed824 */ /* 0x100fe200078e0a02 */
[----:B------:R-:W-:Y:S01]  /*0d80*/  IABS R19, R27 ;  /* 0x0000001b00137213 */ /* 0x000fe20000000000 */
[----:B------:R-:W-:Y:S01]  /*0d90*/  @!P1 IMAD.IADD R13, R13, 0x1, -R2 ;  /* 0x000000010d0d9824 */ /* 0x000fe200078e0a02 */
[C---:B------:R-:W-:Y:S01]  /*0da0*/  ISETP.GT.U32.AND P1, PT, R2.reuse, R11, PT ;  /* 0x0000000b0200720c */ /* 0x040fe20003f24070 */
[----:B------:R-:W-:Y:S01]  /*0db0*/  @!P6 IMAD.MOV R10, RZ, RZ, -R10 ;  /* 0x000000ffff0ae224 */ /* 0x000fe200078e0a0a */
[C---:B------:R-:W-:Y:S01]  /*0dc0*/  ISETP.GT.U32.AND P5, PT, R2.reuse, R14, PT ;  /* 0x0000000e0200720c */ /* 0x040fe20003fa4070 */
[----:B------:R-:W-:Y:S01]  /*0dd0*/  IMAD.HI.U32 R18, R5, R20, RZ ;  /* 0x0000001405127227 */ /* 0x000fe200078e00ff */
[----:B------:R-:W-:-:S02]  /*0de0*/  ISETP.GT.U32.AND P6, PT, R2, R15, PT ;  /* 0x0000000f0200720c */ /* 0x000fc40003fc4070 */
[----:B------:R-:W-:Y:S01]  /*0df0*/  LOP3.LUT R56, R6, 0x98, RZ, 0xfc, !PT ;  /* 0x0000009806387812 */ /* 0x000fe200078efcff */
[----:B------:R-:W-:Y:S01]  /*0e00*/  IMAD.MOV R21, RZ, RZ, -R18 ;  /* 0x000000ffff157224 */ /* 0x000fe200078e0a12 */
[----:B------:R-:W-:Y:S01]  /*0e10*/  IABS R48, R55 ;  /* 0x0000003700307213 */ /* 0x000fe20000000000 */
[--C-:B------:R-:W-:Y:S01]  /*0e20*/  @!P4 IMAD.IADD R12, R12, 0x1, -R2.reuse ;  /* 0x000000010c0cc824 */ /* 0x100fe200078e0a02 */
[----:B------:R-:W-:Y:S01]  /*0e30*/  ISETP.GT.U32.AND P4, PT, R2, R16, PT ;  /* 0x000000100200720c */ /* 0x000fe20003f84070 */
[----:B------:R-:W-:Y:S01]  /*0e40*/  IMAD.HI.U32 R17, R5, R19, RZ ;  /* 0x0000001305117227 */ /* 0x000fe200078e00ff */
[----:B------:R-:W-:Y:S02]  /*0e50*/  IABS R50, R56 ;  /* 0x0000003800327213 */ /* 0x000fe40000000000 */
[----:B------:R-:W-:Y:S01]  /*0e60*/  LOP3.LUT R58, R6, 0xbc, RZ, 0xfc, !PT ;  /* 0x000000bc063a7812 */ /* 0x000fe200078efcff */
[--C-:B------:R-:W-:Y:S01]  /*0e70*/  @!P1 IMAD.IADD R11, R11, 0x1, -R2.reuse ;  /* 0x000000010b0b9824 */ /* 0x100fe200078e0a02 */
[----:B------:R-:W-:Y:S01]  /*0e80*/  ISETP.GE.AND P1, PT, R22, RZ, PT ;  /* 0x000000ff1600720c */ /* 0x000fe20003f26270 */
[--C-:B------:R-:W-:Y:S01]  /*0e90*/  @!P5 IMAD.IADD R14, R14, 0x1, -R2.reuse ;  /* 0x000000010e0ed824 */ /* 0x100fe200078e0a02 */
[----:B------:R-:W-:Y:S01]  /*0ea0*/  ISETP.GE.AND P5, PT, R24, RZ, PT ;  /* 0x000000ff1800720c */ /* 0x000fe20003fa6270 */
[----:B------:R-:W-:Y:S01]  /*0eb0*/  @!P6 IMAD.IADD R15, R15, 0x1, -R2 ;  /* 0x000000010f0fe824 */ /* 0x000fe200078e0a02 */
[----:B------:R-:W-:Y:S01]  /*0ec0*/  LOP3.LUT R22, R6, 0x2c, RZ, 0xfc, !PT ;  /* 0x0000002c06167812 */ /* 0x000fe200078efcff */
[----:B------:R-:W-:Y:S01]  /*0ed0*/  IMAD R18, R2, R21, R20 ;  /* 0x0000001502127224 */ /* 0x000fe200078e0214 */
[----:B------:R-:W-:Y:S01]  /*0ee0*/  ISETP.GE.AND P6, PT, R25, RZ, PT ;  /* 0x000000ff1900720c */ /* 0x000fe20003fc6270 */
[----:B------:R-:W-:Y:S01]  /*0ef0*/  @!P4 IMAD.IADD R16, R16, 0x1, -R2 ;  /* 0x000000011010c824 */ /* 0x000fe200078e0a02 */
[----:B------:R-:W-:Y:S01]  /*0f00*/  IABS R20, R22 ;  /* 0x0000001600147213 */ /* 0x000fe20000000000 */
[----:B------:R-:W-:Y:S01]  /*0f10*/  IMAD.MOV R17, RZ, RZ, -R17 ;  /* 0x000000ffff117224 */ /* 0x000fe200078e0a11 */
[C---:B------:R-:W-:Y:S01]  /*0f20*/  ISETP.GT.U32.AND P4, PT, R2.reuse, R15, PT ;  /* 0x0000000f0200720c */ /* 0x040fe20003f84070 */
[----:B------:R-:W-:Y:S01]  /*0f30*/  @!P0 IMAD.MOV R9, RZ, RZ, -R9 ;  /* 0x000000ffff098224 */ /* 0x000fe200078e0a09 */
[C---:B------:R-:W-:Y:S01]  /*0f40*/  ISETP.GT.U32.AND P0, PT, R2.reuse, R13, PT ;  /* 0x0000000d0200720c */ /* 0x040fe20003f04070 */
[----:B------:R-:W-:Y:S01]  /*0f50*/  IMAD R17, R2, R17, R19 ;  /* 0x0000001102117224 */ /* 0x000fe200078e0213 */
[C---:B------:R-:W-:Y:S01]  /*0f60*/  LOP3.LUT R24, R6.reuse, 0x30, RZ, 0xfc, !PT ;  /* 0x0000003006187812 */ /* 0x040fe200078efcff */
[----:B------:R-:W-:Y:S01]  /*0f70*/  IMAD.HI.U32 R19, R5, R20, RZ ;  /* 0x0000001405137227 */ /* 0x000fe200078e00ff */
[----:B------:R-:W-:-:S02]  /*0f80*/  LOP3.LUT R25, R6, 0x34, RZ, 0xfc, !PT ;  /* 0x0000003406197812 */ /* 0x000fc400078efcff */
[----:B------:R-:W-:Y:S01]  /*0f90*/  IABS R21, R24 ;  /* 0x0000001800157213 */ /* 0x000fe20000000000 */
[----:B------:R-:W-:Y:S01]  /*0fa0*/  @!P5 IMAD.MOV R14, RZ, RZ, -R14 ;  /* 0x000000ffff0ed224 */ /* 0x000fe200078e0a0e */
[C---:B------:R-:W-:Y:S01]  /*0fb0*/  ISETP.GT.U32.AND P5, PT, R2.reuse, R18, PT ;  /* 0x000000120200720c */ /* 0x040fe20003fa4070 */
[----:B------:R-:W-:Y:S01]  /*0fc0*/  IMAD.MOV R19, RZ, RZ, -R19 ;  /* 0x000000ffff137224 */ /* 0x000fe200078e0a13 */
[----:B------:R-:W-:Y:S01]  /*0fd0*/  IABS R65, R58 ;  /* 0x0000003a00417213 */ /* 0x000fe20000000000 */
[----:B------:R-:W-:Y:S01]  /*0fe0*/  @!P4 IMAD.IADD R15, R15, 0x1, -R2 ;  /* 0x000000010f0fc824 */ /* 0x000fe200078e0a02 */
[----:B------:R-:W-:Y:S01]  /*0ff0*/  ISETP.GE.AND P4, PT, R27, RZ, PT ;  /* 0x000000ff1b00720c */ /* 0x000fe20003f86270 */
[----:B------:R-:W-:Y:S01]  /*1000*/  IMAD R19, R2, R19, R20 ;  /* 0x0000001302137224 */ /* 0x000fe200078e0214 */
[----:B------:R-:W-:Y:S01]  /*1010*/  IABS R27, R30 ;  /* 0x0000001e001b7213 */ /* 0x000fe20000000000 */
[----:B------:R-:W-:Y:S01]  /*1020*/  @!P6 IMAD.MOV R15, RZ, RZ, -R15 ;  /* 0x000000ffff0fe224 */ /* 0x000fe200078e0a0f */
[----:B------:R-:W-:Y:S01]  /*1030*/  LOP3.LUT R62, R6, 0xc4, RZ, 0xfc, !PT ;  /* 0x000000c4063e7812 */ /* 0x000fe200078efcff */
[----:B------:R-:W-:Y:S01]  /*1040*/  @!P3 IMAD.MOV R11, RZ, RZ, -R11 ;  /* 0x000000ffff0bb224 */ /* 0x000fe200078e0a0b */
[C---:B------:R-:W-:Y:S01]  /*1050*/  ISETP.GT.U32.AND P6, PT, R2.reuse, R19, PT ;  /* 0x000000130200720c */ /* 0x040fe20003fc4070 */
[--C-:B------:R-:W-:Y:S01]  /*1060*/  @!P0 IMAD.IADD R13, R13, 0x1, -R2.reuse ;  /* 0x000000010d0d8824 */ /* 0x100fe200078e0a02 */
[----:B------:R-:W-:Y:S01]  /*1070*/  ISETP.GT.U32.AND P3, PT, R2, R17, PT ;  /* 0x000000110200720c */ /* 0x000fe20003f64070 */
[----:B------:R-:W-:Y:S01]  /*1080*/  @!P5 IMAD.IADD R18, R18, 0x1, -R2 ;  /* 0x000000011212d824 */ /* 0x000fe200078e0a02 */
[----:B------:R-:W-:Y:S01]  /*1090*/  ISETP.GE.AND P0, PT, R23, RZ, PT ;  /* 0x000000ff1700720c */ /* 0x000fe20003f06270 */
[----:B------:R-:W-:Y:S01]  /*10a0*/  IMAD.HI.U32 R20, R5, R21, RZ ;  /* 0x0000001505147227 */ /* 0x000fe200078e00ff */
[----:B------:R-:W-:-:S02]  /*10b0*/  IABS R23, R25 ;  /* 0x0000001900177213 */ /* 0x000fc40000000000 */
[C---:B------:R-:W-:Y:S01]  /*10c0*/  ISETP.GT.U32.AND P5, PT, R2.reuse, R18, PT ;  /* 0x000000120200720c */ /* 0x040fe20003fa4070 */
[----:B------:R-:W-:Y:S01]  /*10d0*/  @!P1 IMAD.MOV R12, RZ, RZ, -R12 ;  /* 0x000000ffff0c9224 */ /* 0x000fe200078e0a0c */
[----:B------:R-:W-:Y:S01]  /*10e0*/  ISETP.GT.U32.AND P1, PT, R2, R16, PT ;  /* 0x000000100200720c */ /* 0x000fe20003f24070 */
[----:B------:R-:W-:Y:S01]  /*10f0*/  IMAD.MOV R20, RZ, RZ, -R20 ;  /* 0x000000ffff147224 */ /* 0x000fe200078e0a14 */
[----:B------:R-:W-:Y:S01]  /*1100*/  IABS R69, R62 ;  /* 0x0000003e00457213 */ /* 0x000fe20000000000 */
[--C-:B------:R-:W-:Y:S01]  /*1110*/  @!P6 IMAD.IADD R19, R19, 0x1, -R2.reuse ;  /* 0x000000011313e824 */ /* 0x100fe200078e0a02 */
[C---:B------:R-:W-:Y:S01]  /*1120*/  LOP3.LUT R60, R6.reuse, 0xc0, RZ, 0xfc, !PT ;  /* 0x000000c0063c7812 */ /* 0x040fe200078efcff */
[----:B------:R-:W-:Y:S01]  /*1130*/  @!P3 IMAD.IADD R17, R17, 0x1, -R2 ;  /* 0x000000011111b824 */ /* 0x000fe200078e0a02 */
[----:B------:R-:W-:Y:S01]  /*1140*/  LOP3.LUT R64, R6, 0xc8, RZ, 0xfc, !PT ;  /* 0x000000c806407812 */ /* 0x000fe200078efcff */
[C---:B------:R-:W-:Y:S01]  /*1150*/  IMAD R20, R2.reuse, R20, R21 ;  /* 0x0000001402147224 */ /* 0x040fe200078e0215 */
[C---:B------:R-:W-:Y:S01]  /*1160*/  ISETP.GT.U32.AND P6, PT, R2.reuse, R19, PT ;  /* 0x000000130200720c */ /* 0x040fe20003fc4070 */
[----:B------:R-:W-:Y:S01]  /*1170*/  IMAD.HI.U32 R21, R5, R23, RZ ;  /* 0x0000001705157227 */ /* 0x000fe200078e00ff */
[----:B------:R-:W-:-:S02]  /*1180*/  ISETP.GT.U32.AND P3, PT, R2, R17, PT ;  /* 0x000000110200720c */ /* 0x000fc40003f64070 */
[----:B------:R-:W-:Y:S01]  /*1190*/  IABS R67, R60 ;  /* 0x0000003c00437213 */ /* 0x000fe20000000000 */
[----:B------:R-:W-:Y:S01]  /*11a0*/  @!P0 IMAD.MOV R13, RZ, RZ, -R13 ;  /* 0x000000ffff0d8224 */ /* 0x000fe200078e0a0d */
[----:B------:R-:W-:Y:S01]  /*11b0*/  ISETP.GE.AND P0, PT, R26, RZ, PT ;  /* 0x000000ff1a00720c */ /* 0x000fe20003f06270 */
[--C-:B------:R-:W-:Y:S01]  /*11c0*/  @!P5 IMAD.IADD R18, R18, 0x1, -R2.reuse ;  /* 0x000000011212d824 */ /* 0x100fe200078e0a02 */
[----:B------:R-:W-:Y:S01]  /*11d0*/  ISETP.GT.U32.AND P5, PT, R2, R20, PT ;  /* 0x000000140200720c */ /* 0x000fe20003fa4070 */
[----:B------:R-:W-:Y:S01]  /*11e0*/  IMAD.MOV R21, RZ, RZ, -R21 ;  /* 0x000000ffff157224 */ /* 0x000fe200078e0a15 */
[----:B------:R-:W-:Y:S01]  /*11f0*/  LOP3.LUT R26, R6, 0x38, RZ, 0xfc, !PT ;  /* 0x00000038061a7812 */ /* 0x000fe200078efcff */
[--C-:B------:R-:W-:Y:S01]  /*1200*/  @!P1 IMAD.IADD R16, R16, 0x1, -R2.reuse ;  /* 0x0000000110109824 */ /* 0x100fe200078e0a02 */
[----:B------:R-:W-:Y:S01]  /*1210*/  ISETP.GE.AND P1, PT, R28, RZ, PT ;  /* 0x000000ff1c00720c */ /* 0x000fe20003f26270 */
[----:B------:R-:W-:Y:S01]  /*1220*/  IMAD R21, R2, R21, R23 ;  /* 0x0000001502157224 */ /* 0x000fe200078e0217 */
[----:B------:R-:W-:Y:S01]  /*1230*/  LOP3.LUT R28, R6, 0x3c, RZ, 0xfc, !PT ;  /* 0x0000003c061c7812 */ /* 0x000fe200078efcff */
[--C-:B------:R-:W-:Y:S01]  /*1240*/  @!P6 IMAD.IADD R19, R19, 0x1, -R2.reuse ;  /* 0x000000011313e824 */ /* 0x100fe200078e0a02 */
[----:B------:R-:W-:Y:S01]  /*1250*/  IABS R71, R64 ;  /* 0x0000004000477213 */ /* 0x000fe20000000000 */
[----:B------:R-:W-:Y:S01]  /*1260*/  @!P3 IMAD.IADD R17, R17, 0x1, -R2 ;  /* 0x000000011111b824 */ /* 0x000fe200078e0a02 */
[----:B------:R-:W-:Y:S01]  /*1270*/  ISETP.GT.U32.AND P6, PT, R2, R21, PT ;  /* 0x000000150200720c */ /* 0x000fe20003fc4070 */
[----:B------:R-:W-:Y:S01]  /*1280*/  @!P0 IMAD.MOV R16, RZ, RZ, -R16 ;  /* 0x000000ffff108224 */ /* 0x000fe200078e0a10 */
[----:B------:R-:W-:Y:S01]  /*1290*/  ISETP.GE.AND P3, PT, R24, RZ, PT ;  /* 0x000000ff1800720c */ /* 0x000fe20003f66270 */
[----:B------:R-:W-:Y:S01]  /*12a0*/  @!P5 IMAD.IADD R20, R20, 0x1, -R2 ;  /* 0x000000011414d824 */ /* 0x000fe200078e0a02 */
[----:B------:R-:W-:Y:S01]  /*12b0*/  IABS R24, R26 ;  /* 0x0000001a00187213 */ /* 0x000fe20000000000 */
[----:B------:R-:W-:Y:S01]  /*12c0*/  @!P4 IMAD.MOV R17, RZ, RZ, -R17 ;  /* 0x000000ffff11c224 */ /* 0x000fe200078e0a11 */
[----:B------:R-:W-:Y:S01]  /*12d0*/  ISETP.GE.AND P0, PT, R22, RZ, PT ;  /* 0x000000ff1600720c */ /* 0x000fe20003f06270 */
[----:B------:R-:W-:Y:S01]  /*12e0*/  @!P1 IMAD.MOV R18, RZ, RZ, -R18 ;  /* 0x000000ffff129224 */ /* 0x000fe200078e0a12 */
[----:B------:R-:W-:Y:S01]  /*12f0*/  ISETP.GE.AND P1, PT, R26, RZ, PT ;  /* 0x000000ff1a00720c */ /* 0x000fe20003f26270 */
[----:B------:R-:W-:Y:S01]  /*1300*/  IMAD.HI.U32 R22, R5, R24, RZ ;  /* 0x0000001805167227 */ /* 0x000fe200078e00ff */
[----:B------:R-:W-:-:S02]  /*1310*/  ISETP.GE.AND P4, PT, R25, RZ, PT ;  /* 0x000000ff1900720c */ /* 0x000fc40003f86270 */
[----:B------:R-:W-:Y:S01]  /*1320*/  IABS R26, R28 ;  /* 0x0000001c001a7213 */ /* 0x000fe20000000000 */
[----:B------:R-:W-:Y:S01]  /*1330*/  IMAD.MOV R25, RZ, RZ, -R22 ;  /* 0x000000ffff197224 */ /* 0x000fe200078e0a16 */
[----:B------:R-:W-:Y:S01]  /*1340*/  ISETP.GT.U32.AND P5, PT, R2, R20, PT ;  /* 0x000000140200720c */ /* 0x000fe20003fa4070 */
[----:B------:R-:W-:Y:S01]  /*1350*/  @!P6 IMAD.IADD R21, R21, 0x1, -R2 ;  /* 0x000000011515e824 */ /* 0x000fe200078e0a02 */
[----:B------:R-:W-:Y:S01]  /*1360*/  LOP3.LUT R66, R6, 0xcc, RZ, 0xfc, !PT ;  /* 0x000000cc06427812 */ /* 0x000fe200078efcff */
[C---:B------:R-:W-:Y:S02]  /*1370*/  IMAD R22, R2.reuse, R25, R24 ;  /* 0x0000001902167224 */ /* 0x040fe400078e0218 */
[----:B------:R-:W-:Y:S01]  /*1380*/  IMAD.HI.U32 R23, R5, R26, RZ ;  /* 0x0000001a05177227 */ /* 0x000fe200078e00ff */
[----:B------:R-:W-:-:S03]  /*1390*/  ISETP.GT.U32.AND P6, PT, R2, R21, PT ;  /* 0x000000150200720c */ /* 0x000fc60003fc4070 */
[----:B------:R-:W-:Y:S01]  /*13a0*/  @!P0 IMAD.MOV R19, RZ, RZ, -R19 ;  /* 0x000000ffff138224 */ /* 0x000fe200078e0a13 */
[----:B------:R-:W-:Y:S01]  /*13b0*/  ISETP.GT.U32.AND P0, PT, R2, R22, PT ;  /* 0x000000160200720c */ /* 0x000fe20003f04070 */
[----:B------:R-:W-:Y:S02]  /*13c0*/  IMAD.MOV R23, RZ, RZ, -R23 ;  /* 0x000000ffff177224 */ /* 0x000fe400078e0a17 */
[----:B------:R-:W-:-:S04]  /*13d0*/  IMAD.HI.U32 R24, R5, R27, RZ ;  /* 0x0000001b05187227 */ /* 0x000fc800078e00ff */
[----:B------:R-:W-:Y:S01]  /*13e0*/  @!P5 IMAD.IADD R20, R20, 0x1, -R2 ;  /* 0x000000011414d824 */ /* 0x000fe200078e0a02 */
[----:B------:R-:W-:Y:S01]  /*13f0*/  ISETP.GE.AND P5, PT, R28, RZ, PT ;  /* 0x000000ff1c00720c */ /* 0x000fe20003fa6270 */
[C---:B------:R-:W-:Y:S01]  /*1400*/  IMAD R23, R2.reuse, R23, R26 ;  /* 0x0000001702177224 */ /* 0x040fe200078e021a */
[----:B------:R-:W-:Y:S01]  /*1410*/  IABS R28, R33 ;  /* 0x00000021001c7213 */ /* 0x000fe20000000000 */
[----:B------:R-:W-:Y:S02]  /*1420*/  IMAD.MOV R24, RZ, RZ, -R24 ;  /* 0x000000ffff187224 */ /* 0x000fe400078e0a18 */
[----:B------:R-:W-:Y:S01]  /*1430*/  @!P3 IMAD.MOV R20, RZ, RZ, -R20 ;  /* 0x000000ffff14b224 */ /* 0x000fe200078e0a14 */
[C---:B------:R-:W-:Y:S01]  /*1440*/  ISETP.GT.U32.AND P3, PT, R2.reuse, R23, PT ;  /* 0x000000170200720c */ /* 0x040fe20003f64070 */
[----:B------:R-:W-:Y:S02]  /*1450*/  IMAD R24, R2, R24, R27 ;  /* 0x0000001802187224 */ /* 0x000fe400078e021b */
[----:B------:R-:W-:-:S02]  /*1460*/  @!P6 IMAD.IADD R21, R21, 0x1, -R2 ;  /* 0x000000011515e824 */ /* 0x000fc400078e0a02 */
[----:B------:R-:W-:Y:S01]  /*1470*/  @!P0 IMAD.IADD R22, R22, 0x1, -R2 ;  /* 0x0000000116168824 */ /* 0x000fe200078e0a02 */
[----:B------:R-:W-:Y:S01]  /*1480*/  ISETP.GT.U32.AND P6, PT, R2, R24, PT ;  /* 0x000000180200720c */ /* 0x000fe20003fc4070 */
[----:B------:R-:W-:-:S03]  /*1490*/  IMAD.HI.U32 R25, R5, R28, RZ ;  /* 0x0000001c05197227 */ /* 0x000fc600078e00ff */
[C---:B------:R-:W-:Y:S01]  /*14a0*/  ISETP.GT.U32.AND P0, PT, R2.reuse, R22, PT ;  /* 0x000000160200720c */ /* 0x040fe20003f04070 */
[----:B------:R-:W-:Y:S02]  /*14b0*/  IMAD.MOV R25, RZ, RZ, -R25 ;  /* 0x000000ffff197224 */ /* 0x000fe400078e0a19 */
[----:B------:R-:W-:Y:S02]  /*14c0*/  @!P3 IMAD.IADD R23, R23, 0x1, -R2 ;  /* 0x000000011717b824 */ /* 0x000fe400078e0a02 */
[----:B------:R-:W-:Y:S01]  /*14d0*/  IMAD R25, R2, R25, R28 ;  /* 0x0000001902197224 */ /* 0x000fe200078e021c */
[----:B------:R-:W-:Y:S01]  /*14e0*/  IABS R28, R38 ;  /* 0x00000026001c7213 */ /* 0x000fe20000000000 */
[----:B------:R-:W-:-:S03]  /*14f0*/  IMAD.HI.U32 R26, R5, R29, RZ ;  /* 0x0000001d051a7227 */ /* 0x000fc600078e00ff */
[----:B------:R-:W-:Y:S01]  /*1500*/  ISETP.GT.U32.AND P3, PT, R2, R25, PT ;  /* 0x000000190200720c */ /* 0x000fe20003f64070 */
[----:B------:R-:W-:Y:S01]  /*1510*/  @!P6 IMAD.IADD R24, R24, 0x1, -R2 ;  /* 0x000000011818e824 */ /* 0x000fe200078e0a02 */
[----:B------:R-:W-:Y:S01]  /*1520*/  ISETP.GT.U32.AND P6, PT, R2, R23, PT ;  /* 0x000000170200720c */ /* 0x000fe20003fc4070 */
[----:B------:R-:W-:Y:S02]  /*1530*/  IMAD.MOV R26, RZ, RZ, -R26 ;  /* 0x000000ffff1a7224 */ /* 0x000fe400078e0a1a */
[----:B------:R-:W-:-:S04]  /*1540*/  IMAD.HI.U32 R27, R5, R28, RZ ;  /* 0x0000001c051b7227 */ /* 0x000fc800078e00ff */
[----:B------:R-:W-:Y:S01]  /*1550*/  @!P0 IMAD.IADD R22, R22, 0x1, -R2 ;  /* 0x0000000116168824 */ /* 0x000fe200078e0a02 */
[----:B------:R-:W-:Y:S01]  /*1560*/  ISETP.GE.AND P0, PT, R30, RZ, PT ;  /* 0x000000ff1e00720c */ /* 0x000fe20003f06270 */
[C---:B------:R-:W-:Y:S02]  /*1570*/  IMAD R26, R2.reuse, R26, R29 ;  /* 0x0000001a021a7224 */ /* 0x040fe400078e021d */
[----:B------:R-:W-:Y:S02]  /*1580*/  IMAD.MOV R27, RZ, RZ, -R27 ;  /* 0x000000ffff1b7224 */ /* 0x000fe400078e0a1b */
[----:B------:R-:W-:Y:S01]  /*1590*/  @!P1 IMAD.MOV R22, RZ, RZ, -R22 ;  /* 0x000000ffff169224 */ /* 0x000fe200078e0a16 */
[C---:B------:R-:W-:Y:S01]  /*15a0*/  ISETP.GT.U32.AND P1, PT, R2.reuse, R26, PT ;  /* 0x0000001a0200720c */ /* 0x040fe20003f24070 */
[----:B------:R-:W-:Y:S02]  /*15b0*/  IMAD R27, R2, R27, R28 ;  /* 0x0000001b021b7224 */ /* 0x000fe400078e021c */
[----:B------:R-:W-:-:S02]  /*15c0*/  @!P6 IMAD.IADD R23, R23, 0x1, -R2 ;  /* 0x000000011717e824 */ /* 0x000fc400078e0a02 */
[----:B------:R-:W-:Y:S01]  /*15d0*/  @!P4 IMAD.MOV R21, RZ, RZ, -R21 ;  /* 0x000000ffff15c224 */ /* 0x000fe200078e0a15 */
[C---:B------:R-:W-:Y:S01]  /*15e0*/  ISETP.GT.U32.AND P6, PT, R2.reuse, R27, PT ;  /* 0x0000001b0200720c */ /* 0x040fe20003fc4070 */
[----:B------:R-:W-:Y:S01]  /*15f0*/  IMAD.HI.U32 R28, R5, R31, RZ ;  /* 0x0000001f051c7227 */ /* 0x000fe200078e00ff */
[----:B------:R-:W-:-:S03]  /*1600*/  ISETP.GT.U32.AND P4, PT, R2, R24, PT ;  /* 0x000000180200720c */ /* 0x000fc60003f84070 */
[----:B------:R-:W-:Y:S02]  /*1610*/  IMAD.MOV R28, RZ, RZ, -R28 ;  /* 0x000000ffff1c7224 */ /* 0x000fe400078e0a1c */
[----:B------:R-:W-:Y:S02]  /*1620*/  @!P1 IMAD.IADD R26, R26, 0x1, -R2 ;  /* 0x000000011a1a9824 */ /* 0x000fe400078e0a02 */
[----:B------:R-:W-:-:S03]  /*1630*/  IMAD.HI.U32 R29, R5, R32, RZ ;  /* 0x00000020051d7227 */ /* 0x000fc600078e00ff */
[----:B------:R-:W-:Y:S01]  /*1640*/  ISETP.GT.U32.AND P1, PT, R2, R26, PT ;  /* 0x0000001a0200720c */ /* 0x000fe20003f24070 */
[--C-:B------:R-:W-:Y:S02]  /*1650*/  @!P6 IMAD.IADD R27, R27, 0x1, -R2.reuse ;  /* 0x000000011b1be824 */ /* 0x100fe400078e0a02 */
[--C-:B------:R-:W-:Y:S01]  /*1660*/  @!P4 IMAD.IADD R24, R24, 0x1, -R2.reuse ;  /* 0x000000011818c824 */ /* 0x100fe200078e0a02 */
[----:B------:R-:W-:Y:S01]  /*1670*/  ISETP.GE.AND P4, PT, R33, RZ, PT ;  /* 0x000000ff2100720c */ /* 0x000fe20003f86270 */
[C---:B------:R-:W-:Y:S01]  /*1680*/  IMAD R28, R2.reuse, R28, R31 ;  /* 0x0000001c021c7224 */ /* 0x040fe200078e021f */
[C---:B------:R-:W-:Y:S01]  /*1690*/  ISETP.GT.U32.AND P6, PT, R2.reuse, R27, PT ;  /* 0x0000001b0200720c */ /* 0x040fe20003fc4070 */
[----:B------:R-:W-:Y:S01]  /*16a0*/  IMAD.MOV R29, RZ, RZ, -R29 ;  /* 0x000000ffff1d7224 */ /* 0x000fe200078e0a1d */
[----:B------:R-:W-:Y:S01]  /*16b0*/  IABS R33, R41 ;  /* 0x0000002900217213 */ /* 0x000fe20000000000 */
[----:B------:R-:W-:Y:S01]  /*16c0*/  @!P3 IMAD.IADD R25, R25, 0x1, -R2 ;  /* 0x000000011919b824 */ /* 0x000fe200078e0a02 */
[----:B------:R-:W-:Y:S01]  /*16d0*/  IABS R31, R42 ;  /* 0x0000002a001f7213 */ /* 0x000fe20000000000 */
[----:B------:R-:W-:-:S02]  /*16e0*/  IMAD R29, R2, R29, R32 ;  /* 0x0000001d021d7224 */ /* 0x000fc400078e0220 */
[----:B------:R-:W-:Y:S01]  /*16f0*/  @!P1 IMAD.IADD R26, R26, 0x1, -R2 ;  /* 0x000000011a1a9824 */ /* 0x000fe200078e0a02 */
[C---:B------:R-:W-:Y:S01]  /*1700*/  ISETP.GT.U32.AND P1, PT, R2.reuse, R28, PT ;  /* 0x0000001c0200720c */ /* 0x040fe20003f24070 */
[----:B------:R-:W-:Y:S01]  /*1710*/  IMAD.HI.U32 R30, R5, R33, RZ ;  /* 0x00000021051e7227 */ /* 0x000fe200078e00ff */
[----:B------:R-:W-:-:S03]  /*1720*/  ISETP.GT.U32.AND P3, PT, R2, R25, PT ;  /* 0x000000190200720c */ /* 0x000fc60003f64070 */
[----:B------:R-:W-:Y:S02]  /*1730*/  IMAD.MOV.U32 R32, RZ, RZ, R31 ;  /* 0x000000ffff207224 */ /* 0x000fe400078e001f */
[----:B------:R-:W-:Y:S01]  /*1740*/  @!P6 IMAD.IADD R27, R27, 0x1, -R2 ;  /* 0x000000011b1be824 */ /* 0x000fe200078e0a02 */
[----:B------:R-:W-:Y:S01]  /*1750*/  ISETP.GT.U32.AND P6, PT, R2, R29, PT ;  /* 0x0000001d0200720c */ /* 0x000fe20003fc4070 */
[----:B------:R-:W-:Y:S02]  /*1760*/  IMAD.MOV R30, RZ, RZ, -R30 ;  /* 0x000000ffff1e7224 */ /* 0x000fe400078e0a1e */
[----:B------:R-:W-:-:S04]  /*1770*/  IMAD.HI.U32 R31, R5, R32, RZ ;  /* 0x00000020051f7227 */ /* 0x000fc800078e00ff */
[----:B------:R-:W-:Y:S02]  /*1780*/  IMAD R30, R2, R30, R33 ;  /* 0x0000001e021e7224 */ /* 0x000fe400078e0221 */
[----:B------:R-:W-:Y:S02]  /*1790*/  IMAD.MOV R31, RZ, RZ, -R31 ;  /* 0x000000ffff1f7224 */ /* 0x000fe400078e0a1f */
[----:B------:R-:W-:Y:S01]  /*17a0*/  @!P1 IMAD.IADD R28, R28, 0x1, -R2 ;  /* 0x000000011c1c9824 */ /* 0x000fe200078e0a02 */
[C---:B------:R-:W-:Y:S01]  /*17b0*/  ISETP.GT.U32.AND P1, PT, R2.reuse, R30, PT ;  /* 0x0000001e0200720c */ /* 0x040fe20003f24070 */
[C---:B------:R-:W-:Y:S02]  /*17c0*/  IMAD R31, R2.reuse, R31, R32 ;  /* 0x0000001f021f7224 */ /* 0x040fe400078e0220 */
[--C-:B------:R-:W-:Y:S02]  /*17d0*/  @!P6 IMAD.IADD R29, R29, 0x1, -R2.reuse ;  /* 0x000000011d1de824 */ /* 0x100fe400078e0a02 */
[----:B------:R-:W-:Y:S01]  /*17e0*/  @!P3 IMAD.IADD R25, R25, 0x1, -R2 ;  /* 0x000000011919b824 */ /* 0x000fe200078e0a02 */
[----:B------:R-:W-:Y:S01]  /*17f0*/  ISETP.GT.U32.AND P6, PT, R2, R31, PT ;  /* 0x0000001f0200720c */ /* 0x000fe20003fc4070 */
[----:B------:R-:W-:Y:S01]  /*1800*/  IMAD.HI.U32 R32, R5, R35, RZ ;  /* 0x0000002305207227 */ /* 0x000fe200078e00ff */
[----:B------:R-:W-:-:S03]  /*1810*/  ISETP.GE.AND P3, PT, R34, RZ, PT ;  /* 0x000000ff2200720c */ /* 0x000fc60003f66270 */
[----:B------:R-:W-:Y:S02]  /*1820*/  IMAD.MOV R32, RZ, RZ, -R32 ;  /* 0x000000ffff207224 */ /* 0x000fe400078e0a20 */
[----:B------:R-:W-:Y:S01]  /*1830*/  @!P1 IMAD.IADD R30, R30, 0x1, -R2 ;  /* 0x000000011e1e9824 */ /* 0x000fe200078e0a02 */
[----:B------:R-:W-:Y:S01]  /*1840*/  ISETP.GE.AND P1, PT, R38, RZ, PT ;  /* 0x000000ff2600720c */ /* 0x000fe20003f26270 */
[----:B------:R-:W-:Y:S01]  /*1850*/  IMAD R32, R2, R32, R35 ;  /* 0x0000002002207224 */ /* 0x000fe200078e0223 */
[----:B------:R-:W-:Y:S01]  /*1860*/  IABS R38, R46 ;  /* 0x0000002e00267213 */ /* 0x000fe20000000000 */
[----:B------:R-:W-:-:S04]  /*1870*/  IMAD.HI.U32 R34, R5, R37, RZ ;  /* 0x0000002505227227 */ /* 0x000fc800078e00ff */
[----:B------:R-:W-:Y:S01]  /*1880*/  @!P6 IMAD.IADD R31, R31, 0x1, -R2 ;  /* 0x000000011f1fe824 */ /* 0x000fe200078e0a02 */
[C---:B------:R-:W-:Y:S01]  /*1890*/  ISETP.GT.U32.AND P6, PT, R2.reuse, R30, PT ;  /* 0x0000001e0200720c */ /* 0x040fe20003fc4070 */
[----:B------:R-:W-:Y:S01]  /*18a0*/  @!P3 IMAD.MOV R26, RZ, RZ, -R26 ;  /* 0x000000ffff1ab224 */ /* 0x000fe200078e0a1a */
[C---:B------:R-:W-:Y:S01]  /*18b0*/  ISETP.GT.U32.AND P3, PT, R2.reuse, R32, PT ;  /* 0x000000200200720c */ /* 0x040fe20003f64070 */
[----:B------:R-:W-:Y:S01]  /*18c0*/  @!P5 IMAD.MOV R23, RZ, RZ, -R23 ;  /* 0x000000ffff17d224 */ /* 0x000fe200078e0a17 */
[----:B------:R-:W-:Y:S01]  /*18d0*/  ISETP.GT.U32.AND P5, PT, R2, R28, PT ;  /* 0x0000001c0200720c */ /* 0x000fe20003fa4070 */
[----:B------:R-:W-:-:S04]  /*18e0*/  IMAD.HI.U32 R33, R5, R36, RZ ;  /* 0x0000002405217227 */ /* 0x000fc800078e00ff */
[----:B------:R-:W-:Y:S02]  /*18f0*/  IMAD.MOV R34, RZ, RZ, -R34 ;  /* 0x000000ffff227224 */ /* 0x000fe400078e0a22 */
[----:B------:R-:W-:Y:S02]  /*1900*/  IMAD.MOV R33, RZ, RZ, -R33 ;  /* 0x000000ffff217224 */ /* 0x000fe400078e0a21 */
[----:B------:R-:W-:Y:S01]  /*1910*/  @!P0 IMAD.MOV R24, RZ, RZ, -R24 ;  /* 0x000000ffff188224 */ /* 0x000fe200078e0a18 */
[C---:B------:R-:W-:Y:S01]  /*1920*/  ISETP.GT.U32.AND P0, PT, R2.reuse, R29, PT ;  /* 0x0000001d0200720c */ /* 0x040fe20003f04070 */
[C---:B------:R-:W-:Y:S02]  /*1930*/  IMAD R34, R2.reuse, R34, R37 ;  /* 0x0000002202227224 */ /* 0x040fe400078e0225 */
[----:B------:R-:W-:Y:S01]  /*1940*/  @!P4 IMAD.MOV R25, RZ, RZ, -R25 ;  /* 0x000000ffff19c224 */ /* 0x000fe200078e0a19 */
[C---:B------:R-:W-:Y:S01]  /*1950*/  ISETP.GT.U32.AND P4, PT, R2.reuse, R31, PT ;  /* 0x0000001f0200720c */ /* 0x040fe20003f84070 */
[----:B------:R-:W-:-:S02]  /*1960*/  IMAD R33, R2, R33, R36 ;  /* 0x0000002102217224 */ /* 0x000fc400078e0224 */
[----:B------:R-:W-:Y:S02]  /*1970*/  IMAD.MOV.U32 R36, RZ, RZ, R38 ;  /* 0x000000ffff247224 */ /* 0x000fe400078e0026 */
[--C-:B------:R-:W-:Y:S01]  /*1980*/  @!P6 IMAD.IADD R30, R30, 0x1, -R2.reuse ;  /* 0x000000011e1ee824 */ /* 0x100fe200078e0a02 */
[----:B------:R-:W-:Y:S01]  /*1990*/  ISETP.GT.U32.AND P6, PT, R2, R34, PT ;  /* 0x000000220200720c */ /* 0x000fe20003fc4070 */
[--C-:B------:R-:W-:Y:S01]  /*19a0*/  @!P3 IMAD.IADD R32, R32, 0x1, -R2.reuse ;  /* 0x000000012020b824 */ /* 0x100fe200078e0a02 */
[----:B------:R-:W-:Y:S01]  /*19b0*/  ISETP.GE.AND P3, PT, R42, RZ, PT ;  /* 0x000000ff2a00720c */ /* 0x000fe20003f66270 */
[----:B------:R-:W-:Y:S01]  /*19c0*/  @!P5 IMAD.IADD R28, R28, 0x1, -R2 ;  /* 0x000000011c1cd824 */ /* 0x000fe200078e0a02 */
[----:B------:R-:W-:Y:S01]  /*19d0*/  ISETP.GE.AND P5, PT, R39, RZ, PT ;  /* 0x000000ff2700720c */ /* 0x000fe20003fa6270 */
[----:B------:R-:W-:Y:S01]  /*19e0*/  IMAD.HI.U32 R35, R5, R36, RZ ;  /* 0x0000002405237227 */ /* 0x000fe200078e00ff */
[----:B------:R-:W-:-:S03]  /*19f0*/  LOP3.LUT R39, R6, 0x70, RZ, 0xfc, !PT ;  /* 0x0000007006277812 */ /* 0x000fc600078efcff */
[----:B------:R-:W-:Y:S01]  /*1a00*/  @!P1 IMAD.MOV R27, RZ, RZ, -R27 ;  /* 0x000000ffff1b9224 */ /* 0x000fe200078e0a1b */
[----:B------:R-:W-:Y:S01]  /*1a10*/  ISETP.GT.U32.AND P1, PT, R2, R33, PT ;  /* 0x000000210200720c */ /* 0x000fe20003f24070 */
[----:B------:R-:W-:Y:S01]  /*1a20*/  IMAD.MOV R35, RZ, RZ, -R35 ;  /* 0x000000ffff237224 */ /* 0x000fe200078e0a23 */
[----:B------:R-:W-:Y:S01]  /*1a30*/  IABS R38, R39 ;  /* 0x0000002700267213 */ /* 0x000fe20000000000 */
[--C-:B------:R-:W-:Y:S01]  /*1a40*/  @!P0 IMAD.IADD R29, R29, 0x1, -R2.reuse ;  /* 0x000000011d1d8824 */ /* 0x100fe200078e0a02 */
[----:B------:R-:W-:Y:S01]  /*1a50*/  ISETP.GE.AND P0, PT, R40, RZ, PT ;  /* 0x000000ff2800720c */ /* 0x000fe20003f06270 */
[----:B------:R-:W-:Y:S01]  /*1a60*/  @!P4 IMAD.IADD R31, R31, 0x1, -R2 ;  /* 0x000000011f1fc824 */ /* 0x000fe200078e0a02 */
[----:B------:R-:W-:Y:S01]  /*1a70*/  ISETP.GE.AND P4, PT, R41, RZ, PT ;  /* 0x000000ff2900720c */ /* 0x000fe20003f86270 */
[----:B------:R-:W-:Y:S01]  /*1a80*/  IMAD R35, R2, R35, R36 ;  /* 0x0000002302237224 */ /* 0x000fe200078e0224 */
[----:B------:R-:W-:Y:S01]  /*1a90*/  LOP3.LUT R41, R6, 0x74, RZ, 0xfc, !PT ;  /* 0x0000007406297812 */ /* 0x000fe200078efcff */
[----:B------:R-:W-:Y:S01]  /*1aa0*/  @!P6 IMAD.IADD R34, R34, 0x1, -R2 ;  /* 0x000000012222e824 */ /* 0x000fe200078e0a02 */
[C---:B------:R-:W-:Y:S01]  /*1ab0*/  ISETP.GT.U32.AND P6, PT, R2.reuse, R32, PT ;  /* 0x000000200200720c */ /* 0x040fe20003fc4070 */
[----:B------:R-:W-:Y:S01]  /*1ac0*/  @!P3 IMAD.MOV R31, RZ, RZ, -R31 ;  /* 0x000000ffff1fb224 */ /* 0x000fe200078e0a1f */
[C---:B------:R-:W-:Y:S01]  /*1ad0*/  ISETP.GT.U32.AND P3, PT, R2.reuse, R35, PT ;  /* 0x000000230200720c */ /* 0x040fe20003f64070 */
[----:B------:R-:W-:Y:S01]  /*1ae0*/  @!P5 IMAD.MOV R28, RZ, RZ, -R28 ;  /* 0x000000ffff1cd224 */ /* 0x000fe200078e0a1c */
[C---:B------:R-:W-:Y:S01]  /*1af0*/  ISETP.GT.U32.AND P5, PT, R2.reuse, R34, PT ;  /* 0x000000220200720c */ /* 0x040fe20003fa4070 */
[----:B------:R-:W-:Y:S01]  /*1b00*/  @!P1 IMAD.IADD R33, R33, 0x1, -R2 ;  /* 0x0000000121219824 */ /* 0x000fe200078e0a02 */
[----:B------:R-:W-:Y:S01]  /*1b10*/  IABS R40, R41 ;  /* 0x0000002900287213 */ /* 0x000fe20000000000 */
[----:B------:R-:W-:Y:S01]  /*1b20*/  @!P0 IMAD.MOV R29, RZ, RZ, -R29 ;  /* 0x000000ffff1d8224 */ /* 0x000fe200078e0a1d */
[----:B------:R-:W-:Y:S01]  /*1b30*/  ISETP.GE.AND P1, PT, R43, RZ, PT ;  /* 0x000000ff2b00720c */ /* 0x000fe20003f26270 */
[----:B------:R-:W-:Y:S01]  /*1b40*/  IMAD.HI.U32 R36, R5, R38, RZ ;  /* 0x0000002605247227 */ /* 0x000fe200078e00ff */
[----:B------:R-:W-:-:S03]  /*1b50*/  ISETP.GT.U32.AND P0, PT, R2, R33, PT ;  /* 0x000000210200720c */ /* 0x000fc60003f04070 */
[--C-:B------:R-:W-:Y:S01]  /*1b60*/  @!P6 IMAD.IADD R32, R32, 0x1, -R2.reuse ;  /* 0x000000012020e824 */ /* 0x100fe200078e0a02 */
[----:B------:R-:W-:Y:S01]  /*1b70*/  ISETP.GE.AND P6, PT, R45, RZ, PT ;  /* 0x000000ff2d00720c */ /* 0x000fe20003fc6270 */
[--C-:B------:R-:W-:Y:S01]  /*1b80*/  @!P3 IMAD.IADD R35, R35, 0x1, -R2.reuse ;  /* 0x000000012323b824 */ /* 0x100fe200078e0a02 */
[----:B------:R-:W-:Y:S01]  /*1b90*/  IABS R45, R52 ;  /* 0x00000034002d7213 */ /* 0x000fe20000000000 */
[----:B------:R-:W-:Y:S01]  /*1ba0*/  @!P5 IMAD.IADD R34, R34, 0x1, -R2 ;  /* 0x000000012222d824 */ /* 0x000fe200078e0a02 */
[----:B------:R-:W-:Y:S01]  /*1bb0*/  ISETP.GE.AND P5, PT, R39, RZ, PT ;  /* 0x000000ff2700720c */ /* 0x000fe20003fa6270 */
[----:B------:R-:W-:Y:S01]  /*1bc0*/  IMAD.MOV R39, RZ, RZ, -R36 ;  /* 0x000000ffff277224 */ /* 0x000fe200078e0a24 */
[----:B------:R-:W-:Y:S01]  /*1bd0*/  ISETP.GT.U32.AND P3, PT, R2, R35, PT ;  /* 0x000000230200720c */ /* 0x000fe20003f64070 */
[----:B------:R-:W-:-:S04]  /*1be0*/  IMAD.HI.U32 R37, R5, R40, RZ ;  /* 0x0000002805257227 */ /* 0x000fc800078e00ff */
[----:B------:R-:W-:Y:S01]  /*1bf0*/  @!P0 IMAD.IADD R33, R33, 0x1, -R2 ;  /* 0x0000000121218824 */ /* 0x000fe200078e0a02 */
[----:B------:R-:W-:Y:S01]  /*1c00*/  ISETP.GE.AND P0, PT, R46, RZ, PT ;  /* 0x000000ff2e00720c */ /* 0x000fe20003f06270 */
[----:B------:R-:W-:Y:S01]  /*1c10*/  IMAD R36, R2, R39, R38 ;  /* 0x0000002702247224 */ /* 0x000fe200078e0226 */
[C---:B------:R-:W-:Y:S01]  /*1c20*/  LOP3.LUT R38, R6.reuse, 0x78, RZ, 0xfc, !PT ;  /* 0x0000007806267812 */ /* 0x040fe200078efcff */
[----:B------:R-:W-:Y:S01]  /*1c30*/  @!P6 IMAD.MOV R34, RZ, RZ, -R34 ;  /* 0x000000ffff22e224 */ /* 0x000fe200078e0a22 */
[----:B------:R-:W-:Y:S01]  /*1c40*/  LOP3.LUT R39, R6, 0x7c, RZ, 0xfc, !PT ;  /* 0x0000007c06277812 */ /* 0x000fe200078efcff */
[----:B------:R-:W-:Y:S01]  /*1c50*/  IMAD.MOV R37, RZ, RZ, -R37 ;  /* 0x000000ffff257224 */ /* 0x000fe200078e0a25 */
[----:B------:R-:W-:Y:S01]  /*1c60*/  ISETP.GT.U32.AND P6, PT, R2, R36, PT ;  /* 0x000000240200720c */ /* 0x000fe20003fc4070 */
[----:B------:R-:W-:Y:S01]  /*1c70*/  @!P4 IMAD.MOV R30, RZ, RZ, -R30 ;  /* 0x000000ffff1ec224 */ /* 0x000fe200078e0a1e */
[----:B------:R-:W-:Y:S01]  /*1c80*/  ISETP.GE.AND P4, PT, R44, RZ, PT ;  /* 0x000000ff2c00720c */ /* 0x000fe20003f86270 */
[----:B------:R-:W-:Y:S01]  /*1c90*/  IMAD R37, R2, R37, R40 ;  /* 0x0000002502257224 */ /* 0x000fe200078e0228 */
[----:B------:R-:W-:Y:S01]  /*1ca0*/  IABS R40, R38 ;  /* 0x0000002600287213 */ /* 0x000fe20000000000 */
[----:B------:R-:W-:Y:S01]  /*1cb0*/  @!P3 IMAD.IADD R35, R35, 0x1, -R2 ;  /* 0x000000012323b824 */ /* 0x000fe200078e0a02 */
[----:B------:R-:W-:Y:S01]  /*1cc0*/  LOP3.LUT R46, R6, 0x80, RZ, 0xfc, !PT ;  /* 0x00000080062e7812 */ /* 0x000fe200078efcff */
[----:B------:R-:W-:Y:S01]  /*1cd0*/  @!P1 IMAD.MOV R32, RZ, RZ, -R32 ;  /* 0x000000ffff209224 */ /* 0x000fe200078e0a20 */
[----:B------:R-:W-:Y:S01]  /*1ce0*/  ISETP.GE.AND P1, PT, R41, RZ, PT ;  /* 0x000000ff2900720c */ /* 0x000fe20003f26270 */
[----:B------:R-:W-:Y:S01]  /*1cf0*/  @!P0 IMAD.MOV R35, RZ, RZ, -R35 ;  /* 0x000000ffff238224 */ /* 0x000fe200078e0a23 */
[----:B------:R-:W-:Y:S01]  /*1d00*/  ISETP.GT.U32.AND P0, PT, R2, R37, PT ;  /* 0x000000250200720c */ /* 0x000fe20003f04070 */
[----:B------:R-:W-:Y:S01]  /*1d10*/  IMAD R70, R8, 0x100, R139 ;  /* 0x0000010008467824 */ /* 0x000fe200078e028b */
[----:B------:R-:W-:Y:S01]  /*1d20*/  IABS R42, R39 ;  /* 0x00000027002a7213 */ /* 0x000fe20000000000 */
[----:B------:R-:W-:Y:S01]  /*1d30*/  @!P6 IMAD.IADD R36, R36, 0x1, -R2 ;  /* 0x000000012424e824 */ /* 0x000fe200078e0a02 */
[----:B------:R-:W-:Y:S01]  /*1d40*/  IABS R43, R46 ;  /* 0x0000002e002b7213 */ /* 0x000fe20000000000 */
[----:B------:R-:W-:Y:S01]  /*1d50*/  @!P4 IMAD.MOV R33, RZ, RZ, -R33 ;  /* 0x000000ffff21c224 */ /* 0x000fe200078e0a21 */
[----:B------:R-:W-:Y:S01]  /*1d60*/  ISETP.GE.AND P4, PT, R38, RZ, PT ;  /* 0x000000ff2600720c */ /* 0x000fe20003f86270 */
[----:B------:R-:W-:Y:S01]  /*1d70*/  IMAD.HI.U32 R38, R5, R40, RZ ;  /* 0x0000002805267227 */ /* 0x000fe200078e00ff */
[----:B------:R-:W-:Y:S01]  /*1d80*/  ISETP.GT.U32.AND P6, PT, R2, R36, PT ;  /* 0x000000240200720c */ /* 0x000fe20003fc4070 */
[----:B------:R-:W-:Y:S01]  /*1d90*/  STL [R1+0x950], R70 ;  /* 0x0009504601007387 */ /* 0x000fe20000100800 */
[----:B------:R-:W-:Y:S01]  /*1da0*/  ISETP.GE.AND P3, PT, R39, RZ, PT ;  /* 0x000000ff2700720c */ /* 0x000fe20003f66270 */
[----:B------:R-:W-:Y:S01]  /*1db0*/  IMAD.MOV R41, RZ, RZ, -R38 ;  /* 0x000000ffff297224 */ /* 0x000fe200078e0a26 */
[----:B------:R-:W-:Y:S01]  /*1dc0*/  IABS R44, R49 ;  /* 0x00000031002c7213 */ /* 0x000fe20000000000 */
[----:B------:R-:W-:Y:S01]  /*1dd0*/  @!P0 IMAD.IADD R37, R37, 0x1, -R2 ;  /* 0x0000000125258824 */ /* 0x000fe200078e0a02 */
[----:B------:R-:W-:Y:S01]  /*1de0*/  IADD3 R68, R70, 0x80, RZ ;  /* 0x0000008046447810 */ /* 0x000fe20007ffe0ff */
[----:B------:R-:W-:-:S02]  /*1df0*/  IMAD R38, R2, R41, R40 ;  /* 0x0000002902267224 */ /* 0x000fc400078e0228 */
[C---:B------:R-:W-:Y:S01]  /*1e00*/  IMAD.HI.U32 R39, R5.reuse, R42, RZ ;  /* 0x0000002a05277227 */ /* 0x040fe200078e00ff */
[----:B------:R-:W-:Y:S01]  /*1e10*/  ISETP.GT.U32.AND P0, PT, R2, R37, PT ;  /* 0x000000250200720c */ /* 0x000fe20003f04070 */
[----:B------:R-:W-:Y:S02]  /*1e20*/  STL [R1+0x954], R68 ;  /* 0x0009544401007387 */ /* 0x000fe40000100800 */
[----:B------:R-:W-:-:S04]  /*1e30*/  IMAD.HI.U32 R40, R5, R43, RZ ;  /* 0x0000002b05287227 */ /* 0x000fc800078e00ff */
[----:B------:R-:W-:Y:S01]  /*1e40*/  @!P6 IMAD.IADD R36, R36, 0x1, -R2 ;  /* 0x000000012424e824 */ /* 0x000fe200078e0a02 */
[----:B------:R-:W-:Y:S01]  /*1e50*/  ISETP.GT.U32.AND P6, PT, R2, R38, PT ;  /* 0x000000260200720c */ /* 0x000fe20003fc4070 */
[----:B------:R-:W-:Y:S02]  /*1e60*/  IMAD.MOV R39, RZ, RZ, -R39 ;  /* 0x000000ffff277224 */ /* 0x000fe400078e0a27 */
[----:B------:R-:W-:-:S04]  /*1e70*/  IMAD.HI.U32 R41, R5, R44, RZ ;  /* 0x0000002c05297227 */ /* 0x000fc800078e00ff */
[----:B------:R-:W-:Y:S02]  /*1e80*/  IMAD.MOV R40, RZ, RZ, -R40 ;  /* 0x000000ffff287224 */ /* 0x000fe400078e0a28 */
[C---:B------:R-:W-:Y:S02]  /*1e90*/  IMAD R39, R2.reuse, R39, R42 ;  /* 0x0000002702277224 */ /* 0x040fe400078e022a */
[----:B------:R-:W-:Y:S02]  /*1ea0*/  IMAD.MOV R41, RZ, RZ, -R41 ;  /* 0x000000ffff297224 */ /* 0x000fe400078e0a29 */
[C---:B------:R-:W-:Y:S02]  /*1eb0*/  IMAD R40, R2.reuse, R40, R43 ;  /* 0x0000002802287224 */ /* 0x040fe400078e022b */
[C---:B------:R-:W-:Y:S01]  /*1ec0*/  IMAD R41, R2.reuse, R41, R44 ;  /* 0x0000002902297224 */ /* 0x040fe200078e022c */
[----:B------:R-:W-:Y:S01]  /*1ed0*/  IABS R44, R53 ;  /* 0x00000035002c7213 */ /* 0x000fe20000000000 */
[----:B------:R-:W-:Y:S01]  /*1ee0*/  @!P5 IMAD.MOV R36, RZ, RZ, -R36 ;  /* 0x000000ffff24d224 */ /* 0x000fe200078e0a24 */
[C---:B------:R-:W-:Y:S01]  /*1ef0*/  ISETP.GT.U32.AND P5, PT, R2.reuse, R39, PT ;  /* 0x000000270200720c */ /* 0x040fe20003fa4070 */
[--C-:B------:R-:W-:Y:S01]  /*1f00*/  @!P0 IMAD.IADD R37, R37, 0x1, -R2.reuse ;  /* 0x0000000125258824 */ /* 0x100fe200078e0a02 */
[----:B------:R-:W-:Y:S01]  /*1f10*/  ISETP.GT.U32.AND P0, PT, R2, R40, PT ;  /* 0x000000280200720c */ /* 0x000fe20003f04070 */
[----:B------:R-:W-:Y:S01]  /*1f20*/  @!P6 IMAD.IADD R38, R38, 0x1, -R2 ;  /* 0x000000012626e824 */ /* 0x000fe200078e0a02 */
[----:B------:R-:W-:Y:S01]  /*1f30*/  ISETP.GT.U32.AND P6, PT, R2, R41, PT ;  /* 0x000000290200720c */ /* 0x000fe20003fc4070 */
[----:B------:R-:W-:-:S04]  /*1f40*/  IMAD.HI.U32 R42, R5, R45, RZ ;  /* 0x0000002d052a7227 */ /* 0x000fc800078e00ff */
[----:B------:R-:W-:Y:S02]  /*1f50*/  IMAD.MOV R42, RZ, RZ, -R42 ;  /* 0x000000ffff2a7224 */ /* 0x000fe400078e0a2a */
[----:B------:R-:W-:-:S04]  /*1f60*/  IMAD.HI.U32 R43, R5, R44, RZ ;  /* 0x0000002c052b7227 */ /* 0x000fc800078e00ff */
[--C-:B------:R-:W-:Y:S01]  /*1f70*/  @!P5 IMAD.IADD R39, R39, 0x1, -R2.reuse ;  /* 0x000000012727d824 */ /* 0x100fe200078e0a02 */
[----:B------:R-:W-:Y:S01]  /*1f80*/  ISETP.GT.U32.AND P5, PT, R2, R38, PT ;  /* 0x000000260200720c */ /* 0x000fe20003fa4070 */
[--C-:B------:R-:W-:Y:S02]  /*1f90*/  @!P0 IMAD.IADD R40, R40, 0x1, -R2.reuse ;  /* 0x0000000128288824 */ /* 0x100fe400078e0a02 */
[----:B------:R-:W-:Y:S01]  /*1fa0*/  @!P6 IMAD.IADD R41, R41, 0x1, -R2 ;  /* 0x000000012929e824 */ /* 0x000fe200078e0a02 */
[C---:B------:R-:W-:Y:S01]  /*1fb0*/  ISETP.GT.U32.AND P0, PT, R2.reuse, R39, PT ;  /* 0x000000270200720c */ /* 0x040fe20003f04070 */
[C---:B------:R-:W-:Y:S01]  /*1fc0*/  IMAD R42, R2.reuse, R42, R45 ;  /* 0x0000002a022a7224 */ /* 0x040fe200078e022d */
[C---:B------:R-:W-:Y:S01]  /*1fd0*/  ISETP.GT.U32.AND P6, PT, R2.reuse, R40, PT ;  /* 0x000000280200720c */ /* 0x040fe20003fc4070 */
[----:B------:R-:W-:Y:S02]  /*1fe0*/  IMAD.MOV R43, RZ, RZ, -R43 ;  /* 0x000000ffff2b7224 */ /* 0x000fe400078e0a2b */
[----:B------:R-:W-:Y:S01]  /*1ff0*/  @!P1 IMAD.MOV R37, RZ, RZ, -R37 ;  /* 0x000000ffff259224 */ /* 0x000fe200078e0a25 */
[C---:B------:R-:W-:Y:S01]  /*2000*/  ISETP.GT.U32.AND P1, PT, R2.reuse, R41, PT ;  /* 0x000000290200720c */ /* 0x040fe20003f24070 */
[----:B------:R-:W-:-:S02]  /*2010*/  IMAD R43, R2, R43, R44 ;  /* 0x0000002b022b7224 */ /* 0x000fc400078e022c */
[----:B------:R-:W-:Y:S01]  /*2020*/  @!P5 IMAD.IADD R38, R38, 0x1, -R2 ;  /* 0x000000012626d824 */ /* 0x000fe200078e0a02 */
[----:B------:R-:W-:Y:S01]  /*2030*/  ISETP.GT.U32.AND P5, PT, R2, R42, PT ;  /* 0x0000002a0200720c */ /* 0x000fe20003fa4070 */
[----:B------:R-:W-:-:S04]  /*2040*/  IMAD.HI.U32 R44, R5, R47, RZ ;  /* 0x0000002f052c7227 */ /* 0x000fc800078e00ff */
[--C-:B------:R-:W-:Y:S01]  /*2050*/  @!P6 IMAD.IADD R40, R40, 0x1, -R2.reuse ;  /* 0x000000012828e824 */ /* 0x100fe200078e0a02 */
[----:B------:R-:W-:Y:S01]  /*2060*/  ISETP.GT.U32.AND P6, PT, R2, R43, PT ;  /* 0x0000002b0200720c */ /* 0x000fe20003fc4070 */
[----:B------:R-:W-:Y:S01]  /*2070*/  @!P0 IMAD.IADD R39, R39, 0x1, -R2 ;  /* 0x0000000127278824 */ /* 0x000fe200078e0a02 */
[----:B------:R-:W-:Y:S01]  /*2080*/  ISETP.GE.AND P0, PT, R46, RZ, PT ;  /* 0x000000ff2e00720c */ /* 0x000fe20003f06270 */
[----:B------:R-:W-:-:S04]  /*2090*/  IMAD.HI.U32 R45, R5, R48, RZ ;  /* 0x00000030052d7227 */ /* 0x000fc800078e00ff */
[--C-:B------:R-:W-:Y:S01]  /*20a0*/  @!P5 IMAD.IADD R42, R42, 0x1, -R2.reuse ;  /* 0x000000012a2ad824 */ /* 0x100fe200078e0a02 */
[----:B------:R-:W-:Y:S01]  /*20b0*/  ISETP.GE.AND P5, PT, R52, RZ, PT ;  /* 0x000000ff3400720c */ /* 0x000fe20003fa6270 */
[----:B------:R-:W-:Y:S01]  /*20c0*/  @!P1 IMAD.IADD R41, R41, 0x1, -R2 ;  /* 0x0000000129299824 */ /* 0x000fe200078e0a02 */
[----:B------:R-:W-:Y:S01]  /*20d0*/  ISETP.GE.AND P1, PT, R49, RZ, PT ;  /* 0x000000ff3100720c */ /* 0x000fe20003f26270 */
[----:B------:R-:W-:Y:S01]  /*20e0*/  IMAD.MOV R44, RZ, RZ, -R44 ;  /* 0x000000ffff2c7224 */ /* 0x000fe200078e0a2c */
[----:B------:R-:W-:Y:S01]  /*20f0*/  LOP3.LUT R52, R6, 0xa0, RZ, 0xfc, !PT ;  /* 0x000000a006347812 */ /* 0x000fe200078efcff */
[----:B------:R-:W-:Y:S01]  /*2100*/  @!P6 IMAD.IADD R43, R43, 0x1, -R2 ;  /* 0x000000012b2be824 */ /* 0x000fe200078e0a02 */
[----:B------:R-:W-:Y:S01]  /*2110*/  ISETP.GT.U32.AND P6, PT, R2, R42, PT ;  /* 0x0000002a0200720c */ /* 0x000fe20003fc4070 */
        /* <DEDUP_REMOVED lines=8> */
[----:B------:R-:W-:Y:S01]  /*21a0*/  ISETP.GT.U32.AND P0, PT, R2, R44, PT ;  /* 0x0000002c0200720c */ /* 0x000fe20003f04070 */
[----:B------:R-:W-:Y:S01]  /*21b0*/  @!P6 IMAD.IADD R42, R42, 0x1, -R2 ;  /* 0x000000012a2ae824 */ /* 0x000fe200078e0a02 */
[C---:B------:R-:W-:Y:S01]  /*21c0*/  ISETP.GT.U32.AND P6, PT, R2.reuse, R46, PT ;  /* 0x0000002e0200720c */ /* 0x040fe20003fc4070 */
[----:B------:R-:W-:Y:S01]  /*21d0*/  @!P4 IMAD.MOV R38, RZ, RZ, -R38 ;  /* 0x000000ffff26c224 */ /* 0x000fe200078e0a26 */
[----:B------:R-:W-:Y:S01]  /*21e0*/  ISETP.GT.U32.AND P4, PT, R2, R45, PT ;  /* 0x0000002d0200720c */ /* 0x000fe20003f84070 */
[----:B------:R-:W-:Y:S01]  /*21f0*/  IMAD.HI.U32 R48, R5, R51, RZ ;  /* 0x0000003305307227 */ /* 0x000fe200078e00ff */
[----:B------:R-:W-:-:S03]  /*2200*/  LOP3.LUT R50, R6, 0x9c, RZ, 0xfc, !PT ;  /* 0x0000009c06327812 */ /* 0x000fc600078efcff */
[----:B------:R-:W-:Y:S01]  /*2210*/  IMAD.MOV R48, RZ, RZ, -R48 ;  /* 0x000000ffff307224 */ /* 0x000fe200078e0a30 */
[----:B------:R-:W-:Y:S01]  /*2220*/  IABS R49, R50 ;  /* 0x0000003200317213 */ /* 0x000fe20000000000 */
[----:B------:R-:W-:Y:S01]  /*2230*/  @!P3 IMAD.MOV R39, RZ, RZ, -R39 ;  /* 0x000000ffff27b224 */ /* 0x000fe200078e0a27 */
[----:B------:R-:W-:Y:S01]  /*2240*/  ISETP.GT.U32.AND P3, PT, R2, R43, PT ;  /* 0x0000002b0200720c */ /* 0x000fe20003f64070 */
[--C-:B------:R-:W-:Y:S02]  /*2250*/  @!P0 IMAD.IADD R44, R44, 0x1, -R2.reuse ;  /* 0x000000012c2c8824 */ /* 0x100fe400078e0a02 */
[--C-:B------:R-:W-:Y:S02]  /*2260*/  @!P6 IMAD.IADD R46, R46, 0x1, -R2.reuse ;  /* 0x000000012e2ee824 */ /* 0x100fe400078e0a02 */
[----:B------:R-:W-:Y:S01]  /*2270*/  @!P4 IMAD.IADD R45, R45, 0x1, -R2 ;  /* 0x000000012d2dc824 */ /* 0x000fe200078e0a02 */
[C---:B------:R-:W-:Y:S01]  /*2280*/  ISETP.GT.U32.AND P6, PT, R2.reuse, R44, PT ;  /* 0x0000002c0200720c */ /* 0x040fe20003fc4070 */
[C---:B------:R-:W-:Y:S01]  /*2290*/  IMAD R51, R2.reuse, R48, R51 ;  /* 0x0000003002337224 */ /* 0x040fe200078e0233 */
[----:B------:R-:W-:Y:S01]  /*22a0*/  ISETP.GE.AND P4, PT, R55, RZ, PT ;  /* 0x000000ff3700720c */ /* 0x000fe20003f86270 */
[----:B------:R-:W-:Y:S01]  /*22b0*/  IMAD.HI.U32 R47, R5, R49, RZ ;  /* 0x00000031052f7227 */ /* 0x000fe200078e00ff */
[----:B------:R-:W-:-:S03]  /*22c0*/  ISETP.GT.U32.AND P0, PT, R2, R45, PT ;  /* 0x0000002d0200720c */ /* 0x000fc60003f04070 */
[----:B------:R-:W-:Y:S02]  /*22d0*/  IMAD.MOV R47, RZ, RZ, -R47 ;  /* 0x000000ffff2f7224 */ /* 0x000fe400078e0a2f */
[----:B------:R-:W-:Y:S01]  /*22e0*/  @!P5 IMAD.MOV R42, RZ, RZ, -R42 ;  /* 0x000000ffff2ad224 */ /* 0x000fe200078e0a2a */
[C---:B------:R-:W-:Y:S01]  /*22f0*/  ISETP.GT.U32.AND P5, PT, R2.reuse, R46, PT ;  /* 0x0000002e0200720c */ /* 0x040fe20003fa4070 */
[----:B------:R-:W-:Y:S01]  /*2300*/  IMAD R47, R2, R47, R49 ;  /* 0x0000002f022f7224 */ /* 0x000fe200078e0231 */
[----:B------:R-:W-:Y:S01]  /*2310*/  LOP3.LUT R49, R6, 0xa4, RZ, 0xfc, !PT ;  /* 0x000000a406317812 */ /* 0x000fe200078efcff */
[--C-:B------:R-:W-:Y:S01]  /*2320*/  @!P6 IMAD.IADD R44, R44, 0x1, -R2.reuse ;  /* 0x000000012c2ce824 */ /* 0x100fe200078e0a02 */
[C---:B------:R-:W-:Y:S01]  /*2330*/  ISETP.GT.U32.AND P6, PT, R2.reuse, R51, PT ;  /* 0x000000330200720c */ /* 0x040fe20003fc4070 */
[----:B------:R-:W-:Y:S01]  /*2340*/  @!P1 IMAD.MOV R41, RZ, RZ, -R41 ;  /* 0x000000ffff299224 */ /* 0x000fe200078e0a29 */
[----:B------:R-:W-:Y:S01]  /*2350*/  ISETP.GE.AND P1, PT, R53, RZ, PT ;  /* 0x000000ff3500720c */ /* 0x000fe20003f26270 */
[--C-:B------:R-:W-:Y:S01]  /*2360*/  @!P0 IMAD.IADD R45, R45, 0x1, -R2.reuse ;  /* 0x000000012d2d8824 */ /* 0x100fe200078e0a02 */
[----:B------:R-:W-:Y:S01]  /*2370*/  ISETP.GT.U32.AND P0, PT, R2, R47, PT ;  /* 0x0000002f0200720c */ /* 0x000fe20003f04070 */
[----:B------:R-:W-:Y:S01]  /*2380*/  @!P3 IMAD.IADD R43, R43, 0x1, -R2 ;  /* 0x000000012b2bb824 */ /* 0x000fe200078e0a02 */
[----:B------:R-:W-:Y:S01]  /*2390*/  ISETP.GE.AND P3, PT, R54, RZ, PT ;  /* 0x000000ff3600720c */ /* 0x000fe20003f66270 */
[----:B------:R-:W-:Y:S01]  /*23a0*/  @!P4 IMAD.MOV R44, RZ, RZ, -R44 ;  /* 0x000000ffff2cc224 */ /* 0x000fe200078e0a2c */
[----:B------:R-:W-:Y:S01]  /*23b0*/  IABS R53, R49 ;  /* 0x0000003100357213 */ /* 0x000fe20000000000 */
[----:B------:R-:W-:Y:S01]  /*23c0*/  @!P5 IMAD.IADD R46, R46, 0x1, -R2 ;  /* 0x000000012e2ed824 */ /* 0x000fe200078e0a02 */
[----:B------:R-:W-:-:S02]  /*23d0*/  ISETP.GE.AND P5, PT, R50, RZ, PT ;  /* 0x000000ff3200720c */ /* 0x000fc40003fa6270 */
[----:B------:R-:W-:Y:S01]  /*23e0*/  LOP3.LUT R54, R6, 0xa8, RZ, 0xfc, !PT ;  /* 0x000000a806367812 */ /* 0x000fe200078efcff */
[--C-:B------:R-:W-:Y:S01]  /*23f0*/  @!P6 IMAD.IADD R51, R51, 0x1, -R2.reuse ;  /* 0x000000013333e824 */ /* 0x100fe200078e0a02 */
[----:B------:R-:W-:Y:S01]  /*2400*/  ISETP.GE.AND P4, PT, R49, RZ, PT ;  /* 0x000000ff3100720c */ /* 0x000fe20003f86270 */
[----:B------:R-:W-:Y:S01]  /*2410*/  IMAD.HI.U32 R48, R5, R53, RZ ;  /* 0x0000003505307227 */ /* 0x000fe200078e00ff */
[----:B------:R-:W-:Y:S02]  /*2420*/  IABS R55, R54 ;  /* 0x0000003600377213 */ /* 0x000fe40000000000 */
[----:B------:R-:W-:Y:S01]  /*2430*/  ISETP.GT.U32.AND P6, PT, R2, R51, PT ;  /* 0x000000330200720c */ /* 0x000fe20003fc4070 */
[----:B------:R-:W-:Y:S01]  /*2440*/  @!P0 IMAD.IADD R47, R47, 0x1, -R2 ;  /* 0x000000012f2f8824 */ /* 0x000fe200078e0a02 */
[----:B------:R-:W-:Y:S01]  /*2450*/  ISETP.GE.AND P0, PT, R52, RZ, PT ;  /* 0x000000ff3400720c */ /* 0x000fe20003f06270 */
[----:B------:R-:W-:Y:S02]  /*2460*/  IMAD.MOV R50, RZ, RZ, -R48 ;  /* 0x000000ffff327224 */ /* 0x000fe400078e0a30 */
[----:B------:R-:W-:Y:S01]  /*2470*/  @!P1 IMAD.MOV R43, RZ, RZ, -R43 ;  /* 0x000000ffff2b9224 */ /* 0x000fe200078e0a2b */
[----:B------:R-:W-:Y:S01]  /*2480*/  ISETP.GE.AND P1, PT, R56, RZ, PT ;  /* 0x000000ff3800720c */ /* 0x000fe20003f26270 */
[----:B------:R-:W-:Y:S01]  /*2490*/  @!P3 IMAD.MOV R45, RZ, RZ, -R45 ;  /* 0x000000ffff2db224 */ /* 0x000fe200078e0a2d */
[----:B------:R-:W-:Y:S01]  /*24a0*/  LOP3.LUT R56, R6, 0xac, RZ, 0xfc, !PT ;  /* 0x000000ac06387812 */ /* 0x000fe200078efcff */
[C---:B------:R-:W-:Y:S01]  /*24b0*/  IMAD R53, R2.reuse, R50, R53 ;  /* 0x0000003202357224 */ /* 0x040fe200078e0235 */
[----:B------:R-:W-:Y:S01]  /*24c0*/  ISETP.GT.U32.AND P3, PT, R2, R47, PT ;  /* 0x0000002f0200720c */ /* 0x000fe20003f64070 */
[----:B------:R-:W-:Y:S01]  /*24d0*/  IMAD.HI.U32 R48, R5, R55, RZ ;  /* 0x0000003705307227 */ /* 0x000fe200078e00ff */
[----:B------:R-:W-:-:S03]  /*24e0*/  IABS R57, R56 ;  /* 0x0000003800397213 */ /* 0x000fc60000000000 */
[----:B------:R-:W-:Y:S01]  /*24f0*/  @!P6 IMAD.IADD R51, R51, 0x1, -R2 ;  /* 0x000000013333e824 */ /* 0x000fe200078e0a02 */
[----:B------:R-:W-:Y:S01]  /*2500*/  ISETP.GT.U32.AND P6, PT, R2, R53, PT ;  /* 0x000000350200720c */ /* 0x000fe20003fc4070 */
[----:B------:R-:W-:-:S04]  /*2510*/  IMAD.HI.U32 R49, R5, R57, RZ ;  /* 0x0000003905317227 */ /* 0x000fc800078e00ff */
[----:B------:R-:W-:Y:S02]  /*2520*/  IMAD.MOV R49, RZ, RZ, -R49 ;  /* 0x000000ffff317224 */ /* 0x000fe400078e0a31 */
[----:B------:R-:W-:Y:S02]  /*2530*/  IMAD.MOV R48, RZ, RZ, -R48 ;  /* 0x000000ffff307224 */ /* 0x000fe400078e0a30 */
[--C-:B------:R-:W-:Y:S01]  /*2540*/  @!P3 IMAD.IADD R47, R47, 0x1, -R2.reuse ;  /* 0x000000012f2fb824 */ /* 0x100fe200078e0a02 */
[----:B------:R-:W-:Y:S01]  /*2550*/  ISETP.GE.AND P3, PT, R56, RZ, PT ;  /* 0x000000ff3800720c */ /* 0x000fe20003f66270 */
[----:B------:R-:W-:Y:S01]  /*2560*/  IMAD R57, R2, R49, R57 ;  /* 0x0000003102397224 */ /* 0x000fe200078e0239 */
[----:B------:R-:W-:Y:S01]  /*2570*/  LOP3.LUT R56, R6, 0xb8, RZ, 0xfc, !PT ;  /* 0x000000b806387812 */ /* 0x000fe200078efcff */
[----:B------:R-:W-:Y:S01]  /*2580*/  IMAD R55, R2, R48, R55 ;  /* 0x0000003002377224 */ /* 0x000fe200078e0237 */
[----:B------:R-:W-:Y:S01]  /*2590*/  LOP3.LUT R48, R6, 0xb0, RZ, 0xfc, !PT ;  /* 0x000000b006307812 */ /* 0x000fe200078efcff */
[----:B------:R-:W-:Y:S01]  /*25a0*/  IMAD.MOV.U32 R49, RZ, RZ, R47 ;  /* 0x000000ffff317224 */ /* 0x000fe200078e002f */
[----:B------:R-:W-:Y:S01]  /*25b0*/  IABS R63, R56 ;  /* 0x00000038003f7213 */ /* 0x000fe20000000000 */
[----:B------:R-:W-:Y:S01]  /*25c0*/  @!P6 IMAD.IADD R53, R53, 0x1, -R2 ;  /* 0x000000013535e824 */ /* 0x000fe200078e0a02 */
[----:B------:R-:W-:Y:S01]  /*25d0*/  IABS R50, R48 ;  /* 0x0000003000327213 */ /* 0x000fe20000000000 */
[----:B------:R-:W-:Y:S01]  /*25e0*/  @!P5 IMAD.MOV R49, RZ, RZ, -R49 ;  /* 0x000000ffff31d224 */ /* 0x000fe200078e0a31 */
[C---:B------:R-:W-:Y:S01]  /*25f0*/  ISETP.GT.U32.AND P5, PT, R2.reuse, R55, PT ;  /* 0x000000370200720c */ /* 0x040fe20003fa4070 */
[----:B------:R-:W-:Y:S01]  /*2600*/  @!P1 IMAD.MOV R46, RZ, RZ, -R46 ;  /* 0x000000ffff2e9224 */ /* 0x000fe200078e0a2e */
[----:B------:R-:W-:Y:S01]  /*2610*/  ISETP.GT.U32.AND P6, PT, R2, R53, PT ;  /* 0x000000350200720c */ /* 0x000fe20003fc4070 */
[----:B------:R-:W-:Y:S01]  /*2620*/  @!P0 IMAD.MOV R51, RZ, RZ, -R51 ;  /* 0x000000ffff338224 */ /* 0x000fe200078e0a33 */
[----:B------:R-:W-:Y:S01]  /*2630*/  ISETP.GE.AND P1, PT, R54, RZ, PT ;  /* 0x000000ff3600720c */ /* 0x000fe20003f26270 */
[----:B------:R-:W-:Y:S01]  /*2640*/  IMAD.HI.U32 R47, R5, R50, RZ ;  /* 0x00000032052f7227 */ /* 0x000fe200078e00ff */
[----:B------:R-:W-:-:S02]  /*2650*/  LOP3.LUT R54, R6, 0xb4, RZ, 0xfc, !PT ;  /* 0x000000b406367812 */ /* 0x000fc400078efcff */
[----:B------:R-:W-:Y:S01]  /*2660*/  ISETP.GE.AND P0, PT, R48, RZ, PT ;  /* 0x000000ff3000720c */ /* 0x000fe20003f06270 */
[----:B------:R-:W-:Y:S01]  /*2670*/  IMAD.MOV R47, RZ, RZ, -R47 ;  /* 0x000000ffff2f7224 */ /* 0x000fe200078e0a2f */
[----:B------:R-:W-:Y:S01]  /*2680*/  IABS R61, R54 ;  /* 0x00000036003d7213 */ /* 0x000fe20000000000 */
[----:B------:R-:W-:-:S04]  /*2690*/  IMAD.HI.U32 R52, R5, R67, RZ ;  /* 0x0000004305347227 */ /* 0x000fc800078e00ff */
[--C-:B------:R-:W-:Y:S02]  /*26a0*/  @!P5 IMAD.IADD R55, R55, 0x1, -R2.reuse ;  /* 0x000000013737d824 */ /* 0x100fe400078e0a02 */
[----:B------:R-:W-:Y:S01]  /*26b0*/  @!P6 IMAD.IADD R53, R53, 0x1, -R2 ;  /* 0x000000013535e824 */ /* 0x000fe200078e0a02 */
[C---:B------:R-:W-:Y:S01]  /*26c0*/  ISETP.GT.U32.AND P6, PT, R2.reuse, R57, PT ;  /* 0x000000390200720c */ /* 0x040fe20003fc4070 */
[----:B------:R-:W-:Y:S01]  /*26d0*/  IMAD.HI.U32 R48, R5, R61, RZ ;  /* 0x0000003d05307227 */ /* 0x000fe200078e00ff */
[----:B------:R-:W-:-:S03]  /*26e0*/  ISETP.GT.U32.AND P5, PT, R2, R55, PT ;  /* 0x000000370200720c */ /* 0x000fc60003fa4070 */
[----:B------:R-:W-:Y:S02]  /*26f0*/  IMAD.MOV R48, RZ, RZ, -R48 ;  /* 0x000000ffff307224 */ /* 0x000fe400078e0a30 */
[C---:B------:R-:W-:Y:S02]  /*2700*/  IMAD R47, R2.reuse, R47, R50 ;  /* 0x0000002f022f7224 */ /* 0x040fe400078e0232 */
[----:B------:R-:W-:Y:S02]  /*2710*/  IMAD R61, R2, R48, R61 ;  /* 0x00000030023d7224 */ /* 0x000fe400078e023d */
[----:B------:R-:W-:-:S04]  /*2720*/  IMAD.HI.U32 R48, R5, R63, RZ ;  /* 0x0000003f05307227 */ /* 0x000fc800078e00ff */
[--C-:B------:R-:W-:Y:S01]  /*2730*/  @!P6 IMAD.IADD R57, R57, 0x1, -R2.reuse ;  /* 0x000000013939e824 */ /* 0x100fe200078e0a02 */
[C---:B------:R-:W-:Y:S01]  /*2740*/  ISETP.GT.U32.AND P6, PT, R2.reuse, R61, PT ;  /* 0x0000003d0200720c */ /* 0x040fe20003fc4070 */
[----:B------:R-:W-:Y:S01]  /*2750*/  @!P5 IMAD.IADD R55, R55, 0x1, -R2 ;  /* 0x000000013737d824 */ /* 0x000fe200078e0a02 */
[----:B------:R-:W-:Y:S01]  /*2760*/  ISETP.GT.U32.AND P5, PT, R2, R47, PT ;  /* 0x0000002f0200720c */ /* 0x000fe20003fa4070 */
[----:B------:R-:W-:-:S04]  /*2770*/  IMAD.HI.U32 R50, R5, R65, RZ ;  /* 0x0000004105327227 */ /* 0x000fc800078e00ff */
[----:B------:R-:W-:Y:S02]  /*2780*/  IMAD.MOV R48, RZ, RZ, -R48 ;  /* 0x000000ffff307224 */ /* 0x000fe400078e0a30 */
[----:B------:R-:W-:Y:S02]  /*2790*/  IMAD.MOV R50, RZ, RZ, -R50 ;  /* 0x000000ffff327224 */ /* 0x000fe400078e0a32 */
[C---:B------:R-:W-:Y:S02]  /*27a0*/  IMAD R63, R2.reuse, R48, R63 ;  /* 0x00000030023f7224 */ /* 0x040fe400078e023f */
[--C-:B------:R-:W-:Y:S02]  /*27b0*/  @!P6 IMAD.IADD R61, R61, 0x1, -R2.reuse ;  /* 0x000000013d3de824 */ /* 0x100fe400078e0a02 */
[----:B------:R-:W-:Y:S01]  /*27c0*/  @!P5 IMAD.IADD R47, R47, 0x1, -R2 ;  /* 0x000000012f2fd824 */ /* 0x000fe200078e0a02 */
[C---:B------:R-:W-:Y:S01]  /*27d0*/  ISETP.GT.U32.AND P5, PT, R2.reuse, R57, PT ;  /* 0x000000390200720c */ /* 0x040fe20003fa4070 */
[----:B------:R-:W-:Y:S01]  /*27e0*/  IMAD.HI.U32 R48, R5, R69, RZ ;  /* 0x0000004505307227 */ /* 0x000fe200078e00ff */
[----:B------:R-:W-:-:S03]  /*27f0*/  ISETP.GT.U32.AND P6, PT, R2, R61, PT ;  /* 0x0000003d0200720c */ /* 0x000fc60003fc4070 */
[C---:B------:R-:W-:Y:S02]  /*2800*/  IMAD R65, R2.reuse, R50, R65 ;  /* 0x0000003202417224 */ /* 0x040fe400078e0241 */
[----:B------:R-:W-:Y:S02]  /*2810*/  IMAD.MOV R50, RZ, RZ, -R48 ;  /* 0x000000ffff327224 */ /* 0x000fe400078e0a30 */
[----:B------:R-:W-:Y:S01]  /*2820*/  @!P4 IMAD.MOV R53, RZ, RZ, -R53 ;  /* 0x000000ffff35c224 */ /* 0x000fe200078e0a35 */
[C---:B------:R-:W-:Y:S01]  /*2830*/  ISETP.GT.U32.AND P4, PT, R2.reuse, R47, PT ;  /* 0x0000002f0200720c */ /* 0x040fe20003f84070 */
[C---:B------:R-:W-:Y:S02]  /*2840*/  IMAD R69, R2.reuse, R50, R69 ;  /* 0x0000003202457224 */ /* 0x040fe400078e0245 */
[----:B------:R-:W-:Y:S02]  /*2850*/  IMAD.MOV R52, RZ, RZ, -R52 ;  /* 0x000000ffff347224 */ /* 0x000fe400078e0a34 */
[----:B------:R-:W-:Y:S01]  /*2860*/  @!P1 IMAD.MOV R55, RZ, RZ, -R55 ;  /* 0x000000ffff379224 */ /* 0x000fe200078e0a37 */
[C---:B------:R-:W-:Y:S01]  /*2870*/  ISETP.GT.U32.AND P1, PT, R2.reuse, R63, PT ;  /* 0x0000003f0200720c */ /* 0x040fe20003f24070 */
[--C-:B------:R-:W-:Y:S01]  /*2880*/  @!P5 IMAD.IADD R57, R57, 0x1, -R2.reuse ;  /* 0x000000013939d824 */ /* 0x100fe200078e0a02 */
[C---:B------:R-:W-:Y:S01]  /*2890*/  ISETP.GT.U32.AND P5, PT, R2.reuse, R65, PT ;  /* 0x000000410200720c */ /* 0x040fe20003fa4070 */
[--C-:B------:R-:W-:Y:S01]  /*28a0*/  @!P6 IMAD.IADD R61, R61, 0x1, -R2.reuse ;  /* 0x000000013d3de824 */ /* 0x100fe200078e0a02 */
[C---:B------:R-:W-:Y:S01]  /*28b0*/  ISETP.GT.U32.AND P6, PT, R2.reuse, R69, PT ;  /* 0x000000450200720c */ /* 0x040fe20003fc4070 */
[----:B------:R-:W-:Y:S01]  /*28c0*/  IMAD R67, R2, R52, R67 ;  /* 0x0000003402437224 */ /* 0x000fe200078e0243 */
[----:B------:R-:W-:Y:S01]  /*28d0*/  IABS R52, R66 ;  /* 0x0000004200347213 */ /* 0x000fe20000000000 */
[----:B------:R-:W-:-:S02]  /*28e0*/  @!P4 IMAD.IADD R47, R47, 0x1, -R2 ;  /* 0x000000012f2fc824 */ /* 0x000fc400078e0a02 */
[----:B------:R-:W-:Y:S01]  /*28f0*/  IMAD.HI.U32 R48, R5, R71, RZ ;  /* 0x0000004705307227 */ /* 0x000fe200078e00ff */
[----:B------:R-:W-:-:S03]  /*2900*/  ISETP.GT.U32.AND P4, PT, R2, R67, PT ;  /* 0x000000430200720c */ /* 0x000fc60003f84070 */
[--C-:B------:R-:W-:Y:S01]  /*2910*/  @!P1 IMAD.IADD R63, R63, 0x1, -R2.reuse ;  /* 0x000000013f3f9824 */ /* 0x100fe200078e0a02 */
[----:B------:R-:W-:Y:S01]  /*2920*/  ISETP.GE.AND P1, PT, R54, RZ, PT ;  /* 0x000000ff3600720c */ /* 0x000fe20003f26270 */
[--C-:B------:R-:W-:Y:S01]  /*2930*/  @!P5 IMAD.IADD R65, R65, 0x1, -R2.reuse ;  /* 0x000000014141d824 */ /* 0x100fe200078e0a02 */
[----:B------:R-:W-:Y:S01]  /*2940*/  ISETP.GE.AND P5, PT, R56, RZ, PT ;  /* 0x000000ff3800720c */ /* 0x000fe20003fa6270 */
[----:B------:R-:W-:Y:S01]  /*2950*/  @!P6 IMAD.IADD R69, R69, 0x1, -R2 ;  /* 0x000000014545e824 */ /* 0x000fe200078e0a02 */
[----:B------:R-:W-:Y:S01]  /*2960*/  LOP3.LUT R54, R6, 0xd8, RZ, 0xfc, !PT ;  /* 0x000000d806367812 */ /* 0x000fe200078efcff */
[----:B------:R-:W-:Y:S01]  /*2970*/  @!P3 IMAD.MOV R57, RZ, RZ, -R57 ;  /* 0x000000ffff39b224 */ /* 0x000fe200078e0a39 */
[C---:B------:R-:W-:Y:S01]  /*2980*/  ISETP.GT.U32.AND P6, PT, R2.reuse, R65, PT ;  /* 0x000000410200720c */ /* 0x040fe20003fc4070 */
[----:B------:R-:W-:Y:S01]  /*2990*/  IMAD.MOV R50, RZ, RZ, -R48 ;  /* 0x000000ffff327224 */ /* 0x000fe200078e0a30 */
[----:B------:R-:W-:Y:S01]  /*29a0*/  ISETP.GT.U32.AND P3, PT, R2, R69, PT ;  /* 0x000000450200720c */ /* 0x000fe20003f64070 */
[----:B------:R-:W-:Y:S01]  /*29b0*/  IMAD.HI.U32 R48, R5, R52, RZ ;  /* 0x0000003405307227 */ /* 0x000fe200078e00ff */
[----:B------:R-:W-:-:S03]  /*29c0*/  LOP3.LUT R56, R6, 0xe4, RZ, 0xfc, !PT ;  /* 0x000000e406387812 */ /* 0x000fc600078efcff */
[----:B------:R-:W-:Y:S01]  /*29d0*/  @!P4 IMAD.IADD R67, R67, 0x1, -R2 ;  /* 0x000000014343c824 */ /* 0x000fe200078e0a02 */
[C---:B------:R-:W-:Y:S01]  /*29e0*/  ISETP.GT.U32.AND P4, PT, R2.reuse, R63, PT ;  /* 0x0000003f0200720c */ /* 0x040fe20003f84070 */
[----:B------:R-:W-:Y:S01]  /*29f0*/  IMAD R71, R2, R50, R71 ;  /* 0x0000003202477224 */ /* 0x000fe200078e0247 */
[----:B------:R-:W-:Y:S01]  /*2a00*/  LOP3.LUT R50, R6, 0xd0, RZ, 0xfc, !PT ;  /* 0x000000d006327812 */ /* 0x000fe200078efcff */
[----:B------:R-:W-:Y:S01]  /*2a10*/  IMAD.MOV R73, RZ, RZ, -R48 ;  /* 0x000000ffff497224 */ /* 0x000fe200078e0a30 */
[----:B------:R-:W-:Y:S01]  /*2a20*/  IABS R85, R56 ;  /* 0x0000003800557213 */ /* 0x000fe20000000000 */
[----:B------:R-:W-:Y:S01]  /*2a30*/  IMAD.MOV.U32 R59, RZ, RZ, R47 ;  /* 0x000000ffff3b7224 */ /* 0x000fe200078e002f */
[----:B------:R-:W-:Y:S01]  /*2a40*/  IABS R75, R50 ;  /* 0x00000032004b7213 */ /* 0x000fe20000000000 */
[----:B------:R-:W-:Y:S01]  /*2a50*/  IMAD R47, R2, R73, R52 ;  /* 0x00000049022f7224 */ /* 0x000fe200078e0234 */
[----:B------:R-:W-:Y:S01]  /*2a60*/  LOP3.LUT R52, R6, 0xd4, RZ, 0xfc, !PT ;  /* 0x000000d406347812 */ /* 0x000fe200078efcff */
[----:B------:R-:W-:Y:S01]  /*2a70*/  @!P1 IMAD.MOV R61, RZ, RZ, -R61 ;  /* 0x000000ffff3d9224 */ /* 0x000fe200078e0a3d */
[C---:B------:R-:W-:Y:S01]  /*2a80*/  ISETP.GT.U32.AND P1, PT, R2.reuse, R71, PT ;  /* 0x000000470200720c */ /* 0x040fe20003f24070 */
        /* <DEDUP_REMOVED lines=8> */
[----:B------:R-:W-:Y:S01]  /*2b10*/  LOP3.LUT R62, R6, 0xf4, RZ, 0xfc, !PT ;  /* 0x000000f4063e7812 */ /* 0x000fe200078efcff */
[----:B------:R-:W-:Y:S01]  /*2b20*/  @!P4 IMAD.IADD R63, R63, 0x1, -R2 ;  /* 0x000000013f3fc824 */ /* 0x000fe200078e0a02 */
[----:B------:R-:W-:Y:S01]  /*2b30*/  ISETP.GE.AND P4, PT, R58, RZ, PT ;  /* 0x000000ff3a00720c */ /* 0x000fe20003f86270 */
[----:B------:R-:W-:Y:S01]  /*2b40*/  IMAD.MOV R48, RZ, RZ, -R48 ;  /* 0x000000ffff307224 */ /* 0x000fe200078e0a30 */
[----:B------:R-:W-:Y:S01]  /*2b50*/  LOP3.LUT R58, R6, 0xe8, RZ, 0xfc, !PT ;  /* 0x000000e8063a7812 */ /* 0x000fe200078efcff */
[--C-:B------:R-:W-:Y:S01]  /*2b60*/  @!P1 IMAD.IADD R71, R71, 0x1, -R2.reuse ;  /* 0x0000000147479824 */ /* 0x100fe200078e0a02 */
[----:B------:R-:W-:Y:S01]  /*2b70*/  ISETP.GE.AND P1, PT, R64, RZ, PT ;  /* 0x000000ff4000720c */ /* 0x000fe20003f26270 */
[----:B------:R-:W-:Y:S01]  /*2b80*/  IMAD R75, R2, R48, R75 ;  /* 0x00000030024b7224 */ /* 0x000fe200078e024b */
[----:B------:R-:W-:Y:S01]  /*2b90*/  IABS R87, R58 ;  /* 0x0000003a00577213 */ /* 0x000fe20000000000 */
[--C-:B------:R-:W-:Y:S01]  /*2ba0*/  @!P0 IMAD.IADD R67, R67, 0x1, -R2.reuse ;  /* 0x0000000143438824 */ /* 0x100fe200078e0a02 */
[----:B------:R-:W-:Y:S01]  /*2bb0*/  ISETP.GE.AND P0, PT, R60, RZ, PT ;  /* 0x000000ff3c00720c */ /* 0x000fe20003f06270 */
[----:B------:R-:W-:Y:S01]  /*2bc0*/  @!P6 IMAD.IADD R47, R47, 0x1, -R2 ;  /* 0x000000012f2fe824 */ /* 0x000fe200078e0a02 */
[----:B------:R-:W-:Y:S01]  /*2bd0*/  ISETP.GE.AND P6, PT, R66, RZ, PT ;  /* 0x000000ff4200720c */ /* 0x000fe20003fc6270 */
[----:B------:R-:W-:Y:S01]  /*2be0*/  @!P5 IMAD.MOV R63, RZ, RZ, -R63 ;  /* 0x000000ffff3fd224 */ /* 0x000fe200078e0a3f */
[C---:B------:R-:W-:Y:S01]  /*2bf0*/  ISETP.GT.U32.AND P5, PT, R2.reuse, R71, PT ;  /* 0x000000470200720c */ /* 0x040fe20003fa4070 */
[----:B------:R-:W-:Y:S01]  /*2c00*/  @!P3 IMAD.MOV R69, RZ, RZ, -R69 ;  /* 0x000000ffff45b224 */ /* 0x000fe200078e0a45 */
[C---:B------:R-:W-:Y:S01]  /*2c10*/  ISETP.GT.U32.AND P3, PT, R2.reuse, R75, PT ;  /* 0x0000004b0200720c */ /* 0x040fe20003f64070 */
[----:B------:R-:W-:Y:S01]  /*2c20*/  @!P4 IMAD.MOV R65, RZ, RZ, -R65 ;  /* 0x000000ffff41c224 */ /* 0x000fe200078e0a41 */
[----:B------:R-:W-:Y:S01]  /*2c30*/  ISETP.GT.U32.AND P4, PT, R2, R47, PT ;  /* 0x0000002f0200720c */ /* 0x000fe20003f84070 */
[----:B------:R-:W-:Y:S01]  /*2c40*/  IMAD.HI.U32 R48, R5, R77, RZ ;  /* 0x0000004d05307227 */ /* 0x000fe200078e00ff */
[----:B------:R-:W-:-:S02]  /*2c50*/  LOP3.LUT R60, R6, 0xf0, RZ, 0xfc, !PT ;  /* 0x000000f0063c7812 */ /* 0x000fc400078efcff */
[----:B------:R-:W-:Y:S01]  /*2c60*/  IABS R93, R62 ;  /* 0x0000003e005d7213 */ /* 0x000fe20000000000 */
[----:B------:R-:W-:Y:S01]  /*2c70*/  @!P0 IMAD.MOV R67, RZ, RZ, -R67 ;  /* 0x000000ffff438224 */ /* 0x000fe200078e0a43 */
[----:B------:R-:W-:Y:S01]  /*2c80*/  ISETP.GE.AND P0, PT, R50, RZ, PT ;  /* 0x000000ff3200720c */ /* 0x000fe20003f06270 */
[----:B------:R-:W-:Y:S01]  /*2c90*/  IMAD.MOV R48, RZ, RZ, -R48 ;  /* 0x000000ffff307224 */ /* 0x000fe200078e0a30 */
[----:B------:R-:W-:Y:S01]  /*2ca0*/  IABS R50, R54 ;  /* 0x0000003600327213 */ /* 0x000fe20000000000 */
[--C-:B------:R-:W-:Y:S01]  /*2cb0*/  @!P5 IMAD.IADD R71, R71, 0x1, -R2.reuse ;  /* 0x000000014747d824 */ /* 0x100fe200078e0a02 */
[----:B------:R-:W-:Y:S01]  /*2cc0*/  ISETP.GE.AND P5, PT, R52, RZ, PT ;  /* 0x000000ff3400720c */ /* 0x000fe20003fa6270 */
[--C-:B------:R-:W-:Y:S01]  /*2cd0*/  @!P3 IMAD.IADD R75, R75, 0x1, -R2.reuse ;  /* 0x000000014b4bb824 */ /* 0x100fe200078e0a02 */
[----:B------:R-:W-:Y:S01]  /*2ce0*/  LOP3.LUT R52, R6, 0xdc, RZ, 0xfc, !PT ;  /* 0x000000dc06347812 */ /* 0x000fe200078efcff */
[----:B------:R-:W-:Y:S01]  /*2cf0*/  @!P4 IMAD.IADD R47, R47, 0x1, -R2 ;  /* 0x000000012f2fc824 */ /* 0x000fe200078e0a02 */
[----:B------:R-:W-:Y:S01]  /*2d00*/  ISETP.GE.AND P4, PT, R54, RZ, PT ;  /* 0x000000ff3600720c */ /* 0x000fe20003f86270 */
[----:B------:R-:W-:Y:S01]  /*2d10*/  @!P1 IMAD.MOV R71, RZ, RZ, -R71 ;  /* 0x000000ffff479224 */ /* 0x000fe200078e0a47 */
[C---:B------:R-:W-:Y:S01]  /*2d20*/  ISETP.GT.U32.AND P1, PT, R2.reuse, R75, PT ;  /* 0x0000004b0200720c */ /* 0x040fe20003f24070 */
[----:B------:R-:W-:Y:S01]  /*2d30*/  IMAD R77, R2, R48, R77 ;  /* 0x00000030024d7224 */ /* 0x000fe200078e024d */
[----:B------:R-:W-:Y:S01]  /*2d40*/  IABS R81, R52 ;  /* 0x0000003400517213 */ /* 0x000fe20000000000 */
[----:B------:R-:W-:Y:S01]  /*2d50*/  IMAD.HI.U32 R48, R5, R50, RZ ;  /* 0x0000003205307227 */ /* 0x000fe200078e00ff */
[----:B------:R-:W-:-:S02]  /*2d60*/  LOP3.LUT R54, R6, 0xe0, RZ, 0xfc, !PT ;  /* 0x000000e006367812 */ /* 0x000fc400078efcff */
[----:B------:R-:W-:Y:S01]  /*2d70*/  ISETP.GE.AND P3, PT, R52, RZ, PT ;  /* 0x000000ff3400720c */ /* 0x000fe20003f66270 */
[----:B------:R-:W-:Y:S01]  /*2d80*/  IMAD.MOV.U32 R73, RZ, RZ, R47 ;  /* 0x000000ffff497224 */ /* 0x000fe200078e002f */
[----:B------:R-:W-:Y:S01]  /*2d90*/  IABS R83, R54 ;  /* 0x0000003600537213 */ /* 0x000fe20000000000 */
[----:B------:R-:W-:Y:S01]  /*2da0*/  IMAD.MOV R47, RZ, RZ, -R48 ;  /* 0x000000ffff2f7224 */ /* 0x000fe200078e0a30 */
[----:B------:R-:W-:Y:S01]  /*2db0*/  IABS R91, R60 ;  /* 0x0000003c005b7213 */ /* 0x000fe20000000000 */
[----:B------:R-:W-:Y:S01]  /*2dc0*/  @!P6 IMAD.MOV R73, RZ, RZ, -R73 ;  /* 0x000000ffff49e224 */ /* 0x000fe200078e0a49 */
[C---:B------:R-:W-:Y:S01]  /*2dd0*/  ISETP.GT.U32.AND P6, PT, R2.reuse, R77, PT ;  /* 0x0000004d0200720c */ /* 0x040fe20003fc4070 */
[C---:B------:R-:W-:Y:S02]  /*2de0*/  IMAD R47, R2.reuse, R47, R50 ;  /* 0x0000002f022f7224 */ /* 0x040fe400078e0232 */
[----:B------:R-:W-:Y:S02]  /*2df0*/  @!P1 IMAD.IADD R75, R75, 0x1, -R2 ;  /* 0x000000014b4b9824 */ /* 0x000fe400078e0a02 */
[----:B------:R-:W-:Y:S01]  /*2e00*/  IMAD.HI.U32 R48, R5, R81, RZ ;  /* 0x0000005105307227 */ /* 0x000fe200078e00ff */
[----:B------:R-:W-:-:S03]  /*2e10*/  ISETP.GT.U32.AND P1, PT, R2, R47, PT ;  /* 0x0000002f0200720c */ /* 0x000fc60003f24070 */
[----:B------:R-:W-:Y:S02]  /*2e20*/  IMAD.MOV R52, RZ, RZ, -R48 ;  /* 0x000000ffff347224 */ /* 0x000fe400078e0a30 */
[----:B------:R-:W-:-:S04]  /*2e30*/  IMAD.HI.U32 R50, R5, R83, RZ ;  /* 0x0000005305327227 */ /* 0x000fc800078e00ff */
[--C-:B------:R-:W-:Y:S02]  /*2e40*/  @!P6 IMAD.IADD R77, R77, 0x1, -R2.reuse ;  /* 0x000000014d4de824 */ /* 0x100fe400078e0a02 */
[----:B------:R-:W-:Y:S01]  /*2e50*/  IMAD R81, R2, R52, R81 ;  /* 0x0000003402517224 */ /* 0x000fe200078e0251 */
[----:B------:R-:W-:Y:S01]  /*2e60*/  LOP3.LUT R52, R6, 0xec, RZ, 0xfc, !PT ;  /* 0x000000ec06347812 */ /* 0x000fe200078efcff */
[----:B------:R-:W-:Y:S01]  /*2e70*/  @!P1 IMAD.IADD R47, R47, 0x1, -R2 ;  /* 0x000000012f2f9824 */ /* 0x000fe200078e0a02 */
[C---:B------:R-:W-:Y:S01]  /*2e80*/  ISETP.GT.U32.AND P6, PT, R2.reuse, R77, PT ;  /* 0x0000004d0200720c */ /* 0x040fe20003fc4070 */
[----:B------:R-:W-:Y:S01]  /*2e90*/  IMAD.MOV R50, RZ, RZ, -R50 ;  /* 0x000000ffff327224 */ /* 0x000fe200078e0a32 */
[----:B------:R-:W-:Y:S01]  /*2ea0*/  IABS R89, R52 ;  /* 0x0000003400597213 */ /* 0x000fe20000000000 */
[----:B------:R-:W-:Y:S01]  /*2eb0*/  IMAD.HI.U32 R48, R5, R85, RZ ;  /* 0x0000005505307227 */ /* 0x000fe200078e00ff */
[----:B------:R-:W-:-:S03]  /*2ec0*/  ISETP.GT.U32.AND P1, PT, R2, R47, PT ;  /* 0x0000002f0200720c */ /* 0x000fc60003f24070 */
[----:B------:R-:W-:Y:S02]  /*2ed0*/  IMAD R83, R2, R50, R83 ;  /* 0x0000003202537224 */ /* 0x000fe400078e0253 */
[----:B------:R-:W-:Y:S02]  /*2ee0*/  IMAD.MOV R50, RZ, RZ, -R48 ;  /* 0x000000ffff327224 */ /* 0x000fe400078e0a30 */
[----:B------:R-:W-:-:S04]  /*2ef0*/  IMAD.HI.U32 R48, R5, R87, RZ ;  /* 0x0000005705307227 */ /* 0x000fc800078e00ff */
[--C-:B------:R-:W-:Y:S01]  /*2f00*/  @!P6 IMAD.IADD R77, R77, 0x1, -R2.reuse ;  /* 0x000000014d4de824 */ /* 0x100fe200078e0a02 */
[C---:B------:R-:W-:Y:S01]  /*2f10*/  ISETP.GT.U32.AND P6, PT, R2.reuse, R81, PT ;  /* 0x000000510200720c */ /* 0x040fe20003fc4070 */
[----:B------:R-:W-:Y:S01]  /*2f20*/  @!P1 IMAD.IADD R47, R47, 0x1, -R2 ;  /* 0x000000012f2f9824 */ /* 0x000fe200078e0a02 */
[C---:B------:R-:W-:Y:S01]  /*2f30*/  ISETP.GT.U32.AND P1, PT, R2.reuse, R83, PT ;  /* 0x000000530200720c */ /* 0x040fe20003f24070 */
[----:B------:R-:W-:Y:S01]  /*2f40*/  IMAD R85, R2, R50, R85 ;  /* 0x0000003202557224 */ /* 0x000fe200078e0255 */
[----:B------:R-:W-:Y:S01]  /*2f50*/  LOP3.LUT R50, R6, 0xf8, RZ, 0xfc, !PT ;  /* 0x000000f806327812 */ /* 0x000fe200078efcff */
[----:B------:R-:W-:Y:S02]  /*2f60*/  IMAD.MOV R48, RZ, RZ, -R48 ;  /* 0x000000ffff307224 */ /* 0x000fe400078e0a30 */
[----:B------:R-:W-:Y:S01]  /*2f70*/  IMAD.HI.U32 R6, R5, R91, RZ ;  /* 0x0000005b05067227 */ /* 0x000fe200078e00ff */
[----:B------:R-:W-:-:S03]  /*2f80*/  IABS R95, R50 ;  /* 0x00000032005f7213 */ /* 0x000fc60000000000 */
[C---:B------:R-:W-:Y:S02]  /*2f90*/  IMAD R87, R2.reuse, R48, R87 ;  /* 0x0000003002577224 */ /* 0x040fe400078e0257 */
[----:B------:R-:W-:Y:S01]  /*2fa0*/  @!P6 IMAD.IADD R81, R81, 0x1, -R2 ;  /* 0x000000015151e824 */ /* 0x000fe200078e0a02 */
[----:B------:R-:W-:Y:S01]  /*2fb0*/  ISETP.GT.U32.AND P6, PT, R2, R85, PT ;  /* 0x000000550200720c */ /* 0x000fe20003fc4070 */
[----:B------:R-:W-:-:S04]  /*2fc0*/  IMAD.HI.U32 R48, R5, R89, RZ ;  /* 0x0000005905307227 */ /* 0x000fc800078e00ff */
[----:B------:R-:W-:Y:S02]  /*2fd0*/  IMAD.MOV R48, RZ, RZ, -R48 ;  /* 0x000000ffff307224 */ /* 0x000fe400078e0a30 */
[----:B------:R-:W-:Y:S01]  /*2fe0*/  @!P1 IMAD.IADD R83, R83, 0x1, -R2 ;  /* 0x0000000153539824 */ /* 0x000fe200078e0a02 */
[C---:B------:R-:W-:Y:S01]  /*2ff0*/  ISETP.GT.U32.AND P1, PT, R2.reuse, R87, PT ;  /* 0x000000570200720c */ /* 0x040fe20003f24070 */
[C---:B------:R-:W-:Y:S02]  /*3000*/  IMAD R89, R2.reuse, R48, R89 ;  /* 0x0000003002597224 */ /* 0x040fe400078e0259 */
[----:B------:R-:W-:Y:S02]  /*3010*/  IMAD.MOV R8, RZ, RZ, -R6 ;  /* 0x000000ffff087224 */ /* 0x000fe400078e0a06 */
[----:B------:R-:W-:Y:S01]  /*3020*/  @!P6 IMAD.IADD R85, R85, 0x1, -R2 ;  /* 0x000000015555e824 */ /* 0x000fe200078e0a02 */
[C---:B------:R-:W-:Y:S01]  /*3030*/  ISETP.GT.U32.AND P6, PT, R2.reuse, R89, PT ;  /* 0x000000590200720c */ /* 0x040fe20003fc4070 */
[----:B------:R-:W-:Y:S01]  /*3040*/  @!P0 IMAD.MOV R75, RZ, RZ, -R75 ;  /* 0x000000ffff4b8224 */ /* 0x000fe200078e0a4b */
[C---:B------:R-:W-:Y:S01]  /*3050*/  ISETP.GT.U32.AND P0, PT, R2.reuse, R83, PT ;  /* 0x000000530200720c */ /* 0x040fe20003f04070 */
[----:B------:R-:W-:Y:S01]  /*3060*/  @!P5 IMAD.MOV R77, RZ, RZ, -R77 ;  /* 0x000000ffff4dd224 */ /* 0x000fe200078e0a4d */
[----:B------:R-:W-:Y:S01]  /*3070*/  ISETP.GT.U32.AND P5, PT, R2, R85, PT ;  /* 0x000000550200720c */ /* 0x000fe20003fa4070 */
[----:B------:R-:W-:-:S04]  /*3080*/  IMAD.HI.U32 R6, R5, R93, RZ ;  /* 0x0000005d05067227 */ /* 0x000fc800078e00ff */
[----:B------:R-:W-:Y:S01]  /*3090*/  @!P1 IMAD.IADD R87, R87, 0x1, -R2 ;  /* 0x0000000157579824 */ /* 0x000fe200078e0a02 */
[----:B------:R-:W-:Y:S01]  /*30a0*/  ISETP.GT.U32.AND P1, PT, R2, R81, PT ;  /* 0x000000510200720c */ /* 0x000fe20003f24070 */
[----:B------:R-:W-:-:S04]  /*30b0*/  IMAD.HI.U32 R5, R5, R95, RZ ;  /* 0x0000005f05057227 */ /* 0x000fc800078e00ff */
[----:B------:R-:W-:Y:S01]  /*30c0*/  @!P6 IMAD.IADD R89, R89, 0x1, -R2 ;  /* 0x000000015959e824 */ /* 0x000fe200078e0a02 */
[C---:B------:R-:W-:Y:S01]  /*30d0*/  ISETP.GT.U32.AND P6, PT, R2.reuse, R87, PT ;  /* 0x000000570200720c */ /* 0x040fe20003fc4070 */
[C---:B------:R-:W-:Y:S01]  /*30e0*/  IMAD R91, R2.reuse, R8, R91 ;  /* 0x00000008025b7224 */ /* 0x040fe200078e025b */
[----:B------:R-:W-:Y:S01]  /*30f0*/  IABS R8, R68 ;  /* 0x0000004400087213 */ /* 0x000fe20000000000 */
[----:B------:R-:W-:Y:S02]  /*3100*/  IMAD.MOV R6, RZ, RZ, -R6 ;  /* 0x000000ffff067224 */ /* 0x000fe400078e0a06 */
[----:B------:R-:W-:Y:S02]  /*3110*/  IMAD.MOV R5, RZ, RZ, -R5 ;  /* 0x000000ffff057224 */ /* 0x000fe400078e0a05 */
[----:B------:R-:W-:Y:S02]  /*3120*/  IMAD.MOV.U32 R79, RZ, RZ, R47 ;  /* 0x000000ffff4f7224 */ /* 0x000fe400078e002f */
[C---:B------:R-:W-:Y:S01]  /*3130*/  IMAD R93, R2.reuse, R6, R93 ;  /* 0x00000006025d7224 */ /* 0x040fe200078e025d */
[----:B------:R-:W-:Y:S01]  /*3140*/  IABS R6, R70 ;  /* 0x0000004600067213 */ /* 0x000fe20000000000 */
[----:B------:R-:W-:Y:S01]  /*3150*/  @!P4 IMAD.MOV R79, RZ, RZ, -R79 ;  /* 0x000000ffff4fc224 */ /* 0x000fe200078e0a4f */
[C---:B------:R-:W-:Y:S01]  /*3160*/  ISETP.GT.U32.AND P4, PT, R2.reuse, R89, PT ;  /* 0x000000590200720c */ /* 0x040fe20003f84070 */
[----:B------:R-:W-:-:S02]  /*3170*/  IMAD R95, R2, R5, R95 ;  /* 0x00000005025f7224 */ /* 0x000fc400078e025f */
[--C-:B------:R-:W-:Y:S01]  /*3180*/  @!P1 IMAD.IADD R81, R81, 0x1, -R2.reuse ;  /* 0x0000000151519824 */ /* 0x100fe200078e0a02 */
[C---:B------:R-:W-:Y:S01]  /*3190*/  ISETP.GT.U32.AND P1, PT, R2.reuse, R91, PT ;  /* 0x0000005b0200720c */ /* 0x040fe20003f24070 */
[--C-:B------:R-:W-:Y:S01]  /*31a0*/  @!P0 IMAD.IADD R83, R83, 0x1, -R2.reuse ;  /* 0x0000000153538824 */ /* 0x100fe200078e0a02 */
[C---:B------:R-:W-:Y:S01]  /*31b0*/  ISETP.GT.U32.AND P0, PT, R2.reuse, R93, PT ;  /* 0x0000005d0200720c */ /* 0x040fe20003f04070 */
[--C-:B------:R-:W-:Y:S01]  /*31c0*/  @!P5 IMAD.IADD R85, R85, 0x1, -R2.reuse ;  /* 0x000000015555d824 */ /* 0x100fe200078e0a02 */
[----:B------:R-:W-:Y:S01]  /*31d0*/  ISETP.GT.U32.AND P5, PT, R2, R95, PT ;  /* 0x0000005f0200720c */ /* 0x000fe20003fa4070 */
[----:B------:R-:W-:Y:S01]  /*31e0*/  @!P6 IMAD.IADD R87, R87, 0x1, -R2 ;  /* 0x000000015757e824 */ /* 0x000fe200078e0a02 */
[----:B------:R-:W-:Y:S01]  /*31f0*/  ISETP.GE.AND P6, PT, R54, RZ, PT ;  /* 0x000000ff3600720c */ /* 0x000fe20003fc6270 */
[----:B------:R-:W-:Y:S02]  /*3200*/  IMAD.MOV.U32 R47, RZ, RZ, R8 ;  /* 0x000000ffff2f7224 */ /* 0x000fe400078e0008 */
[----:B------:R-:W-:Y:S01]  /*3210*/  @!P4 IMAD.IADD R89, R89, 0x1, -R2 ;  /* 0x000000015959c824 */ /* 0x000fe200078e0a02 */
[----:B------:R-:W-:Y:S01]  /*3220*/  ISETP.GE.AND P4, PT, R56, RZ, PT ;  /* 0x000000ff3800720c */ /* 0x000fe20003f86270 */
[----:B------:R-:W-:-:S04]  /*3230*/  IMAD.HI.U32 R5, R3, R6, RZ ;  /* 0x0000000603057227 */ /* 0x000fc800078e00ff */
[----:B------:R-:W-:Y:S01]  /*3240*/  @!P1 IMAD.IADD R91, R91, 0x1, -R2 ;  /* 0x000000015b5b9824 */ /* 0x000fe200078e0a02 */
[----:B------:R-:W-:Y:S01]  /*3250*/  ISETP.GE.AND P1, PT, R58, RZ, PT ;  /* 0x000000ff3a00720c */ /* 0x000fe20003f26270 */
[----:B------:R-:W-:-:S04]  /*3260*/  IMAD.HI.U32 R3, R3, R47, RZ ;  /* 0x0000002f03037227 */ /* 0x000fc800078e00ff */
[--C-:B------:R-:W-:Y:S01]  /*3270*/  @!P0 IMAD.IADD R93, R93, 0x1, -R2.reuse ;  /* 0x000000015d5d8824 */ /* 0x100fe200078e0a02 */
[----:B------:R-:W-:Y:S01]  /*3280*/  ISETP.GE.AND P0, PT, R52, RZ, PT ;  /* 0x000000ff3400720c */ /* 0x000fe20003f06270 */
[----:B------:R-:W-:Y:S02]  /*3290*/  @!P5 IMAD.IADD R95, R95, 0x1, -R2 ;  /* 0x000000015f5fd824 */ /* 0x000fe400078e0a02 */
[----:B------:R-:W-:Y:S01]  /*32a0*/  IMAD.MOV R5, RZ, RZ, -R5 ;  /* 0x000000ffff057224 */ /* 0x000fe200078e0a05 */
[C---:B------:R-:W-:Y:S01]  /*32b0*/  ISETP.GT.U32.AND P5, PT, R2.reuse, R93, PT ;  /* 0x0000005d0200720c */ /* 0x040fe20003fa4070 */
[----:B------:R-:W-:Y:S02]  /*32c0*/  IMAD.MOV R8, RZ, RZ, -R3 ;  /* 0x000000ffff087224 */ /* 0x000fe400078e0a03 */
[----:B------:R-:W-:Y:S01]  /*32d0*/  @!P6 IMAD.MOV R83, RZ, RZ, -R83 ;  /* 0x000000ffff53e224 */ /* 0x000fe200078e0a53 */
[----:B------:R-:W-:Y:S01]  /*32e0*/  ISETP.GT.U32.AND P6, PT, R2, R95, PT ;  /* 0x0000005f0200720c */ /* 0x000fe20003fc4070 */
[C---:B------:R-:W-:Y:S01]  /*32f0*/  IMAD R3, R0.reuse, R5, R6 ;  /* 0x0000000500037224 */ /* 0x040fe200078e0206 */
[C---:B------:R-:W-:Y:S01]  /*3300*/  IADD3 R5, R149.reuse, -0x5, RZ ;  /* 0xfffffffb95057810 */ /* 0x040fe20007ffe0ff */
[----:B------:R-:W-:Y:S01]  /*3310*/  IMAD R47, R0, R8, R47 ;  /* 0x00000008002f7224 */ /* 0x000fe200078e022f */
[----:B------:R-:W-:Y:S01]  /*3320*/  IADD3 R6, R149, -0xd, RZ ;  /* 0xfffffff395067810 */ /* 0x000fe20007ffe0ff */
[----:B------:R-:W-:Y:S01]  /*3330*/  @!P3 IMAD.MOV R81, RZ, RZ, -R81 ;  /* 0x000000ffff51b224 */ /* 0x000fe200078e0a51 */
[----:B------:R-:W-:Y:S01]  /*3340*/  ISETP.GT.U32.AND P3, PT, R2, R91, PT ;  /* 0x0000005b0200720c */ /* 0x000fe20003f64070 */
[----:B------:R-:W-:Y:S01]  /*3350*/  @!P4 IMAD.MOV R85, RZ, RZ, -R85 ;  /* 0x000000ffff55c224 */ /* 0x000fe200078e0a55 */
[C---:B------:R-:W-:Y:S01]  /*3360*/  ISETP.GT.U32.AND P4, PT, R0.reuse, R3, PT ;  /* 0x000000030000720c */ /* 0x040fe20003f84070 */
[----:B------:R-:W-:Y:S01]  /*3370*/  @!P1 IMAD.MOV R87, RZ, RZ, -R87 ;  /* 0x000000ffff579224 */ /* 0x000fe200078e0a57 */
[----:B------:R-:W-:Y:S01]  /*3380*/  ISETP.GT.U32.AND P1, PT, R0, R47, PT ;  /* 0x0000002f0000720c */ /* 0x000fe20003f24070 */
[----:B------:R-:W-:Y:S01]  /*3390*/  @!P0 IMAD.MOV R89, RZ, RZ, -R89 ;  /* 0x000000ffff598224 */ /* 0x000fe200078e0a59 */
[----:B------:R-:W-:Y:S01]  /*33a0*/  ISETP.GE.AND P0, PT, R60, RZ, PT ;  /* 0x000000ff3c00720c */ /* 0x000fe20003f06270 */
[--C-:B------:R-:W-:Y:S01]  /*33b0*/  @!P5 IMAD.IADD R93, R93, 0x1, -R2.reuse ;  /* 0x000000015d5dd824 */ /* 0x100fe200078e0a02 */
[----:B------:R-:W-:Y:S01]  /*33c0*/  ISETP.GE.AND P5, PT, R62, RZ, PT ;  /* 0x000000ff3e00720c */ /* 0x000fe20003fa6270 */
[----:B------:R-:W-:Y:S01]  /*33d0*/  @!P6 IMAD.IADD R95, R95, 0x1, -R2 ;  /* 0x000000015f5fe824 */ /* 0x000fe200078e0a02 */
[----:B------:R-:W-:-:S03]  /*33e0*/  ISETP.GE.AND P6, PT, R50, RZ, PT ;  /* 0x000000ff3200720c */ /* 0x000fc60003fc6270 */
[----:B------:R-:W-:Y:S01]  /*33f0*/  @!P3 IMAD.IADD R91, R91, 0x1, -R2 ;  /* 0x000000015b5bb824 */ /* 0x000fe200078e0a02 */
[----:B------:R-:W-:Y:S01]  /*3400*/  LOP3.LUT R2, RZ, c[0x0][0x17c], RZ, 0x33, !PT ;  /* 0x00005f00ff027a12 */ /* 0x000fe200078e33ff */
[--C-:B------:R-:W-:Y:S01]  /*3410*/  @!P4 IMAD.IADD R3, R3, 0x1, -R0.reuse ;  /* 0x000000010303c824 */ /* 0x100fe200078e0a00 */
[----:B------:R-:W-:Y:S01]  /*3420*/  ISETP.NE.AND P4, PT, RZ, c[0x0][0x17c], PT ;  /* 0x00005f00ff007a0c */ /* 0x000fe20003f85270 */
[----:B------:R-:W-:Y:S01]  /*3430*/  @!P1 IMAD.IADD R47, R47, 0x1, -R0 ;  /* 0x000000012f2f9824 */ /* 0x000fe200078e0a00 */
[----:B------:R-:W-:Y:S01]  /*3440*/  ISETP.GE.U32.AND P3, PT, R5, 0x7fffffdc, PT ;  /* 0x7fffffdc0500780c */ /* 0x000fe20003f66070 */
[----:B------:R-:W-:Y:S01]  /*3450*/  @!P0 IMAD.MOV R91, RZ, RZ, -R91 ;  /* 0x000000ffff5b8224 */ /* 0x000fe200078e0a5b */
[C---:B------:R-:W-:Y:S01]  /*3460*/  ISETP.GT.U32.AND P1, PT, R0.reuse, R3, PT ;  /* 0x000000030000720c */ /* 0x040fe20003f24070 */
[----:B------:R-:W-:Y:S01]  /*3470*/  @!P5 IMAD.MOV R93, RZ, RZ, -R93 ;  /* 0x000000ffff5dd224 */ /* 0x000fe200078e0a5d */
[----:B------:R-:W-:Y:S01]  /*3480*/  ISETP.GT.U32.AND P0, PT, R0, R47, PT ;  /* 0x0000002f0000720c */ /* 0x000fe20003f04070 */
[----:B------:R-:W-:Y:S01]  /*3490*/  @!P6 IMAD.MOV R95, RZ, RZ, -R95 ;  /* 0x000000ffff5fe224 */ /* 0x000fe200078e0a5f */
[----:B------:R-:W-:-:S02]  /*34a0*/  ISETP.GE.AND P5, PT, R70, RZ, PT ;  /* 0x000000ff4600720c */ /* 0x000fc40003fa6270 */
[----:B------:R-:W-:Y:S02]  /*34b0*/  ISETP.GE.AND P6, PT, R68, RZ, PT ;  /* 0x000000ff4400720c */ /* 0x000fe40003fc6270 */
[C---:B------:R-:W-:Y:S02]  /*34c0*/  SEL R8, R2.reuse, R4, !P4 ;  /* 0x0000000402087207 */ /* 0x040fe40006000000 */
[C---:B------:R-:W-:Y:S02]  /*34d0*/  SEL R48, R2.reuse, R30, !P4 ;  /* 0x0000001e02307207 */ /* 0x040fe40006000000 */
[C---:B------:R-:W-:Y:S01]  /*34e0*/  SEL R50, R2.reuse, R31, !P4 ;  /* 0x0000001f02327207 */ /* 0x040fe20006000000 */
[--C-:B------:R-:W-:Y:S01]  /*34f0*/  @!P1 IMAD.IADD R3, R3, 0x1, -R0.reuse ;  /* 0x0000000103039824 */ /* 0x100fe200078e0a00 */
[C---:B------:R-:W-:Y:S01]  /*3500*/  SEL R9, R2.reuse, R9, !P4 ;  /* 0x0000000902097207 */ /* 0x040fe20006000000 */
[----:B------:R-:W-:Y:S01]  /*3510*/  @!P0 IMAD.IADD R47, R47, 0x1, -R0 ;  /* 0x000000012f2f8824 */ /* 0x000fe200078e0a00 */
[----:B------:R-:W-:Y:S01]  /*3520*/  SEL R10, R2, R10, !P4 ;  /* 0x0000000a020a7207 */ /* 0x000fe20006000000 */
[----:B------:R-:W-:Y:S01]  /*3530*/  IMAD R0, R220, c[0x0][0x18c], RZ ;  /* 0x00006300dc007a24 */ /* 0x000fe200078e02ff */
[C---:B------:R-:W-:Y:S01]  /*3540*/  SEL R11, R2.reuse, R11, !P4 ;  /* 0x0000000b020b7207 */ /* 0x040fe20006000000 */
[----:B------:R-:W-:Y:S01]  /*3550*/  @!P5 IMAD.MOV R3, RZ, RZ, -R3 ;  /* 0x000000ffff03d224 */ /* 0x000fe200078e0a03 */
[C---:B------:R-:W-:Y:S01]  /*3560*/  SEL R12, R2.reuse, R12, !P4 ;  /* 0x0000000c020c7207 */ /* 0x040fe20006000000 */
[----:B------:R-:W-:Y:S01]  /*3570*/  @!P6 IMAD.MOV R47, RZ, RZ, -R47 ;  /* 0x000000ffff2fe224 */ /* 0x000fe200078e0a2f */
[----:B------:R-:W-:Y:S01]  /*3580*/  SEL R13, R2, R13, !P4 ;  /* 0x0000000d020d7207 */ /* 0x000fe20006000000 */
[----:B------:R-:W-:Y:S01]  /*3590*/  IMAD R8, R8, c[0x0][0x190], RZ ;  /* 0x0000640008087a24 */ /* 0x000fe200078e02ff */
[C---:B------:R-:W-:Y:S01]  /*35a0*/  SEL R14, R2.reuse, R14, !P4 ;  /* 0x0000000e020e7207 */ /* 0x040fe20006000000 */
[----:B------:R-:W-:Y:S01]  /*35b0*/  IMAD R9, R9, c[0x0][0x190], RZ ;  /* 0x0000640009097a24 */ /* 0x000fe200078e02ff */
        /* <DEDUP_REMOVED lines=14> */
[----:B------:R-:W-:Y:S01]  /*36a0*/  SEL R22, R2, R22, !P4 ;  /* 0x0000001602167207 */ /* 0x000fe20006000000 */
[----:B------:R-:W-:Y:S01]  /*36b0*/  IMAD R98, R20, c[0x0][0x190], RZ ;  /* 0x0000640014627a24 */ /* 0x000fe200078e02ff */
[C---:B------:R-:W-:Y:S01]  /*36c0*/  SEL R23, R2.reuse, R23, !P4 ;  /* 0x0000001702177207 */ /* 0x040fe20006000000 */
[----:B------:R-:W-:Y:S01]  /*36d0*/  IMAD R97, R21, c[0x0][0x190], RZ ;  /* 0x0000640015617a24 */ /* 0x000fe200078e02ff */
[C---:B------:R-:W-:Y:S01]  /*36e0*/  SEL R24, R2.reuse, R24, !P4 ;  /* 0x0000001802187207 */ /* 0x040fe20006000000 */
[----:B------:R-:W-:Y:S01]  /*36f0*/  IMAD R17, R17, c[0x0][0x190], RZ ;  /* 0x0000640011117a24 */ /* 0x000fe200078e02ff */
[----:B------:R-:W-:Y:S01]  /*3700*/  SEL R25, R2, R25, !P4 ;  /* 0x0000001902197207 */ /* 0x000fe20006000000 */
[----:B------:R-:W-:Y:S01]  /*3710*/  IMAD R18, R18, c[0x0][0x190], RZ ;  /* 0x0000640012127a24 */ /* 0x000fe200078e02ff */
[C---:B------:R-:W-:Y:S01]  /*3720*/  SEL R26, R2.reuse, R26, !P4 ;  /* 0x0000001a021a7207 */ /* 0x040fe20006000000 */
[----:B------:R-:W-:Y:S01]  /*3730*/  IMAD R19, R19, c[0x0][0x190], RZ ;  /* 0x0000640013137a24 */ /* 0x000fe200078e02ff */
[C---:B------:R-:W-:Y:S01]  /*3740*/  SEL R27, R2.reuse, R27, !P4 ;  /* 0x0000001b021b7207 */ /* 0x040fe20006000000 */
[----:B------:R-:W-:Y:S01]  /*3750*/  IMAD R94, R25, c[0x0][0x190], RZ ;  /* 0x00006400195e7a24 */ /* 0x000fe200078e02ff */
[C---:B------:R-:W-:Y:S01]  /*3760*/  SEL R28, R2.reuse, R28, !P4 ;  /* 0x0000001c021c7207 */ /* 0x040fe20006000000 */
[----:B------:R1:W-:Y:S01]  /*3770*/  STL [R1+0x2a0], R8 ;  /* 0x0002a00801007387 */ /* 0x0003e20000100800 */
[----:B------:R-:W-:Y:S01]  /*3780*/  SEL R29, R2, R29, !P4 ;  /* 0x0000001d021d7207 */ /* 0x000fe20006000000 */
[----:B------:R-:W-:Y:S01]  /*3790*/  IMAD R88, R50, c[0x0][0x190], RZ ;  /* 0x0000640032587a24 */ /* 0x000fe200078e02ff */
[C---:B------:R-:W-:Y:S01]  /*37a0*/  SEL R32, R2.reuse, R32, !P4 ;  /* 0x0000002002207207 */ /* 0x040fe20006000000 */
[----:B------:R2:W-:Y:S01]  /*37b0*/  STL [R1+0x29c], R9 ;  /* 0x00029c0901007387 */ /* 0x0005e20000100800 */
[C---:B------:R-:W-:Y:S01]  /*37c0*/  SEL R33, R2.reuse, R33, !P4 ;  /* 0x0000002102217207 */ /* 0x040fe20006000000 */
[----:B------:R-:W-:Y:S01]  /*37d0*/  IMAD R96, R23, c[0x0][0x190], RZ ;  /* 0x0000640017607a24 */ /* 0x000fe200078e02ff */
[C---:B------:R-:W-:Y:S01]  /*37e0*/  SEL R34, R2.reuse, R34, !P4 ;  /* 0x0000002202227207 */ /* 0x040fe20006000000 */
[----:B------:R-:W-:Y:S01]  /*37f0*/  STL [R1+0x298], R10 ;  /* 0x0002980a01007387 */ /* 0x000fe20000100800 */
[----:B------:R-:W-:Y:S01]  /*3800*/  SEL R35, R2, R35, !P4 ;  /* 0x0000002302237207 */ /* 0x000fe20006000000 */
[----:B------:R-:W-:Y:S01]  /*3810*/  IMAD R78, R22, c[0x0][0x190], RZ ;  /* 0x00006400164e7a24 */ /* 0x000fe200078e02ff */
[C---:B------:R-:W-:Y:S01]  /*3820*/  SEL R36, R2.reuse, R36, !P4 ;  /* 0x0000002402247207 */ /* 0x040fe20006000000 */
[----:B------:R-:W-:Y:S01]  /*3830*/  STL [R1+0x294], R11 ;  /* 0x0002940b01007387 */ /* 0x000fe20000100800 */
[C---:B------:R-:W-:Y:S01]  /*3840*/  SEL R37, R2.reuse, R37, !P4 ;  /* 0x0000002502257207 */ /* 0x040fe20006000000 */
[----:B------:R-:W-:Y:S01]  /*3850*/  IMAD R84, R35, c[0x0][0x190], RZ ;  /* 0x0000640023547a24 */ /* 0x000fe200078e02ff */
[C---:B------:R-:W-:Y:S01]  /*3860*/  SEL R38, R2.reuse, R38, !P4 ;  /* 0x0000002602267207 */ /* 0x040fe20006000000 */
[----:B------:R-:W-:Y:S01]  /*3870*/  STL [R1+0x290], R12 ;  /* 0x0002900c01007387 */ /* 0x000fe20000100800 */
[----:B------:R-:W-:Y:S01]  /*3880*/  SEL R39, R2, R39, !P4 ;  /* 0x0000002702277207 */ /* 0x000fe20006000000 */
        /* <DEDUP_REMOVED lines=56> */
[----:B------:R-:W-:Y:S01]  /*3c10*/  IMAD R63, R63, c[0x0][0x190], RZ ;  /* 0x000064003f3f7a24 */ /* 0x000fe200078e02ff */
[C---:B------:R-:W-:Y:S01]  /*3c20*/  SEL R4, R2.reuse, R91, !P4 ;  /* 0x0000005b02047207 */ /* 0x040fe20006000000 */
[----:B------:R-:W-:Y:S01]  /*3c30*/  IMAD R91, R29, c[0x0][0x190], RZ ;  /* 0x000064001d5b7a24 */ /* 0x000fe200078e02ff */
[C---:B------:R-:W-:Y:S01]  /*3c40*/  SEL R5, R2.reuse, R93, !P4 ;  /* 0x0000005d02057207 */ /* 0x040fe20006000000 */
[----:B------:R-:W-:Y:S01]  /*3c50*/  IMAD R93, R27, c[0x0][0x190], RZ ;  /* 0x000064001b5d7a24 */ /* 0x000fe200078e02ff */
[----:B------:R-:W-:Y:S01]  /*3c60*/  SEL R30, R2, R95, !P4 ;  /* 0x0000005f021e7207 */ /* 0x000fe20006000000 */
[----:B------:R-:W-:Y:S01]  /*3c70*/  IMAD R95, R24, c[0x0][0x190], RZ ;  /* 0x00006400185f7a24 */ /* 0x000fe200078e02ff */
[----:B------:R-:W-:Y:S01]  /*3c80*/  SEL R31, R2, R7, !P4 ;  /* 0x00000007021f7207 */ /* 0x000fe20006000000 */
[----:B------:R-:W-:Y:S01]  /*3c90*/  IMAD R7, R34, c[0x0][0x190], RZ ;  /* 0x0000640022077a24 */ /* 0x000fe200078e02ff */
[----:B------:R-:W-:Y:S01]  /*3ca0*/  IADD3 R2, R149, -0x9, RZ ;  /* 0xfffffff795027810 */ /* 0x000fe20007ffe0ff */
[----:B------:R-:W-:Y:S01]  /*3cb0*/  IMAD R27, R59, c[0x0][0x190], RZ ;  /* 0x000064003b1b7a24 */ /* 0x000fe200078e02ff */
[----:B------:R-:W-:Y:S01]  /*3cc0*/  ISETP.GE.U32.AND P1, PT, R6, 0x7fffffd4, PT ;  /* 0x7fffffd40600780c */ /* 0x000fe20003f26070 */
[----:B------:R-:W-:Y:S01]  /*3cd0*/  STL [R1+0x260], R95 ;  /* 0x0002605f01007387 */ /* 0x000fe20000100800 */
[----:B------:R-:W-:Y:S01]  /*3ce0*/  ISETP.GE.U32.AND P4, PT, R2, 0x7fffffd8, PT ;  /* 0x7fffffd80200780c */ /* 0x000fe20003f86070 */
[----:B------:R-:W-:Y:S01]  /*3cf0*/  IMAD R59, R65, c[0x0][0x190], RZ ;  /* 0x00006400413b7a24 */ /* 0x000fe200078e02ff */
[----:B------:R-:W-:Y:S01]  /*3d00*/  IADD3 R2, R149, -0x11, RZ ;  /* 0xffffffef95027810 */ /* 0x000fe20007ffe0ff */
[----:B------:R-:W-:Y:S01]  /*3d10*/  STL [R1+0x25c], R94 ;  /* 0x00025c5e01007387 */ /* 0x000fe20000100800 */
[----:B------:R-:W-:Y:S01]  /*3d20*/  ISETP.NE.AND P0, PT, RZ, c[0x0][0x178], PT ;  /* 0x00005e00ff007a0c */ /* 0x000fe20003f05270 */
[----:B------:R-:W-:Y:S01]  /*3d30*/  IMAD R65, R58, c[0x0][0x190], RZ ;  /* 0x000064003a417a24 */ /* 0x000fe200078e02ff */
[----:B------:R-:W-:Y:S01]  /*3d40*/  LOP3.LUT R6, RZ, c[0x0][0x178], RZ, 0x33, !PT ;  /* 0x00005e00ff067a12 */ /* 0x000fe200078e33ff */
[----:B------:R1:W-:Y:S01]  /*3d50*/  STL [R1+0x258], R26 ;  /* 0x0002581a01007387 */ /* 0x0003e20000100800 */
[----:B------:R-:W-:-:S02]  /*3d60*/  ISETP.GE.U32.AND P5, PT, R2, 0x7fffffd0, PT ;  /* 0x7fffffd00200780c */ /* 0x000fc40003fa6070 */
[----:B------:R-:W-:Y:S01]  /*3d70*/  LEA R2, P6, R0, c[0x0][0x168], 0x2 ;  /* 0x00005a0000027a11 */ /* 0x000fe200078c10ff */
[----:B------:R-:W-:Y:S01]  /*3d80*/  STL [R1+0x254], R93 ;  /* 0x0002545d01007387 */ /* 0x000fe20000100800 */
[C---:B------:R-:W-:Y:S02]  /*3d90*/  SEL R246, R6.reuse, R3, !P0 ;  /* 0x0000000306f67207 */ /* 0x040fe40004000000 */
[----:B------:R-:W-:Y:S01]  /*3da0*/  SEL R247, R6, R47, !P0 ;  /* 0x0000002f06f77207 */ /* 0x000fe20004000000 */
[----:B------:R-:W-:Y:S01]  /*3db0*/  STL [R1+0x250], R92 ;  /* 0x0002505c01007387 */ /* 0x000fe20000100800 */
[----:B------:R-:W-:Y:S01]  /*3dc0*/  LEA.HI.X.SX32 R3, R0, c[0x0][0x16c], 0x2, P6 ;  /* 0x00005b0000037a11 */ /* 0x000fe200030f16ff */
[----:B------:R-:W-:Y:S01]  /*3dd0*/  IMAD R0, R52, c[0x0][0x190], RZ ;  /* 0x0000640034007a24 */ /* 0x000fe200078e02ff */
[-C--:B------:R-:W-:Y:S01]  /*3de0*/  LEA R66, P0, R8, R2.reuse, 0x2 ;  /* 0x0000000208427211 */ /* 0x080fe200078010ff */
[----:B------:R-:W-:Y:S01]  /*3df0*/  STL [R1+0x24c], R91 ;  /* 0x00024c5b01007387 */ /* 0x000fe20000100800 */
[-C--:B------:R-:W-:Y:S01]  /*3e00*/  LEA R76, P6, R9, R2.reuse, 0x2 ;  /* 0x00000002094c7211 */ /* 0x080fe200078c10ff */
[----:B------:R-:W-:Y:S01]  /*3e10*/  IMAD R6, R56, c[0x0][0x190], RZ ;  /* 0x0000640038067a24 */ /* 0x000fe200078e02ff */
[-C--:B------:R-:W-:Y:S01]  /*3e20*/  LEA.HI.X.SX32 R67, R8, R3.reuse, 0x2, P0 ;  /* 0x0000000308437211 */ /* 0x080fe200000f16ff */
[----:B------:R-:W-:Y:S01]  /*3e30*/  STL [R1+0x248], R90 ;  /* 0x0002485a01007387 */ /* 0x000fe20000100800 */
[-C--:B------:R-:W-:Y:S01]  /*3e40*/  LEA R38, P0, R10, R2.reuse, 0x2 ;  /* 0x000000020a267211 */ /* 0x080fe200078010ff */
[----:B-1----:R-:W-:Y:S01]  /*3e50*/  IMAD R8, R49, c[0x0][0x190], RZ ;  /* 0x0000640031087a24 */ /* 0x002fe200078e02ff */
[-C--:B------:R-:W-:Y:S01]  /*3e60*/  LEA.HI.X.SX32 R77, R9, R3.reuse, 0x2, P6 ;  /* 0x00000003094d7211 */ /* 0x080fe200030f16ff */
[----:B--2---:R-:W-:Y:S01]  /*3e70*/  IMAD R9, R44, c[0x0][0x190], RZ ;  /* 0x000064002c097a24 */ /* 0x004fe200078e02ff */
[CC--:B------:R-:W-:Y:S01]  /*3e80*/  LEA R20, P6, R11.reuse, R2.reuse, 0x2 ;  /* 0x000000020b147211 */ /* 0x0c0fe200078c10ff */
[----:B------:R-:W-:Y:S01]  /*3e90*/  STL [R1+0x244], R88 ;  /* 0x0002445801007387 */ /* 0x000fe20000100800 */
[-C--:B------:R-:W-:Y:S01]  /*3ea0*/  LEA.HI.X.SX32 R39, R10, R3.reuse, 0x2, P0 ;  /* 0x000000030a277211 */ /* 0x080fe200000f16ff */
[----:B------:R-:W-:Y:S01]  /*3eb0*/  IMAD R49, R60, c[0x0][0x190], RZ ;  /* 0x000064003c317a24 */ /* 0x000fe200078e02ff */
        /* <DEDUP_REMOVED lines=9> */
[----:B------:R1:W-:Y:S01]  /*3f50*/  STL [R1+0x238], R7 ;  /* 0x0002380701007387 */ /* 0x0003e20000100800 */
[-C--:B------:R-:W-:Y:S01]  /*3f60*/  LEA.HI.X.SX32 R47, R13, R3.reuse, 0x2, P6 ;  /* 0x000000030d2f7211 */ /* 0x080fe200030f16ff */
[----:B------:R-:W-:Y:S01]  /*3f70*/  IMAD R247, R247, c[0x0][0x184], RZ ;  /* 0x00006100f7f77a24 */ /* 0x000fe200078e02ff */
[----:B------:R-:W-:Y:S01]  /*3f80*/  LEA R70, P6, R15, R2, 0x2 ;  /* 0x000000020f467211 */ /* 0x000fe200078c10ff */
[----:B------:R-:W-:Y:S01]  /*3f90*/  STL [R1+0x234], R84 ;  /* 0x0002345401007387 */ /* 0x000fe20000100800 */
[----:B------:R-:W-:-:S02]  /*3fa0*/  LEA.HI.X.SX32 R69, R14, R3, 0x2, P0 ;  /* 0x000000030e457211 */ /* 0x000fc400000f16ff */
[CC--:B------:R-:W-:Y:S01]  /*3fb0*/  LEA R132, P0, R16.reuse, R2.reuse, 0x2 ;  /* 0x0000000210847211 */ /* 0x0c0fe200078010ff */
[----:B------:R2:W-:Y:S01]  /*3fc0*/  STL [R1+0x230], R36 ;  /* 0x0002302401007387 */ /* 0x0005e20000100800 */
[-C--:B------:R-:W-:Y:S02]  /*3fd0*/  LEA.HI.X.SX32 R71, R15, R3.reuse, 0x2, P6 ;  /* 0x000000030f477211 */ /* 0x080fe400030f16ff */
[CC--:B------:R-:W-:Y:S01]  /*3fe0*/  LEA R40, P6, R17.reuse, R2.reuse, 0x2 ;  /* 0x0000000211287211 */ /* 0x0c0fe200078c10ff */
[----:B------:R1:W-:Y:S01]  /*3ff0*/  STL [R1+0x22c], R37 ;  /* 0x00022c2501007387 */ /* 0x0003e20000100800 */
[-C--:B------:R-:W-:Y:S02]  /*4000*/  LEA.HI.X.SX32 R133, R16, R3.reuse, 0x2, P0 ;  /* 0x0000000310857211 */ /* 0x080fe400000f16ff */
[----:B------:R-:W-:Y:S01]  /*4010*/  LEA R130, P0, R18, R2, 0x2 ;  /* 0x0000000212827211 */ /* 0x000fe200078010ff */
[----:B------:R-:W-:Y:S01]  /*4020*/  STL [R1+0x228], R82 ;  /* 0x0002285201007387 */ /* 0x000fe20000100800 */
[----:B------:R-:W-:-:S02]  /*4030*/  LEA.HI.X.SX32 R41, R17, R3, 0x2, P6 ;  /* 0x0000000311297211 */ /* 0x000fc400030f16ff */
[CC--:B------:R-:W-:Y:S01]  /*4040*/  LEA R50, P6, R19.reuse, R2.reuse, 0x2 ;  /* 0x0000000213327211 */ /* 0x0c0fe200078c10ff */
[----:B------:R-:W-:Y:S01]  /*4050*/  STL [R1+0x224], R80 ;  /* 0x0002245001007387 */ /* 0x000fe20000100800 */
[-C--:B------:R-:W-:Y:S02]  /*4060*/  LEA.HI.X.SX32 R131, R18, R3.reuse, 0x2, P0 ;  /* 0x0000000312837211 */ /* 0x080fe400000f16ff */
[CC--:B------:R-:W-:Y:S01]  /*4070*/  LEA R128, P0, R98.reuse, R2.reuse, 0x2 ;  /* 0x0000000262807211 */ /* 0x0c0fe200078010ff */
[----:B------:R1:W-:Y:S01]  /*4080*/  STL [R1+0x220], R64 ;  /* 0x0002204001007387 */ /* 0x0003e20000100800 */
[-C--:B------:R-:W-:Y:S02]  /*4090*/  LEA.HI.X.SX32 R51, R19, R3.reuse, 0x2, P6 ;  /* 0x0000000313337211 */ /* 0x080fe400030f16ff */
[----:B------:R-:W-:Y:S01]  /*40a0*/  LEA R34, P6, R97, R2, 0x2 ;  /* 0x0000000261227211 */ /* 0x000fe200078c10ff */
[----:B------:R1:W-:Y:S01]  /*40b0*/  STL [R1+0x21c], R72 ;  /* 0x00021c4801007387 */ /* 0x0003e20000100800 */
[----:B------:R-:W-:-:S02]  /*40c0*/  LEA.HI.X.SX32 R129, R98, R3, 0x2, P0 ;  /* 0x0000000362817211 */ /* 0x000fc400000f16ff */
[-C--:B------:R-:W-:Y:S01]  /*40d0*/  LEA R126, P0, R78, R2.reuse, 0x2 ;  /* 0x000000024e7e7211 */ /* 0x080fe200078010ff */
[----:B------:R1:W-:Y:S01]  /*40e0*/  STL [R1+0x218], R74 ;  /* 0x0002184a01007387 */ /* 0x0003e20000100800 */
[-C--:B------:R-:W-:Y:S02]  /*40f0*/  LEA.HI.X.SX32 R35, R97, R3.reuse, 0x2, P6 ;  /* 0x0000000361237211 */ /* 0x080fe400030f16ff */
[-C--:B---3--:R-:W-:Y:S01]  /*4100*/  LEA R18, P6, R96, R2.reuse, 0x2 ;  /* 0x0000000260127211 */ /* 0x088fe200078c10ff */
[----:B------:R3:W-:Y:S01]  /*4110*/  STL [R1+0x214], R32 ;  /* 0x0002142001007387 */ /* 0x0007e20000100800 */
[-C--:B------:R-:W-:Y:S01]  /*4120*/  LEA.HI.X.SX32 R127, R78, R3.reuse, 0x2, P0 ;  /* 0x000000034e7f7211 */ /* 0x080fe200000f16ff */
[----:B----4-:R-:W-:Y:S01]  /*4130*/  IMAD R78, R55, c[0x0][0x190], RZ ;  /* 0x00006400374e7a24 */ /* 0x010fe200078e02ff */
[----:B------:R-:W-:Y:S01]  /*4140*/  LEA R124, P0, R95, R2, 0x2 ;  /* 0x000000025f7c7211 */ /* 0x000fe200078010ff */
[----:B------:R4:W-:Y:S01]  /*4150*/  STL [R1+0x210], R48 ;  /* 0x0002103001007387 */ /* 0x0009e20000100800 */
[----:B------:R-:W-:-:S02]  /*4160*/  LEA.HI.X.SX32 R19, R96, R3, 0x2, P6 ;  /* 0x0000000360137211 */ /* 0x000fc400030f16ff */
[-C--:B------:R-:W-:Y:S01]  /*4170*/  LEA R16, P6, R94, R2.reuse, 0x2 ;  /* 0x000000025e107211 */ /* 0x080fe200078c10ff */
[----:B------:R-:W-:Y:S01]  /*4180*/  STL [R1+0x20c], R9 ;  /* 0x00020c0901007387 */ /* 0x000fe20000100800 */
[-C--:B------:R-:W-:Y:S02]  /*4190*/  LEA.HI.X.SX32 R125, R95, R3.reuse, 0x2, P0 ;  /* 0x000000035f7d7211 */ /* 0x080fe400000f16ff */
[-C--:B------:R-:W-:Y:S01]  /*41a0*/  LEA R122, P0, R26, R2.reuse, 0x2 ;  /* 0x000000021a7a7211 */ /* 0x080fe200078010ff */
[----:B------:R1:W-:Y:S01]  /*41b0*/  STL [R1+0x208], R0 ;  /* 0x0002080001007387 */ /* 0x0003e20000100800 */
[-C--:B------:R-:W-:Y:S02]  /*41c0*/  LEA.HI.X.SX32 R17, R94, R3.reuse, 0x2, P6 ;  /* 0x000000035e117211 */ /* 0x080fe400030f16ff */
[-C--:B------:R-:W-:Y:S01]  /*41d0*/  LEA R52, P6, R93, R2.reuse, 0x2 ;  /* 0x000000025d347211 */ /* 0x080fe200078c10ff */
[----:B------:R1:W-:Y:S01]  /*41e0*/  STL [R1+0x204], R8 ;  /* 0x0002040801007387 */ /* 0x0003e20000100800 */
[-C--:B------:R-:W-:Y:S01]  /*41f0*/  LEA.HI.X.SX32 R123, R26, R3.reuse, 0x2, P0 ;  /* 0x000000031a7b7211 */ /* 0x080fe200000f16ff */
[----:B------:R-:W-:Y:S01]  /*4200*/  IMAD R26, R61, c[0x0][0x190], RZ ;  /* 0x000064003d1a7a24 */ /* 0x000fe200078e02ff */
[CC--:B------:R-:W-:Y:S01]  /*4210*/  LEA R120, P0, R92.reuse, R2.reuse, 0x2 ;  /* 0x000000025c787211 */ /* 0x0c0fe200078010ff */
[----:B------:R-:W-:Y:S01]  /*4220*/  STL [R1+0x200], R23 ;  /* 0x0002001701007387 */ /* 0x000fe20000100800 */
[-C--:B------:R-:W-:Y:S01]  /*4230*/  LEA.HI.X.SX32 R53, R93, R3.reuse, 0x2, P6 ;  /* 0x000000035d357211 */ /* 0x080fe200030f16ff */
[----:B------:R-:W-:Y:S01]  /*4240*/  IMAD R61, R83, c[0x0][0x190], RZ ;  /* 0x00006400533d7a24 */ /* 0x000fe200078e02ff */
        /* <DEDUP_REMOVED lines=9> */
[----:B------:R-:W-:Y:S01]  /*42e0*/  LEA R116, P0, R86, R2, 0x2 ;  /* 0x0000000256747211 */ /* 0x000fe200078010ff */
[----:B------:R-:W-:Y:S01]  /*42f0*/  STL [R1+0x1f0], R27 ;  /* 0x0001f01b01007387 */ /* 0x000fe20000100800 */
[----:B------:R-:W-:-:S02]  /*4300*/  LEA.HI.X.SX32 R43, R88, R3, 0x2, P6 ;  /* 0x00000003582b7211 */ /* 0x000fc400030f16ff */
[-C--:B------:R-:W-:Y:S01]  /*4310*/  LEA R44, P6, R33, R2.reuse, 0x2 ;  /* 0x00000002212c7211 */ /* 0x080fe200078c10ff */
[----:B------:R1:W-:Y:S01]  /*4320*/  STL [R1+0x1ec], R26 ;  /* 0x0001ec1a01007387 */ /* 0x0003e20000100800 */
[-C--:B------:R-:W-:Y:S02]  /*4330*/  LEA.HI.X.SX32 R117, R86, R3.reuse, 0x2, P0 ;  /* 0x0000000356757211 */ /* 0x080fe400000f16ff */
[-C--:B------:R-:W-:Y:S01]  /*4340*/  LEA R114, P0, R7, R2.reuse, 0x2 ;  /* 0x0000000207727211 */ /* 0x080fe200078010ff */
[----:B------:R2:W-:Y:S01]  /*4350*/  STL [R1+0x1e8], R63 ;  /* 0x0001e83f01007387 */ /* 0x0005e20000100800 */
[-C--:B------:R-:W-:Y:S02]  /*4360*/  LEA.HI.X.SX32 R45, R33, R3.reuse, 0x2, P6 ;  /* 0x00000003212d7211 */ /* 0x080fe400030f16ff */
[-C--:B------:R-:W-:Y:S01]  /*4370*/  LEA R14, P6, R84, R2.reuse, 0x2 ;  /* 0x00000002540e7211 */ /* 0x080fe200078c10ff */
[----:B------:R2:W-:Y:S01]  /*4380*/  STL [R1+0x1e4], R59 ;  /* 0x0001e43b01007387 */ /* 0x0005e20000100800 */
[----:B------:R-:W-:Y:S01]  /*4390*/  LEA.HI.X.SX32 R115, R7, R3, 0x2, P0 ;  /* 0x0000000307737211 */ /* 0x000fe200000f16ff */
[----:B-1----:R-:W-:Y:S01]  /*43a0*/  IMAD R7, R54, c[0x0][0x190], RZ ;  /* 0x0000640036077a24 */ /* 0x002fe200078e02ff */
[----:B------:R-:W-:-:S02]  /*43b0*/  LEA R112, P0, R36, R2, 0x2 ;  /* 0x0000000224707211 */ /* 0x000fc400078010ff */
[-C--:B------:R-:W-:Y:S02]  /*43c0*/  LEA.HI.X.SX32 R15, R84, R3.reuse, 0x2, P6 ;  /* 0x00000003540f7211 */ /* 0x080fe400030f16ff */
[CC--:B------:R-:W-:Y:S01]  /*43d0*/  LEA R12, P6, R37.reuse, R2.reuse, 0x2 ;  /* 0x00000002250c7211 */ /* 0x0c0fe200078c10ff */
[----:B------:R-:W-:Y:S01]  /*43e0*/  STL [R1+0x1e0], R7 ;  /* 0x0001e00701007387 */ /* 0x000fe20000100800 */
[-C--:B------:R-:W-:Y:S02]  /*43f0*/  LEA.HI.X.SX32 R113, R36, R3.reuse, 0x2, P0 ;  /* 0x0000000324717211 */ /* 0x080fe400000f16ff */
[-C--:B------:R-:W-:Y:S01]  /*4400*/  LEA R110, P0, R82, R2.reuse, 0x2 ;  /* 0x00000002526e7211 */ /* 0x080fe200078010ff */
[----:B------:R1:W-:Y:S01]  /*4410*/  STL [R1+0x1dc], R6 ;  /* 0x0001dc0601007387 */ /* 0x0003e20000100800 */
[-C--:B------:R-:W-:Y:S02]  /*4420*/  LEA.HI.X.SX32 R13, R37, R3.reuse, 0x2, P6 ;  /* 0x00000003250d7211 */ /* 0x080fe400030f16ff */
[----:B--2---:R-:W-:Y:S01]  /*4430*/  LEA R36, P6, R80, R2, 0x2 ;  /* 0x0000000250247211 */ /* 0x004fe200078c10ff */
[----:B------:R2:W-:Y:S01]  /*4440*/  STL [R1+0x1d8], R65 ;  /* 0x0001d84101007387 */ /* 0x0005e20000100800 */
[----:B------:R-:W-:-:S02]  /*4450*/  LEA.HI.X.SX32 R111, R82, R3, 0x2, P0 ;  /* 0x00000003526f7211 */ /* 0x000fc400000f16ff */
[-C--:B------:R-:W-:Y:S02]  /*4460*/  LEA R108, P0, R64, R2.reuse, 0x2 ;  /* 0x00000002406c7211 */ /* 0x080fe400078010ff */
[-C--:B------:R-:W-:Y:S02]  /*4470*/  LEA.HI.X.SX32 R37, R80, R3.reuse, 0x2, P6 ;  /* 0x0000000350257211 */ /* 0x080fe400030f16ff */
[-C--:B------:R-:W-:Y:S02]  /*4480*/  LEA R10, P6, R72, R2.reuse, 0x2 ;  /* 0x00000002480a7211 */ /* 0x080fe400078c10ff */
[-C--:B------:R-:W-:Y:S01]  /*4490*/  LEA.HI.X.SX32 R109, R64, R3.reuse, 0x2, P0 ;  /* 0x00000003406d7211 */ /* 0x080fe200000f16ff */
[----:B------:R-:W-:Y:S01]  /*44a0*/  IMAD R64, R73, c[0x0][0x190], RZ ;  /* 0x0000640049407a24 */ /* 0x000fe200078e02ff */
[----:B------:R-:W-:Y:S02]  /*44b0*/  LEA R106, P0, R74, R2, 0x2 ;  /* 0x000000024a6a7211 */ /* 0x000fe400078010ff */
[----:B------:R-:W-:-:S02]  /*44c0*/  LEA.HI.X.SX32 R11, R72, R3, 0x2, P6 ;  /* 0x00000003480b7211 */ /* 0x000fc400030f16ff */
[-C--:B------:R-:W-:Y:S01]  /*44d0*/  LEA R72, P6, R32, R2.reuse, 0x2 ;  /* 0x0000000220487211 */ /* 0x080fe200078c10ff */
[----:B------:R1:W-:Y:S01]  /*44e0*/  STL [R1+0x1d4], R64 ;  /* 0x0001d44001007387 */ /* 0x0003e20000100800 */
[-C--:B------:R-:W-:Y:S01]  /*44f0*/  LEA.HI.X.SX32 R107, R74, R3.reuse, 0x2, P0 ;  /* 0x000000034a6b7211 */ /* 0x080fe200000f16ff */
[----:B------:R-:W-:Y:S01]  /*4500*/  IMAD R74, R81, c[0x0][0x190], RZ ;  /* 0x00006400514a7a24 */ /* 0x000fe200078e02ff */
[-C--:B------:R-:W-:Y:S01]  /*4510*/  LEA R104, P0, R48, R2.reuse, 0x2 ;  /* 0x0000000230687211 */ /* 0x080fe200078010ff */
[----:B------:R-:W-:Y:S01]  /*4520*/  STL [R1+0x1d0], R49 ;  /* 0x0001d03101007387 */ /* 0x000fe20000100800 */
[-C--:B------:R-:W-:Y:S02]  /*4530*/  LEA.HI.X.SX32 R73, R32, R3.reuse, 0x2, P6 ;  /* 0x0000000320497211 */ /* 0x080fe400030f16ff */
[-C--:B---3--:R-:W-:Y:S02]  /*4540*/  LEA R32, P6, R9, R2.reuse, 0x2 ;  /* 0x0000000209207211 */ /* 0x088fe400078c10ff */
[-C--:B------:R-:W-:Y:S01]  /*4550*/  LEA.HI.X.SX32 R105, R48, R3.reuse, 0x2, P0 ;  /* 0x0000000330697211 */ /* 0x080fe200000f16ff */
[----:B----4-:R-:W-:Y:S01]  /*4560*/  IMAD R48, R62, c[0x0][0x190], RZ ;  /* 0x000064003e307a24 */ /* 0x010fe200078e02ff */
[----:B------:R-:W-:Y:S01]  /*4570*/  LEA R102, P0, R0, R2, 0x2 ;  /* 0x0000000200667211 */ /* 0x000fe200078010ff */
[----:B------:R-:W-:Y:S01]  /*4580*/  IMAD R62, R89, c[0x0][0x190], RZ ;  /* 0x00006400593e7a24 */ /* 0x000fe200078e02ff */
[----:B------:R-:W-:-:S02]  /*4590*/  LEA.HI.X.SX32 R33, R9, R3, 0x2, P6 ;  /* 0x0000000309217211 */ /* 0x000fc400030f16ff */
[-C--:B------:R-:W-:Y:S01]  /*45a0*/  LEA R54, P6, R8, R2.reuse, 0x2 ;  /* 0x0000000208367211 */ /* 0x080fe200078c10ff */
[----:B------:R3:W-:Y:S01]  /*45b0*/  STL [R1+0x1cc], R48 ;  /* 0x0001cc3001007387 */ /* 0x0007e20000100800 */
[-C--:B------:R-:W-:Y:S01]  /*45c0*/  LEA.HI.X.SX32 R103, R0, R3.reuse, 0x2, P0 ;  /* 0x0000000300677211 */ /* 0x080fe200000f16ff */
[----:B------:R-:W-:Y:S01]  /*45d0*/  IMAD R0, R79, c[0x0][0x190], RZ ;  /* 0x000064004f007a24 */ /* 0x000fe200078e02ff */
[CC--:B------:R-:W-:Y:S02]  /*45e0*/  LEA R100, P0, R23.reuse, R2.reuse, 0x2 ;  /* 0x0000000217647211 */ /* 0x0c0fe400078010ff */
[-C--:B------:R-:W-:Y:S02]  /*45f0*/  LEA.HI.X.SX32 R55, R8, R3.reuse, 0x2, P6 ;  /* 0x0000000308377211 */ /* 0x080fe400030f16ff */
[----:B------:R-:W-:Y:S01]  /*4600*/  LEA R8, P6, R22, R2, 0x2 ;  /* 0x0000000216087211 */ /* 0x000fe200078c10ff */
[----:B------:R4:W-:Y:S01]  /*4610*/  STL [R1+0x1c8], R0 ;  /* 0x0001c80001007387 */ /* 0x0009e20000100800 */
[----:B------:R-:W-:-:S02]  /*4620*/  LEA.HI.X.SX32 R101, R23, R3, 0x2, P0 ;  /* 0x0000000317657211 */ /* 0x000fc400000f16ff */
[-C--:B------:R-:W-:Y:S01]  /*4630*/  LEA R98, P0, R78, R2.reuse, 0x2 ;  /* 0x000000024e627211 */ /* 0x080fe200078010ff */
[----:B------:R1:W-:Y:S01]  /*4640*/  STL [R1+0x1c4], R74 ;  /* 0x0001c44a01007387 */ /* 0x0003e20000100800 */
[-C--:B------:R-:W-:Y:S02]  /*4650*/  LEA.HI.X.SX32 R9, R22, R3.reuse, 0x2, P6 ;  /* 0x0000000316097211 */ /* 0x080fe400030f16ff */
[-C--:B------:R-:W-:Y:S01]  /*4660*/  LEA R22, P6, R57, R2.reuse, 0x2 ;  /* 0x0000000239167211 */ /* 0x080fe200078c10ff */
[----:B------:R-:W-:Y:S01]  /*4670*/  STL [R1+0x1c0], R61 ;  /* 0x0001c03d01007387 */ /* 0x000fe20000100800 */
[-C--:B------:R-:W-:Y:S02]  /*4680*/  LEA.HI.X.SX32 R99, R78, R3.reuse, 0x2, P0 ;  /* 0x000000034e637211 */ /* 0x080fe400000f16ff */
[----:B------:R-:W-:Y:S01]  /*4690*/  LEA R96, P0, R27, R2, 0x2 ;  /* 0x000000021b607211 */ /* 0x000fe200078010ff */
[----:B------:R1:W-:Y:S01]  /*46a0*/  STL [R1+0x1bc], R60 ;  /* 0x0001bc3c01007387 */ /* 0x0003e20000100800 */
[----:B------:R-:W-:-:S02]  /*46b0*/  LEA.HI.X.SX32 R23, R57, R3, 0x2, P6 ;  /* 0x0000000339177211 */ /* 0x000fc400030f16ff */
[CC--:B------:R-:W-:Y:S02]  /*46c0*/  LEA R56, P6, R26.reuse, R2.reuse, 0x2 ;  /* 0x000000021a387211 */ /* 0x0c0fe400078c10ff */
[-C--:B------:R-:W-:Y:S02]  /*46d0*/  LEA.HI.X.SX32 R97, R27, R3.reuse, 0x2, P0 ;  /* 0x000000031b617211 */ /* 0x080fe400000f16ff */
[-C--:B------:R-:W-:Y:S02]  /*46e0*/  LEA R94, P0, R63, R2.reuse, 0x2 ;  /* 0x000000023f5e7211 */ /* 0x080fe400078010ff */
[-C--:B------:R-:W-:Y:S02]  /*46f0*/  LEA.HI.X.SX32 R57, R26, R3.reuse, 0x2, P6 ;  /* 0x000000031a397211 */ /* 0x080fe400030f16ff */
[-C--:B------:R-:W-:Y:S02]  /*4700*/  LEA R26, P6, R59, R2.reuse, 0x2 ;  /* 0x000000023b1a7211 */ /* 0x080fe400078c10ff */
[----:B------:R-:W-:Y:S01]  /*4710*/  LEA.HI.X.SX32 R95, R63, R3, 0x2, P0 ;  /* 0x000000033f5f7211 */ /* 0x000fe200000f16ff */
[----:B------:R-:W-:Y:S01]  /*4720*/  IMAD R63, R87, c[0x0][0x190], RZ ;  /* 0x00006400573f7a24 */ /* 0x000fe200078e02ff */
[----:B------:R-:W-:-:S02]  /*4730*/  LEA R92, P0, R7, R2, 0x2 ;  /* 0x00000002075c7211 */ /* 0x000fc400078010ff */
[-C--:B------:R-:W-:Y:S02]  /*4740*/  LEA.HI.X.SX32 R27, R59, R3.reuse, 0x2, P6 ;  /* 0x000000033b1b7211 */ /* 0x080fe400030f16ff */
[CC--:B------:R-:W-:Y:S01]  /*4750*/  LEA R58, P6, R6.reuse, R2.reuse, 0x2 ;  /* 0x00000002063a7211 */ /* 0x0c0fe200078c10ff */
[----:B------:R-:W-:Y:S01]  /*4760*/  STL [R1+0x1b8], R63 ;  /* 0x0001b83f01007387 */ /* 0x000fe20000100800 */
[-C--:B------:R-:W-:Y:S02]  /*4770*/  LEA.HI.X.SX32 R93, R7, R3.reuse, 0x2, P0 ;  /* 0x00000003075d7211 */ /* 0x080fe400000f16ff */
[-C--:B------:R-:W-:Y:S01]  /*4780*/  LEA R90, P0, R65, R2.reuse, 0x2 ;  /* 0x00000002415a7211 */ /* 0x080fe200078010ff */
[----:B------:R3:W-:Y:S01]  /*4790*/  STL [R1+0x1b4], R62 ;  /* 0x0001b43e01007387 */ /* 0x0007e20000100800 */
[----:B------:R-:W-:Y:S02]  /*47a0*/  LEA.HI.X.SX32 R59, R6, R3, 0x2, P6 ;  /* 0x00000003063b7211 */ /* 0x000fe400030f16ff */
[----:B-1----:R-:W-:-:S02]  /*47b0*/  LEA R6, P6, R64, R2, 0x2 ;  /* 0x0000000240067211 */ /* 0x002fc400078c10ff */
[-C--:B------:R-:W-:Y:S01]  /*47c0*/  LEA.HI.X.SX32 R91, R65, R3.reuse, 0x2, P0 ;  /* 0x00000003415b7211 */ /* 0x080fe200000f16ff */
[----:B--2---:R-:W-:Y:S01]  /*47d0*/  IMAD R65, R4, c[0x0][0x190], RZ ;  /* 0x0000640004417a24 */ /* 0x004fe200078e02ff */
[-C--:B------:R-:W-:Y:S02]  /*47e0*/  LEA R88, P0, R49, R2.reuse, 0x2 ;  /* 0x0000000231587211 */ /* 0x080fe400078010ff */
[-C--:B------:R-:W-:Y:S01]  /*47f0*/  LEA.HI.X.SX32 R7, R64, R3.reuse, 0x2, P6 ;  /* 0x0000000340077211 */ /* 0x080fe200030f16ff */
[----:B------:R-:W-:Y:S01]  /*4800*/  IMAD R64, R5, c[0x0][0x190], RZ ;  /* 0x0000640005407a24 */ /* 0x000fe200078e02ff */
[-C--:B------:R-:W-:Y:S01]  /*4810*/  LEA R4, P6, R48, R2.reuse, 0x2 ;  /* 0x0000000230047211 */ /* 0x080fe200078c10ff */
[----:B------:R-:W-:Y:S01]  /*4820*/  STL [R1+0x1b0], R65 ;  /* 0x0001b04101007387 */ /* 0x000fe20000100800 */
[-C--:B------:R-:W-:Y:S02]  /*4830*/  LEA.HI.X.SX32 R89, R49, R3.reuse, 0x2, P0 ;  /* 0x0000000331597211 */ /* 0x080fe400000f16ff */
[----:B------:R-:W-:Y:S01]  /*4840*/  LEA R86, P0, R0, R2, 0x2 ;  /* 0x0000000200567211 */ /* 0x000fe200078010ff */
[----:B------:R1:W-:Y:S01]  /*4850*/  STL [R1+0x1ac], R64 ;  /* 0x0001ac4001007387 */ /* 0x0003e20000100800 */
[----:B------:R-:W-:-:S02]  /*4860*/  LEA.HI.X.SX32 R5, R48, R3, 0x2, P6 ;  /* 0x0000000330057211 */ /* 0x000fc400030f16ff */
[-C--:B---3--:R-:W-:Y:S02]  /*4870*/  LEA R48, P6, R74, R2.reuse, 0x2 ;  /* 0x000000024a307211 */ /* 0x088fe400078c10ff */
[-C--:B------:R-:W-:Y:S01]  /*4880*/  LEA.HI.X.SX32 R87, R0, R3.reuse, 0x2, P0 ;  /* 0x0000000300577211 */ /* 0x080fe200000f16ff */
[----:B----4-:R-:W-:Y:S01]  /*4890*/  IMAD R0, R30, c[0x0][0x190], RZ ;  /* 0x000064001e007a24 */ /* 0x010fe200078e02ff */
[-C--:B------:R-:W-:Y:S02]  /*48a0*/  LEA R84, P0, R61, R2.reuse, 0x2 ;  /* 0x000000023d547211 */ /* 0x080fe400078010ff */
[-C--:B------:R-:W-:Y:S01]  /*48b0*/  LEA.HI.X.SX32 R49, R74, R3.reuse, 0x2, P6 ;  /* 0x000000034a317211 */ /* 0x080fe200030f16ff */
[----:B------:R-:W-:Y:S01]  /*48c0*/  IMAD R74, R31, c[0x0][0x190], RZ ;  /* 0x000064001f4a7a24 */ /* 0x000fe200078e02ff */
[----:B------:R-:W-:Y:S01]  /*48d0*/  LEA R30, P6, R60, R2, 0x2 ;  /* 0x000000023c1e7211 */ /* 0x000fe200078c10ff */
[----:B------:R2:W-:Y:S01]  /*48e0*/  STL [R1+0x1a8], R0 ;  /* 0x0001a80001007387 */ /* 0x0005e20000100800 */
[----:B------:R-:W-:-:S02]  /*48f0*/  LEA.HI.X.SX32 R85, R61, R3, 0x2, P0 ;  /* 0x000000033d557211 */ /* 0x000fc400000f16ff */
[CC--:B------:R-:W-:Y:S01]  /*4900*/  LEA R82, P0, R63.reuse, R2.reuse, 0x2 ;  /* 0x000000023f527211 */ /* 0x0c0fe200078010ff */
[----:B------:R3:W-:Y:S01]  /*4910*/  STL [R1+0x1a4], R74 ;  /* 0x0001a44a01007387 */ /* 0x0007e20000100800 */
[-C--:B------:R-:W-:Y:S02]  /*4920*/  LEA.HI.X.SX32 R31, R60, R3.reuse, 0x2, P6 ;  /* 0x000000033c1f7211 */ /* 0x080fe400030f16ff */
[CC--:B------:R-:W-:Y:S02]  /*4930*/  LEA R60, P6, R62.reuse, R2.reuse, 0x2 ;  /* 0x000000023e3c7211 */ /* 0x0c0fe400078c10ff */
[-C--:B------:R-:W-:Y:S02]  /*4940*/  LEA.HI.X.SX32 R83, R63, R3.reuse, 0x2, P0 ;  /* 0x000000033f537211 */ /* 0x080fe400000f16ff */
[----:B------:R-:W-:Y:S02]  /*4950*/  LEA R80, P0, R65, R2, 0x2 ;  /* 0x0000000241507211 */ /* 0x000fe400078010ff */
[----:B------:R-:W-:-:S02]  /*4960*/  LEA.HI.X.SX32 R61, R62, R3, 0x2, P6 ;  /* 0x000000033e3d7211 */ /* 0x000fc400030f16ff */
[-C--:B------:R-:W-:Y:S02]  /*4970*/  LEA R62, P6, R64, R2.reuse, 0x2 ;  /* 0x00000002403e7211 */ /* 0x080fe400078c10ff */
[-C--:B------:R-:W-:Y:S02]  /*4980*/  LEA.HI.X.SX32 R81, R65, R3.reuse, 0x2, P0 ;  /* 0x0000000341517211 */ /* 0x080fe400000f16ff */
[-C--:B------:R-:W-:Y:S02]  /*4990*/  LEA R78, P0, R0, R2.reuse, 0x2 ;  /* 0x00000002004e7211 */ /* 0x080fe400078010ff */
[-C--:B------:R-:W-:Y:S01]  /*49a0*/  LEA.HI.X.SX32 R63, R64, R3.reuse, 0x2, P6 ;  /* 0x00000003403f7211 */ /* 0x080fe200030f16ff */
[----:B-1----:R-:W-:Y:S01]  /*49b0*/  IMAD.SHL.U32 R64, R246, 0x4, RZ ;  /* 0x00000004f6407824 */ /* 0x002fe200078e00ff */
[----:B------:R-:W-:Y:S01]  /*49c0*/  LEA.HI.X.SX32 R79, R0, R3, 0x2, P0 ;  /* 0x00000003004f7211 */ /* 0x000fe200000f16ff */
[----:B--2---:R-:W-:Y:S01]  /*49d0*/  IMAD.SHL.U32 R0, R247, 0x4, RZ ;  /* 0x00000004f7007824 */ /* 0x004fe200078e00ff */
[----:B------:R-:W-:-:S02]  /*49e0*/  LEA R2, P6, R74, R2, 0x2 ;  /* 0x000000024a027211 */ /* 0x000fc400078c10ff */
[----:B------:R1:W-:Y:S01]  /*49f0*/  STL [R1+0xd98], R64 ;  /* 0x000d984001007387 */ /* 0x0003e20000100800 */
[----:B------:R-:W-:Y:S02]  /*4a00*/  IADD3 R75, R149, -0x15, RZ ;  /* 0xffffffeb954b7810 */ /* 0x000fe40007ffe0ff */
[----:B------:R-:W-:Y:S01]  /*4a10*/  LEA.HI.X.SX32 R3, R74, R3, 0x2, P6 ;  /* 0x000000034a037211 */ /* 0x000fe200030f16ff */
[----:B------:R2:W-:Y:S01]  /*4a20*/  STL [R1+0xd94], R0 ;  /* 0x000d940001007387 */ /* 0x0005e20000100800 */
[----:B---3--:R-:W-:-:S03]  /*4a30*/  IADD3 R74, P6, R0, c[0x0][0x160], RZ ;  /* 0x00005800004a7a10 */ /* 0x008fc60007fde0ff */
[----:B------:R3:W-:Y:S01]  /*4a40*/  STL.64 [R1+0xda8], R246 ;  /* 0x000da8f601007387 */ /* 0x0007e20000100a00 */
[----:B-1----:R-:W-:-:S04]  /*4a50*/  IADD3 R64, P0, R64, c[0x0][0x160], RZ ;  /* 0x0000580040407a10 */ /* 0x002fc80007f1e0ff */
[----:B------:R-:W-:Y:S01]  /*4a60*/  LEA.HI.X.SX32 R65, R246, c[0x0][0x164], 0x2, P0 ;  /* 0x00005900f6417a11 */ /* 0x000fe200000f16ff */
[----:B--2---:R-:W-:Y:S01]  /*4a70*/  IMAD.SHL.U32 R0, R139, 0x4, RZ ;  /* 0x000000048b007824 */ /* 0x004fe200078e00ff */
[----:B------:R-:W-:Y:S02]  /*4a80*/  ISETP.GE.U32.AND P0, PT, R75, 0x7fffffcc, PT ;  /* 0x7fffffcc4b00780c */ /* 0x000fe40003f06070 */
[----:B------:R-:W-:Y:S01]  /*4a90*/  LEA.HI.X.SX32 R75, R247, c[0x0][0x164], 0x2, P6 ;  /* 0x00005900f74b7a11 */ /* 0x000fe200030f16ff */
[----:B---3--:R-:W-:Y:S01]  /*4aa0*/  IMAD.MOV.U32 R247, RZ, RZ, c[0x0][0x188] ;  /* 0x00006200fff77624 */ /* 0x008fe200078e00ff */
[----:B------:R-:W-:Y:S01]  /*4ab0*/  ISETP.GE.U32.AND P6, PT, R134, 0x7fffffc8, PT ;  /* 0x7fffffc88600780c */ /* 0x000fe20003fc6070 */
[----:B------:R1:W-:Y:S02]  /*4ac0*/  LDGSTS.E [R0], [R64.64], !P2 ;  /* 0x0000000040007fae */ /* 0x0003e4000d121844 */
[C---:B------:R-:W-:Y:S02]  /*4ad0*/  IMAD.SHL.U32 R135, R247.reuse, 0x4, RZ ;  /* 0x00000004f7877824 */ /* 0x040fe400078e00ff */
[----:B------:R-:W-:Y:S01]  /*4ae0*/  IMAD.SHL.U32 R138, R247, 0x8, RZ ;  /* 0x00000008f78a7824 */ /* 0x000fe200078e00ff */
[----:B------:R2:W-:Y:S01]  /*4af0*/  LDGSTS.E [R0+0x200], [R74.64], !P2 ;  /* 0x002000004a007fae */ /* 0x0005e2000d121844 */
[----:B------:R-:W-:Y:S01]  /*4b00*/  IMAD.WIDE R244, R135, 0x4, R64 ;  /* 0x0000000487f47825 */ /* 0x000fe200078e0240 */
[----:B------:R-:W-:-:S03]  /*4b10*/  ISETP.GE.U32.AND P2, PT, R137, 0x7fffffc4, PT ;  /* 0x7fffffc48900780c */ /* 0x000fc60003f46070 */
[----:B------:R-:W-:Y:S01]  /*4b20*/  IMAD.WIDE R134, R135, 0x4, R74 ;  /* 0x0000000487867825 */ /* 0x000fe200078e024a */
[----:B------:R3:W-:Y:S03]  /*4b30*/  LDGSTS.E [R0+0x1000], [R244.64], !P3 ;  /* 0x01000000f4007fae */ /* 0x0007e6000d921844 */
[----:B------:R-:W-:Y:S01]  /*4b40*/  IMAD R142, R247, 0xc, RZ ;  /* 0x0000000cf78e7824 */ /* 0x000fe200078e02ff */
[----:B------:R4:W-:Y:S01]  /*4b50*/  LDGSTS.E [R0+0x1200], [R134.64], !P3 ;  /* 0x0120000086007fae */ /* 0x0009e2000d921844 */
[----:B------:R-:W-:Y:S01]  /*4b60*/  ISETP.GE.U32.AND P3, PT, R136, 0x7fffffdf, PT ;  /* 0x7fffffdf8800780c */ /* 0x000fe20003f66070 */
[----:B------:R-:W-:-:S04]  /*4b70*/  IMAD.WIDE R136, R138, 0x4, R64 ;  /* 0x000000048a887825 */ /* 0x000fc800078e0240 */
[----:B------:R-:W-:Y:S01]  /*4b80*/  IMAD.WIDE R138, R138, 0x4, R74 ;  /* 0x000000048a8a7825 */ /* 0x000fe200078e024a */
[----:B------:R1:W-:Y:S03]  /*4b90*/  LDGSTS.E [R0+0x2000], [R136.64], !P4 ;  /* 0x0200000088007fae */ /* 0x0003e6000e121844 */
[----:B------:R-:W-:Y:S01]  /*4ba0*/  IMAD.SHL.U32 R146, R247, 0x10, RZ ;  /* 0x00000010f7927824 */ /* 0x000fe200078e00ff */
[----:B------:R1:W-:Y:S01]  /*4bb0*/  LDGSTS.E [R0+0x2200], [R138.64], !P4 ;  /* 0x022000008a007fae */ /* 0x0003e2000e121844 */
[----:B------:R-:W-:Y:S01]  /*4bc0*/  ISETP.GE.U32.AND P4, PT, R140, 0x7fffffdb, PT ;  /* 0x7fffffdb8c00780c */ /* 0x000fe20003f86070 */
[C---:B------:R-:W-:Y:S02]  /*4bd0*/  IMAD.WIDE R140, R142.reuse, 0x4, R64 ;  /* 0x000000048e8c7825 */ /* 0x040fe400078e0240 */
[----:B------:R1:W-:Y:S02]  /*4be0*/  STL.64 [R1+0xe00], R136 ;  /* 0x000e008801007387 */ /* 0x0003e40000100a00 */
[----:B------:R-:W-:-:S02]  /*4bf0*/  IMAD.WIDE R142, R142, 0x4, R74 ;  /* 0x000000048e8e7825 */ /* 0x000fc400078e024a */
[----:B------:R2:W-:Y:S02]  /*4c00*/  LDGSTS.E [R0+0x3000], [R140.64], !P1 ;  /* 0x030000008c007fae */ /* 0x0005e4000c921844 */
[----:B------:R-:W-:Y:S02]  /*4c10*/  IMAD.WIDE R144, R146, 0x4, R64 ;  /* 0x0000000492907825 */ /* 0x000fe400078e0240 */
[----:B------:R2:W-:Y:S01]  /*4c20*/  LDGSTS.E [R0+0x3200], [R142.64], !P1 ;  /* 0x032000008e007fae */ /* 0x0005e2000c921844 */
[----:B------:R-:W-:Y:S01]  /*4c30*/  ISETP.GE.U32.AND P1, PT, R148, 0x7fffffd7, PT ;  /* 0x7fffffd79400780c */ /* 0x000fe20003f26070 */
[----:B------:R-:W-:Y:S01]  /*4c40*/  IMAD.WIDE R146, R146, 0x4, R74 ;  /* 0x0000000492927825 */ /* 0x000fe200078e024a */
[----:B------:R-:W-:Y:S01]  /*4c50*/  IADD3 R148, R149, -0xe, RZ ;  /* 0xfffffff295947810 */ /* 0x000fe20007ffe0ff */
[----:B------:R-:W-:Y:S02]  /*4c60*/  STL.64 [R1+0xe08], R138 ;  /* 0x000e088a01007387 */ /* 0x000fe40000100a00 */
[----:B-1----:R-:W-:-:S02]  /*4c70*/  IMAD R137, R247, 0x14, RZ ;  /* 0x00000014f7897824 */ /* 0x002fc400078e02ff */
[----:B------:R1:W-:Y:S01]  /*4c80*/  LDGSTS.E [R0+0x4000], [R144.64], !P5 ;  /* 0x0400000090007fae */ /* 0x0003e2000e921844 */
[----:B------:R-:W-:Y:S02]  /*4c90*/  IMAD R136, R247, 0x18, RZ ;  /* 0x00000018f7887824 */ /* 0x000fe400078e02ff */
[C---:B------:R-:W-:Y:S01]  /*4ca0*/  IMAD.WIDE R150, R137.reuse, 0x4, R74 ;  /* 0x0000000489967825 */ /* 0x040fe200078e024a */
[----:B------:R1:W-:Y:S03]  /*4cb0*/  STL.64 [R1+0xdf8], R144 ;  /* 0x000df89001007387 */ /* 0x0003e60000100a00 */
[--C-:B------:R-:W-:Y:S01]  /*4cc0*/  IMAD.WIDE R152, R136, 0x4, R64.reuse ;  /* 0x0000000488987825 */ /* 0x100fe200078e0240 */
[----:B------:R2:W-:Y:S01]  /*4cd0*/  LDGSTS.E [R0+0x4200], [R146.64], !P5 ;  /* 0x0420000092007fae */ /* 0x0005e2000e921844 */
[----:B------:R-:W-:Y:S02]  /*4ce0*/  ISETP.GE.U32.AND P5, PT, R148, 0x7fffffd3, PT ;  /* 0x7fffffd39400780c */ /* 0x000fe40003fa6070 */
[----:B------:R-:W-:-:S04]  /*4cf0*/  IMAD.WIDE R148, R137, 0x4, R64 ;  /* 0x0000000489947825 */ /* 0x000fc800078e0240 */
[----:B------:R-:W-:Y:S01]  /*4d00*/  IMAD.WIDE R154, R136, 0x4, R74 ;  /* 0x00000004889a7825 */ /* 0x000fe200078e024a */
[----:B------:R2:W-:Y:S01]  /*4d10*/  LDGSTS.E [R0+0x5000], [R148.64], !P0 ;  /* 0x0500000094007fae */ /* 0x0005e2000c121844 */
[----:B-1----:R-:W-:Y:S02]  /*4d20*/  LOP3.LUT R144, R0, 0x40, RZ, 0x3c, !PT ;  /* 0x0000004000907812 */ /* 0x002fe400078e3cff */
[----:B------:R-:W-:Y:S01]  /*4d30*/  IMAD.MOV.U32 R145, RZ, RZ, c[0x0][0x180] ;  /* 0x00006000ff917624 */ /* 0x000fe200078e00ff */
[----:B------:R1:W-:Y:S01]  /*4d40*/  LDGSTS.E [R0+0x5200], [R150.64], !P0 ;  /* 0x0520000096007fae */ /* 0x0003e2000c121844 */
[C---:B------:R-:W-:Y:S02]  /*4d50*/  IMAD R136, R247.reuse, 0x1c, RZ ;  /* 0x0000001cf7887824 */ /* 0x040fe400078e02ff */
[----:B------:R-:W-:Y:S01]  /*4d60*/  IMAD.WIDE R164, R247, 0x4, R64 ;  /* 0x00000004f7a47825 */ /* 0x000fe200078e0240 */
[C---:B------:R-:W-:Y:S01]  /*4d70*/  IADD3 R156, R145.reuse, -0x12, RZ ;  /* 0xffffffee919c7810 */ /* 0x040fe20007ffe0ff */
[----:B------:R1:W-:Y:S01]  /*4d80*/  LDGSTS.E [R0+0x6000], [R152.64], !P6 ;  /* 0x0600000098007fae */ /* 0x0003e2000f121844 */
[C---:B------:R-:W-:Y:S01]  /*4d90*/  IADD3 R160, R145.reuse, -0x1a, RZ ;  /* 0xffffffe691a07810 */ /* 0x040fe20007ffe0ff */
[--C-:B------:R-:W-:Y:S01]  /*4da0*/  IMAD.WIDE R158, R136, 0x4, R74.reuse ;  /* 0x00000004889e7825 */ /* 0x100fe200078e024a */
[----:B------:R-:W-:Y:S01]  /*4db0*/  ISETP.GE.U32.AND P0, PT, R156, 0x7fffffcf, PT ;  /* 0x7fffffcf9c00780c */ /* 0x000fe20003f06070 */
[----:B------:R1:W-:Y:S01]  /*4dc0*/  LDGSTS.E [R0+0x6200], [R154.64], !P6 ;  /* 0x062000009a007fae */ /* 0x0003e2000f121844 */
[----:B------:R-:W-:Y:S01]  /*4dd0*/  IADD3 R156, R145, -0x16, RZ ;  /* 0xffffffea919c7810 */ /* 0x000fe20007ffe0ff */
[----:B------:R-:W-:Y:S01]  /*4de0*/  IMAD.WIDE R162, R247, 0x4, R74 ;  /* 0x00000004f7a27825 */ /* 0x000fe200078e024a */
[C---:B------:R-:W-:Y:S01]  /*4df0*/  IADD3 R168, R145.reuse, -0x3, RZ ;  /* 0xfffffffd91a87810 */ /* 0x040fe20007ffe0ff */
[----:B------:R1:W-:Y:S01]  /*4e00*/  STL.64 [R1+0x18], R164 ;  /* 0x000018a401007387 */ /* 0x0003e20000100a00 */
[----:B------:R-:W-:Y:S01]  /*4e10*/  ISETP.GE.U32.AND P6, PT, R156, 0x7fffffcb, PT ;  /* 0x7fffffcb9c00780c */ /* 0x000fe20003fc6070 */
[----:B------:R-:W-:Y:S01]  /*4e20*/  IMAD.WIDE R156, R136, 0x4, R64 ;  /* 0x00000004889c7825 */ /* 0x000fe200078e0240 */
[----:B------:R-:W-:Y:S01]  /*4e30*/  LOP3.LUT R136, R0, 0x20, RZ, 0x3c, !PT ;  /* 0x0000002000887812 */ /* 0x000fe200078e3cff */
[----:B------:R1:W-:Y:S01]  /*4e40*/  STL.64 [R1+0x10], R162 ;  /* 0x000010a201007387 */ /* 0x0003e20000100a00 */
[----:B------:R-:W-:Y:S01]  /*4e50*/  IADD3 R176, R145, -0xb, RZ ;  /* 0xfffffff591b07810 */ /* 0x000fe20007ffe0ff */
[----:B------:R-:W-:Y:S01]  /*4e60*/  IMAD R138, R247, 0x5, RZ ;  /* 0x00000005f78a7824 */ /* 0x000fe200078e02ff */
[----:B------:R-:W-:Y:S01]  /*4e70*/  IADD3 R184, R145, -0x13, RZ ;  /* 0xffffffed91b87810 */ /* 0x000fe20007ffe0ff */
[----:B------:R1:W-:Y:S01]  /*4e80*/  LDGSTS.E [R0+0x7000], [R156.64], !P2 ;  /* 0x070000009c007fae */ /* 0x0003e2000d121844 */
[----:B------:R-:W-:Y:S01]  /*4e90*/  IMAD R137, R247, 0x9, RZ ;  /* 0x00000009f7897824 */ /* 0x000fe200078e02ff */
[----:B------:R-:W-:Y:S01]  /*4ea0*/  IADD3 R188, R145, -0x1b, RZ ;  /* 0xffffffe591bc7810 */ /* 0x000fe20007ffe0ff */
[----:B------:R-:W-:Y:S01]  /*4eb0*/  IMAD R216, R247, 0x3, RZ ;  /* 0x00000003f7d87824 */ /* 0x000fe200078e02ff */
[----:B------:R1:W-:Y:S01]  /*4ec0*/  LDGSTS.E [R0+0x7200], [R158.64], !P2 ;  /* 0x072000009e007fae */ /* 0x0003e2000d121844 */
[----:B------:R-:W-:Y:S01]  /*4ed0*/  ISETP.GE.U32.AND P2, PT, R160, 0x7fffffc7, PT ;  /* 0x7fffffc7a000780c */ /* 0x000fe20003f46070 */
[----:B------:R-:W-:Y:S01]  /*4ee0*/  IMAD.WIDE R166, R137, 0x4, R74 ;  /* 0x0000000489a67825 */ /* 0x000fe200078e024a */
[C---:B------:R-:W-:Y:S01]  /*4ef0*/  IADD3 R160, R145.reuse, -0x1e, RZ ;  /* 0xffffffe291a07810 */ /* 0x040fe20007ffe0ff */
[----:B------:R1:W-:Y:S01]  /*4f00*/  LDGSTS.E [R136+0x400], [R164.64], !P3 ;  /* 0x00400000a4887fae */ /* 0x0003e2000d921844 */
[C---:B------:R-:W-:Y:S01]  /*4f10*/  IADD3 R196, R145.reuse, -0x4, RZ ;  /* 0xfffffffc91c47810 */ /* 0x040fe20007ffe0ff */
[--C-:B------:R-:W-:Y:S01]  /*4f20*/  IMAD.WIDE R250, R216, 0x4, R64.reuse ;  /* 0x00000004d8fa7825 */ /* 0x100fe200078e0240 */
[C---:B------:R-:W-:Y:S01]  /*4f30*/  IADD3 R204, R145.reuse, -0xc, RZ ;  /* 0xfffffff491cc7810 */ /* 0x040fe20007ffe0ff */
[----:B------:R2:W-:Y:S01]  /*4f40*/  LDGSTS.E [R136+0x600], [R162.64], !P3 ;  /* 0x00600000a2887fae */ /* 0x0005e2000d921844 */
[----:B------:R-:W-:Y:S01]  /*4f50*/  ISETP.GE.U32.AND P3, PT, R160, 0x7fffffc3, PT ;  /* 0x7fffffc3a000780c */ /* 0x000fe20003f66070 */
[----:B------:R-:W-:Y:S01]  /*4f60*/  IMAD.WIDE R160, R138, 0x4, R64 ;  /* 0x000000048aa07825 */ /* 0x000fe200078e0240 */
[----:B------:R-:W-:-:S02]  /*4f70*/  IADD3 R212, R145, -0x14, RZ ;  /* 0xffffffec91d47810 */ /* 0x000fc40007ffe0ff */
[C---:B------:R-:W-:Y:S01]  /*4f80*/  IADD3 R224, R145.reuse, -0x20, RZ ;  /* 0xffffffe091e07810 */ /* 0x040fe20007ffe0ff */
[----:B------:R-:W-:Y:S01]  /*4f90*/  IMAD.WIDE R248, R216, 0x4, R74 ;  /* 0x00000004d8f87825 */ /* 0x000fe200078e024a */
[----:B------:R3:W-:Y:S01]  /*4fa0*/  LDGSTS.E [R136+0x1400], [R160.64], !P4 ;  /* 0x01400000a0887fae */ /* 0x0007e2000e121844 */
[----:B------:R-:W-:Y:S02]  /*4fb0*/  IADD3 R228, R145, -0x1c, RZ ;  /* 0xffffffe491e47810 */ /* 0x000fe40007ffe0ff */
[----:B-1----:R-:W-:Y:S01]  /*4fc0*/  IMAD.WIDE R164, R137, 0x4, R64 ;  /* 0x0000000489a47825 */ /* 0x002fe200078e0240 */
[C---:B------:R-:W-:Y:S02]  /*4fd0*/  IADD3 R232, R145.reuse, -0x21, RZ ;  /* 0xffffffdf91e87810 */ /* 0x040fe40007ffe0ff */
[C---:B------:R-:W-:Y:S01]  /*4fe0*/  IADD3 R236, R145.reuse, -0x25, RZ ;  /* 0xffffffdb91ec7810 */ /* 0x040fe20007ffe0ff */
[----:B--2---:R-:W-:Y:S01]  /*4ff0*/  IMAD.WIDE R162, R138, 0x4, R74 ;  /* 0x000000048aa27825 */ /* 0x004fe200078e024a */
[----:B------:R-:W-:-:S03]  /*5000*/  IADD3 R240, R145, -0x29, RZ ;  /* 0xffffffd791f07810 */ /* 0x000fc60007ffe0ff */
[C---:B------:R-:W-:Y:S01]  /*5010*/  IMAD R138, R247.reuse, 0xd, RZ ;  /* 0x0000000df78a7824 */ /* 0x040fe200078e02ff */
[----:B------:R3:W-:Y:S01]  /*5020*/  LDGSTS.E [R136+0x1600], [R162.64], !P4 ;  /* 0x01600000a2887fae */ /* 0x0007e2000e121844 */
[----:B------:R-:W-:Y:S01]  /*5030*/  ISETP.GE.U32.AND P4, PT, R168, 0x7fffffde, PT ;  /* 0x7fffffdea800780c */ /* 0x000fe20003f86070 */
[----:B------:R-:W-:Y:S01]  /*5040*/  IMAD R137, R247, 0x11, RZ ;  /* 0x00000011f7897824 */ /* 0x000fe200078e02ff */
[----:B------:R-:W-:Y:S01]  /*5050*/  IADD3 R168, R145, -0x7, RZ ;  /* 0xfffffff991a87810 */ /* 0x000fe20007ffe0ff */
[----:B------:R3:W-:Y:S01]  /*5060*/  LDGSTS.E [R136+0x2400], [R164.64], !P1 ;  /* 0x02400000a4887fae */ /* 0x0007e2000c921844 */
[----:B------:R-:W-:-:S03]  /*5070*/  IMAD.WIDE R170, R138, 0x4, R74 ;  /* 0x000000048aaa7825 */ /* 0x000fc600078e024a */
[----:B------:R3:W-:Y:S01]  /*5080*/  LDGSTS.E [R136+0x2600], [R166.64], !P1 ;  /* 0x02600000a6887fae */ /* 0x0007e2000c921844 */
[----:B------:R-:W-:Y:S01]  /*5090*/  ISETP.GE.U32.AND P1, PT, R168, 0x7fffffda, PT ;  /* 0x7fffffdaa800780c */ /* 0x000fe20003f26070 */
[----:B------:R-:W-:-:S04]  /*50a0*/  IMAD.WIDE R168, R138, 0x4, R64 ;  /* 0x000000048aa87825 */ /* 0x000fc800078e0240 */
[C---:B------:R-:W-:Y:S01]  /*50b0*/  IMAD.WIDE R172, R137.reuse, 0x4, R64 ;  /* 0x0000000489ac7825 */ /* 0x040fe200078e0240 */
[----:B------:R3:W-:Y:S03]  /*50c0*/  LDGSTS.E [R136+0x3400], [R168.64], !P5 ;  /* 0x03400000a8887fae */ /* 0x0007e6000e921844 */
[----:B------:R-:W-:Y:S01]  /*50d0*/  IMAD.WIDE R174, R137, 0x4, R74 ;  /* 0x0000000489ae7825 */ /* 0x000fe200078e024a */
[----:B------:R3:W-:Y:S01]  /*50e0*/  LDGSTS.E [R136+0x3600], [R170.64], !P5 ;  /* 0x03600000aa887fae */ /* 0x0007e2000e921844 */
[----:B------:R-:W-:Y:S02]  /*50f0*/  ISETP.GE.U32.AND P5, PT, R176, 0x7fffffd6, PT ;  /* 0x7fffffd6b000780c */ /* 0x000fe40003fa6070 */
[----:B------:R-:W-:Y:S01]  /*5100*/  IADD3 R176, R145, -0xf, RZ ;  /* 0xfffffff191b07810 */ /* 0x000fe20007ffe0ff */
[C---:B------:R-:W-:Y:S01]  /*5110*/  IMAD R138, R247.reuse, 0x15, RZ ;  /* 0x00000015f78a7824 */ /* 0x040fe200078e02ff */
[----:B------:R3:W-:Y:S01]  /*5120*/  LDGSTS.E [R136+0x4400], [R172.64], !P0 ;  /* 0x04400000ac887fae */ /* 0x0007e2000c121844 */
[----:B------:R-:W-:-:S02]  /*5130*/  IMAD R137, R247, 0x19, RZ ;  /* 0x00000019f7897824 */ /* 0x000fc400078e02ff */
[----:B------:R-:W-:Y:S01]  /*5140*/  IMAD.WIDE R178, R138, 0x4, R74 ;  /* 0x000000048ab27825 */ /* 0x000fe200078e024a */
[----:B------:R3:W-:Y:S01]  /*5150*/  LDGSTS.E [R136+0x4600], [R174.64], !P0 ;  /* 0x04600000ae887fae */ /* 0x0007e2000c121844 */
[----:B------:R-:W-:Y:S02]  /*5160*/  ISETP.GE.U32.AND P0, PT, R176, 0x7fffffd2, PT ;  /* 0x7fffffd2b000780c */ /* 0x000fe40003f06070 */
        /* <DEDUP_REMOVED lines=9> */
[----:B------:R-:W-:-:S02]  /*5200*/  IMAD.SHL.U32 R137, R247, 0x2, RZ ;  /* 0x00000002f7897824 */ /* 0x000fc400078e00ff */
        /* <DEDUP_REMOVED lines=10> */
[----:B------:R-:W-:Y:S01]  /*52b0*/  IMAD R137, R247, 0x6, RZ ;  /* 0x00000006f7897824 */ /* 0x000fe200078e02ff */
[----:B------:R1:W-:Y:S04]  /*52c0*/  LDGSTS.E [R144+0x800], [R190.64], !P4 ;  /* 0x00800000be907fae */ /* 0x0003e8000e121844 */
[----:B------:R2:W-:Y:S01]  /*52d0*/  LDGSTS.E [R144+0xa00], [R138.64], !P4 ;  /* 0x00a000008a907fae */ /* 0x0005e2000e121844 */
[----:B------:R-:W-:Y:S01]  /*52e0*/  ISETP.GE.U32.AND P4, PT, R188, 0x7fffffc2, PT ;  /* 0x7fffffc2bc00780c */ /* 0x000fe20003f86070 */
[----:B------:R-:W-:-:S02]  /*52f0*/  IMAD.WIDE R188, R137, 0x4, R64 ;  /* 0x0000000489bc7825 */ /* 0x000fc400078e0240 */
[----:B------:R1:W-:Y:S02]  /*5300*/  STL.64 [R1+0x8], R190 ;  /* 0x000008be01007387 */ /* 0x0003e40000100a00 */
[----:B---3--:R-:W-:Y:S02]  /*5310*/  IMAD R136, R247, 0xa, RZ ;  /* 0x0000000af7887824 */ /* 0x008fe400078e02ff */
[----:B------:R3:W-:Y:S02]  /*5320*/  LDGSTS.E [R144+0x1800], [R188.64], !P1 ;  /* 0x01800000bc907fae */ /* 0x0007e4000c921844 */
[C---:B------:R-:W-:Y:S02]  /*5330*/  IMAD.WIDE R192, R136.reuse, 0x4, R64 ;  /* 0x0000000488c07825 */ /* 0x040fe400078e0240 */
[----:B------:R2:W-:Y:S02]  /*5340*/  STL.64 [R1], R138 ;  /* 0x0000008a01007387 */ /* 0x0005e40000100a00 */
[----:B------:R-:W-:-:S04]  /*5350*/  IMAD.WIDE R194, R136, 0x4, R74 ;  /* 0x0000000488c27825 */ /* 0x000fc800078e024a */
[----:B-1----:R-:W-:-:S04]  /*5360*/  IMAD.WIDE R190, R137, 0x4, R74 ;  /* 0x0000000489be7825 */ /* 0x002fc800078e024a */
[C---:B------:R-:W-:Y:S01]  /*5370*/  IMAD R137, R247.reuse, 0xe, RZ ;  /* 0x0000000ef7897824 */ /* 0x040fe200078e02ff */
[----:B------:R3:W-:Y:S01]  /*5380*/  LDGSTS.E [R144+0x1a00], [R190.64], !P1 ;  /* 0x01a00000be907fae */ /* 0x0007e2000c921844 */
[----:B------:R-:W-:Y:S01]  /*5390*/  ISETP.GE.U32.AND P1, PT, R196, 0x7fffffdd, PT ;  /* 0x7fffffddc400780c */ /* 0x000fe20003f26070 */
[----:B------:R-:W-:Y:S01]  /*53a0*/  IMAD R136, R247, 0x12, RZ ;  /* 0x00000012f7887824 */ /* 0x000fe200078e02ff */
[----:B------:R-:W-:Y:S01]  /*53b0*/  IADD3 R196, R145, -0x8, RZ ;  /* 0xfffffff891c47810 */ /* 0x000fe20007ffe0ff */
[----:B------:R3:W-:Y:S01]  /*53c0*/  LDGSTS.E [R144+0x2800], [R192.64], !P5 ;  /* 0x02800000c0907fae */ /* 0x0007e2000e921844 */
[----:B------:R-:W-:Y:S01]  /*53d0*/  IMAD.WIDE R198, R137, 0x4, R74 ;  /* 0x0000000489c67825 */ /* 0x000fe200078e024a */
[----:B--2---:R-:W-:Y:S02]  /*53e0*/  IADD3 R139, R213, c[0x0][0x180], RZ ;  /* 0x00006000d58b7a10 */ /* 0x004fe40007ffe0ff */
        /* <DEDUP_REMOVED lines=12> */
[C---:B------:R-:W-:Y:S01]  /*54b0*/  IMAD.WIDE R206, R137.reuse, 0x4, R74 ;  /* 0x0000000489ce7825 */ /* 0x040fe200078e024a */
        /* <DEDUP_REMOVED lines=15> */
[----:B------:R-:W-:Y:S01]  /*55b0*/  IMAD.WIDE R212, R138, 0x4, R64 ;  /* 0x000000048ad47825 */ /* 0x000fe200078e0240 */
[----:B------:R-:W-:-:S03]  /*55c0*/  LOP3.LUT R138, R0, 0x60, RZ, 0x3c, !PT ;  /* 0x00000060008a7812 */ /* 0x000fc600078e3cff */
[C---:B------:R-:W-:Y:S01]  /*55d0*/  IMAD.WIDE R216, R136.reuse, 0x4, R64 ;  /* 0x0000000488d87825 */ /* 0x040fe200078e0240 */
[----:B------:R3:W-:Y:S03]  /*55e0*/  LDGSTS.E [R144+0x7800], [R212.64], !P4 ;  /* 0x07800000d4907fae */ /* 0x0007e6000e121844 */
[--C-:B------:R-:W-:Y:S01]  /*55f0*/  IMAD.WIDE R218, R136, 0x4, R74.reuse ;  /* 0x0000000488da7825 */ /* 0x100fe200078e024a */
[----:B------:R3:W-:Y:S01]  /*5600*/  LDGSTS.E [R144+0x7a00], [R214.64], !P4 ;  /* 0x07a00000d6907fae */ /* 0x0007e2000e121844 */
[----:B------:R-:W-:Y:S02]  /*5610*/  ISETP.GE.AND P4, PT, R220, R224, PT ;  /* 0x000000e0dc00720c */ /* 0x000fe40003f86270 */
[C---:B------:R-:W-:Y:S01]  /*5620*/  IMAD R137, R247.reuse, 0xb, RZ ;  /* 0x0000000bf7897824 */ /* 0x040fe200078e02ff */
[----:B------:R1:W-:Y:S01]  /*5630*/  LDGSTS.E [R138+0xc00], [R250.64], !P1 ;  /* 0x00c00000fa8a7fae */ /* 0x0003e2000c921844 */
[----:B------:R-:W-:Y:S01]  /*5640*/  SEL R227, RZ, 0x4, P4 ;  /* 0x00000004ffe37807 */ /* 0x000fe20002000000 */
[----:B------:R-:W-:Y:S01]  /*5650*/  IMAD R136, R247, 0xf, RZ ;  /* 0x0000000ff7887824 */ /* 0x000fe200078e02ff */
[C---:B------:R-:W-:Y:S01]  /*5660*/  ISETP.GT.AND P4, PT, R139.reuse, 0x3f, PT ;  /* 0x0000003f8b00780c */ /* 0x040fe20003f84270 */
[----:B------:R1:W-:Y:S01]  /*5670*/  LDGSTS.E [R138+0xe00], [R248.64], !P1 ;  /* 0x00e00000f88a7fae */ /* 0x0003e2000c921844 */
[----:B------:R-:W-:Y:S01]  /*5680*/  ISETP.GT.AND P1, PT, R139, 0x1f, PT ;  /* 0x0000001f8b00780c */ /* 0x000fe20003f24270 */
[----:B------:R-:W-:Y:S01]  /*5690*/  IMAD.WIDE R222, R137, 0x4, R74 ;  /* 0x0000000489de7825 */ /* 0x000fe200078e024a */
[----:B------:R-:W-:Y:S01]  /*56a0*/  SEL R227, R227, RZ, P4 ;  /* 0x000000ffe3e37207 */ /* 0x000fe20002000000 */
[----:B------:R1:W-:Y:S01]  /*56b0*/  LDGSTS.E [R138+0x1c00], [R216.64], !P5 ;  /* 0x01c00000d88a7fae */ /* 0x0003e2000e921844 */
[----:B------:R-:W-:-:S03]  /*56c0*/  SEL R226, RZ, 0x4, !P1 ;  /* 0x00000004ffe27807 */ /* 0x000fc60004800000 */
[----:B------:R1:W-:Y:S01]  /*56d0*/  LDGSTS.E [R138+0x1e00], [R218.64], !P5 ;  /* 0x01e00000da8a7fae */ /* 0x0003e2000e921844 */
[----:B------:R-:W-:Y:S01]  /*56e0*/  ISETP.GE.AND P5, PT, R220, c[0x0][0x180], PT ;  /* 0x00006000dc007a0c */ /* 0x000fe20003fa6270 */
[----:B------:R-:W-:-:S03]  /*56f0*/  IMAD.WIDE R220, R137, 0x4, R64 ;  /* 0x0000000489dc7825 */ /* 0x000fc600078e0240 */
[----:B------:R-:W-:Y:S01]  /*5700*/  SEL R226, R226, RZ, !P5 ;  /* 0x000000ffe2e27207 */ /* 0x000fe20006800000 */
[----:B------:R-:W-:Y:S01]  /*5710*/  IMAD R137, R247, 0x1f, RZ ;  /* 0x0000001ff7897824 */ /* 0x000fe200078e02ff */
[----:B------:R1:W-:Y:S01]  /*5720*/  LDGSTS.E [R138+0x2c00], [R220.64], !P0 ;  /* 0x02c00000dc8a7fae */ /* 0x0003e2000c121844 */
[----:B------:R-:W-:Y:S01]  /*5730*/  ISETP.GE.U32.AND P5, PT, R224, 0x7fffffc1, PT ;  /* 0x7fffffc1e000780c */ /* 0x000fe20003fa6070 */
[----:B------:R-:W-:Y:S01]  /*5740*/  IMAD.WIDE R224, R136, 0x4, R64 ;  /* 0x0000000488e07825 */ /* 0x000fe200078e0240 */
[----:B------:R-:W-:Y:S01]  /*5750*/  ISETP.NE.U32.AND P4, PT, R226, RZ, PT ;  /* 0x000000ffe200720c */ /* 0x000fe20003f85070 */
[----:B------:R1:W-:Y:S01]  /*5760*/  LDGSTS.E [R138+0x2e00], [R222.64], !P0 ;  /* 0x02e00000de8a7fae */ /* 0x0003e2000c121844 */
[----:B------:R-:W-:Y:S01]  /*5770*/  ISETP.NE.U32.AND P0, PT, R227, RZ, PT ;  /* 0x000000ffe300720c */ /* 0x000fe20003f05070 */
[----:B------:R-:W-:Y:S02]  /*5780*/  IMAD.WIDE R226, R136, 0x4, R74 ;  /* 0x0000000488e27825 */ /* 0x000fe400078e024a */
[----:B------:R1:W-:Y:S02]  /*5790*/  LDGSTS.E [R138+0x3c00], [R224.64], !P6 ;  /* 0x03c00000e08a7fae */ /* 0x0003e4000f121844 */
[----:B------:R-:W-:-:S02]  /*57a0*/  IMAD R136, R247, 0x13, RZ ;  /* 0x00000013f7887824 */ /* 0x000fc400078e02ff */
[----:B------:R1:W-:Y:S01]  /*57b0*/  LDGSTS.E [R138+0x3e00], [R226.64], !P6 ;  /* 0x03e00000e28a7fae */ /* 0x0003e2000f121844 */
[----:B------:R-:W-:Y:S01]  /*57c0*/  ISETP.GE.U32.AND P6, PT, R228, 0x7fffffc5, PT ;  /* 0x7fffffc5e400780c */ /* 0x000fe20003fc6070 */
[----:B------:R-:W-:-:S04]  /*57d0*/  IMAD.WIDE R228, R136, 0x4, R64 ;  /* 0x0000000488e47825 */ /* 0x000fc800078e0240 */
[--C-:B------:R-:W-:Y:S01]  /*57e0*/  IMAD.WIDE R230, R136, 0x4, R74.reuse ;  /* 0x0000000488e67825 */ /* 0x100fe200078e024a */
[----:B------:R1:W-:Y:S03]  /*57f0*/  LDGSTS.E [R138+0x4c00], [R228.64], !P2 ;  /* 0x04c00000e48a7fae */ /* 0x0003e6000d121844 */
[----:B------:R-:W-:Y:S01]  /*5800*/  IMAD R136, R247, 0x17, RZ ;  /* 0x00000017f7887824 */ /* 0x000fe200078e02ff */
[----:B------:R1:W-:Y:S01]  /*5810*/  LDGSTS.E [R138+0x4e00], [R230.64], !P2 ;  /* 0x04e00000e68a7fae */ /* 0x0003e2000d121844 */
[----:B------:R-:W-:Y:S01]  /*5820*/  ISETP.GE.U32.AND P2, PT, R232, 0x7fffffc0, PT ;  /* 0x7fffffc0e800780c */ /* 0x000fe20003f46070 */
[----:B------:R-:W-:-:S04]  /*5830*/  IMAD.WIDE R242, R137, 0x4, R74 ;  /* 0x0000000489f27825 */ /* 0x000fc800078e024a */
[----:B------:R-:W-:-:S04]  /*5840*/  IMAD.WIDE R232, R136, 0x4, R64 ;  /* 0x0000000488e87825 */ /* 0x000fc800078e0240 */
[----:B------:R-:W-:Y:S01]  /*5850*/  IMAD.WIDE R234, R136, 0x4, R74 ;  /* 0x0000000488ea7825 */ /* 0x000fe200078e024a */
[----:B------:R1:W-:Y:S03]  /*5860*/  LDGSTS.E [R138+0x5c00], [R232.64], !P3 ;  /* 0x05c00000e88a7fae */ /* 0x0003e6000d921844 */
[----:B------:R-:W-:Y:S01]  /*5870*/  IMAD R136, R247, 0x1b, RZ ;  /* 0x0000001bf7887824 */ /* 0x000fe200078e02ff */
[----:B------:R1:W-:Y:S01]  /*5880*/  LDGSTS.E [R138+0x5e00], [R234.64], !P3 ;  /* 0x05e00000ea8a7fae */ /* 0x0003e2000d921844 */
[----:B------:R-:W-:Y:S02]  /*5890*/  ISETP.GE.U32.AND P3, PT, R236, 0x7fffffbc, PT ;  /* 0x7fffffbcec00780c */ /* 0x000fe40003f66070 */
[----:B------:R-:W-:-:S04]  /*58a0*/  IMAD.WIDE R236, R136, 0x4, R64 ;  /* 0x0000000488ec7825 */ /* 0x000fc800078e0240 */
[----:B------:R-:W-:Y:S01]  /*58b0*/  IMAD.WIDE R238, R136, 0x4, R74 ;  /* 0x0000000488ee7825 */ /* 0x000fe200078e024a */
[----:B------:R1:W-:Y:S04]  /*58c0*/  LDGSTS.E [R138+0x6c00], [R236.64], !P6 ;  /* 0x06c00000ec8a7fae */ /* 0x0003e8000f121844 */
[----:B------:R1:W-:Y:S01]  /*58d0*/  LDGSTS.E [R138+0x6e00], [R238.64], !P6 ;  /* 0x06e00000ee8a7fae */ /* 0x0003e2000f121844 */
[----:B------:R-:W-:Y:S02]  /*58e0*/  ISETP.GE.U32.AND P6, PT, R240, 0x7fffffb8, PT ;  /* 0x7fffffb8f000780c */ /* 0x000fe40003fc6070 */
[----:B------:R-:W-:-:S04]  /*58f0*/  LOP3.LUT R240, R241, 0x60, RZ, 0xc0, !PT ;  /* 0x00000060f1f07812 */ /* 0x000fc800078ec0ff */
[----:B------:R-:W-:Y:S01]  /*5900*/  SHF.R.U32.HI R136, RZ, 0x1, R240 ;  /* 0x00000001ff887819 */ /* 0x000fe200000116f0 */
[--C-:B------:R-:W-:Y:S01]  /*5910*/  IMAD.WIDE R240, R137, 0x4, R64.reuse ;  /* 0x0000000489f07825 */ /* 0x100fe200078e0240 */
[----:B------:R-:W-:Y:S02]  /*5920*/  IADD3 R137, R145, -0x2d, RZ ;  /* 0xffffffd391897810 */ /* 0x000fe40007ffe0ff */
[----:B------:R-:W-:Y:S01]  /*5930*/  LOP3.LUT R246, R0, R136, RZ, 0x3c, !PT ;  /* 0x0000008800f67212 */ /* 0x000fe200078e3cff */
[----:B------:R-:W-:Y:S01]  /*5940*/  IMAD.SHL.U32 R136, R247, 0x20, RZ ;  /* 0x00000020f7887824 */ /* 0x000fe200078e00ff */
[----:B------:R1:W-:Y:S02]  /*5950*/  LDGSTS.E [R138+0x7c00], [R240.64], !P5 ;  /* 0x07c00000f08a7fae */ /* 0x0003e4000e921844 */
[----:B------:R-:W-:Y:S01]  /*5960*/  LOP3.LUT R252, R246, 0x40, RZ, 0x3c, !PT ;  /* 0x00000040f6fc7812 */ /* 0x000fe200078e3cff */
[----:B------:R-:W-:Y:S01]  /*5970*/  IMAD.WIDE R64, R136, 0x4, R64 ;  /* 0x0000000488407825 */ /* 0x000fe200078e0240 */
[----:B------:R1:W-:Y:S01]  /*5980*/  LDGSTS.E [R138+0x7e00], [R242.64], !P5 ;  /* 0x07e00000f28a7fae */ /* 0x0003e2000e921844 */
[----:B------:R-:W-:-:S02]  /*5990*/  ISETP.GE.U32.AND P5, PT, R137, 0x7fffffb4, PT ;  /* 0x7fffffb48900780c */ /* 0x000fc40003fa6070 */
[----:B------:R-:W-:Y:S01]  /*59a0*/  IADD3 R137, R145, -0x31, RZ ;  /* 0xffffffcf91897810 */ /* 0x000fe20007ffe0ff */
[----:B------:R-:W0:Y:S01]  /*59b0*/  LDGDEPBAR ;  /* 0x00000000000079af */ /* 0x000e220000000000 */
[----:B------:R-:W-:-:S03]  /*59c0*/  IMAD.WIDE R74, R136, 0x4, R74 ;  /* 0x00000004884a7825 */ /* 0x000fc600078e024a */
[----:B------:R2:W-:Y:S04]  /*59d0*/  LDGSTS.E [R246+0x28000], [R66.64], P4 ;  /* 0x2800000042f67fae */ /* 0x0005e8000a121844 */
[----:B------:R2:W-:Y:S01]  /*59e0*/  LDGSTS.E [R246+0x28400], [R38.64], P4 ;  /* 0x2840000026f67fae */ /* 0x0005e2000a121844 */
[----:B-1----:R-:W-:-:S03]  /*59f0*/  IMAD.WIDE R138, R136, 0x4, R244 ;  /* 0x00000004888a7825 */ /* 0x002fc600078e02f4 */
[----:B------:R1:W-:Y:S01]  /*5a00*/  LDGSTS.E [R246+0x28800], [R24.64], P4 ;  /* 0x2880000018f67fae */ /* 0x0003e2000a121844 */
[----:B------:R-:W-:-:S03]  /*5a10*/  IMAD.SHL.U32 R245, R247, 0x20, RZ ;  /* 0x00000020f7f57824 */ /* 0x000fc600078e00ff */
[----:B------:R1:W-:Y:S04]  /*5a20*/  LDGSTS.E [R246+0x28c00], [R68.64], P4 ;  /* 0x28c0000044f67fae */ /* 0x0003e8000a121844 */
        /* <DEDUP_REMOVED lines=59> */
[----:B------:R1:W-:Y:S01]  /*5de0*/  LDGSTS.E [R252+0x2fe00], [R2.64], P4 ;  /* 0x2fe0000002fc7fae */ /* 0x0003e2000a121844 */
[----:B------:R-:W-:-:S02]  /*5df0*/  ISETP.GE.U32.AND P4, PT, R137, 0x7fffffb0, PT ;  /* 0x7fffffb08900780c */ /* 0x000fc40003f86070 */
[----:B------:R-:W-:Y:S01]  /*5e00*/  IADD3 R137, R145, -0x35, RZ ;  /* 0xffffffcb91897810 */ /* 0x000fe20007ffe0ff */
[----:B------:R-:W0:Y:S04]  /*5e10*/  LDGDEPBAR ;  /* 0x00000000000079af */ /* 0x000e280000000000 */
[----:B------:R-:W-:Y:S06]  /*5e20*/  BAR.SYNC.DEFER_BLOCKING 0x0 ;  /* 0x0000000000007b1d */ /* 0x000fec0000010000 */
[----:B------:R1:W-:Y:S04]  /*5e30*/  STL.64 [R1+0x168], R138 ;  /* 0x0001688a01007387 */ /* 0x0003e80000100a00 */
[----:B------:R-:W-:Y:S01]  /*5e40*/  @!PT LDS RZ, [RZ] ;  /* 0x00000000fffff984 */ /* 0x000fe20000000800 */
[----:B------:R-:W-:Y:S01]  /*5e50*/  @!PT LDS RZ, [RZ] ;  /* 0x00000000fffff984 */ /* 0x000fe20000000800 */
[----:B------:R-:W-:Y:S01]  /*5e60*/  @!PT LDS RZ, [RZ] ;  /* 0x00000000fffff984 */ /* 0x000fe20000000800 */
[----:B------:R1:W-:Y:S04]  /*5e70*/  LDGSTS.E [R0+0x8000], [R64.64], !P2 ;  /* 0x0800000040007fae */ /* 0x0003e8000d121844 */
[----:B------:R1:W-:Y:S01]  /*5e80*/  LDGSTS.E [R0+0x8200], [R74.64], !P2 ;  /* 0x082000004a007fae */ /* 0x0003e2000d121844 */
[----:B------:R-:W-:Y:S01]  /*5e90*/  ISETP.GE.U32.AND P2, PT, R137, 0x7fffffac, PT ;  /* 0x7fffffac8900780c */ /* 0x000fe20003f46070 */
[----:B------:R-:W-:Y:S01]  /*5ea0*/  IMAD.WIDE R136, R245, 0x4, R134 ;  /* 0x00000004f5887825 */ /* 0x000fe200078e0286 */
[----:B----4-:R-:W-:Y:S01]  /*5eb0*/  IADD3 R134, R145, -0x39, RZ ;  /* 0xffffffc791867810 */ /* 0x010fe20007ffe0ff */
[----:B------:R1:W-:Y:S04]  /*5ec0*/  LDGSTS.E [R0+0x9000], [R138.64], !P3 ;  /* 0x090000008a007fae */ /* 0x0003e8000d921844 */
[----:B------:R4:W-:Y:S04]  /*5ed0*/  LDGSTS.E [R0+0x9200], [R136.64], !P3 ;  /* 0x0920000088007fae */ /* 0x0009e8000d921844 */
[----:B-1----:R-:W2:Y:S04]  /*5ee0*/  LDL.LU.64 R138, [R1+0xe08] ;  /* 0x000e0800018a7983 */ /* 0x002ea80000300a00 */
[----:B------:R4:W-:Y:S04]  /*5ef0*/  STL.64 [R1+0x160], R136 ;  /* 0x0001608801007387 */ /* 0x0009e80000100a00 */
[----:B----4-:R-:W4:Y:S01]  /*5f00*/  LDL.LU.64 R136, [R1+0xe00] ;  /* 0x000e000001887983 */ /* 0x010f220000300a00 */
[----:B------:R-:W-:-:S02]  /*5f10*/  ISETP.GE.U32.AND P3, PT, R134, 0x7fffffa8, PT ;  /* 0x7fffffa88600780c */ /* 0x000fc40003f66070 */
[----:B------:R-:W-:Y:S01]  /*5f20*/  IADD3 R134, R145, -0x3d, RZ ;  /* 0xffffffc391867810 */ /* 0x000fe20007ffe0ff */
[----:B---3--:R-:W-:-:S04]  /*5f30*/  IMAD.WIDE R144, R245, 0x4, R140 ;  /* 0x00000004f5907825 */ /* 0x008fc800078e028c */
[----:B--2---:R-:W-:-:S04]  /*5f40*/  IMAD.WIDE R138, R245, 0x4, R138 ;  /* 0x00000004f58a7825 */ /* 0x004fc800078e028a */
[----:B----4-:R-:W-:-:S05]  /*5f50*/  IMAD.WIDE R136, R245, 0x4, R136 ;  /* 0x00000004f5887825 */ /* 0x010fca00078e0288 */
[----:B------:R-:W-:Y:S04]  /*5f60*/  STL.64 [R1+0x138], R136 ;  /* 0x0001388801007387 */ /* 0x000fe80000100a00 */
[----:B------:R1:W-:Y:S04]  /*5f70*/  LDGSTS.E [R0+0xa000], [R136.64], !P6 ;  /* 0x0a00000088007fae */ /* 0x0003e8000f121844 */
[----:B------:R2:W-:Y:S04]  /*5f80*/  STL.64 [R1+0x130], R138 ;  /* 0x0001308a01007387 */ /* 0x0005e80000100a00 */
[----:B------:R2:W-:Y:S04]  /*5f90*/  LDGSTS.E [R0+0xa200], [R138.64], !P6 ;  /* 0x0a2000008a007fae */ /* 0x0005e8000f121844 */
[----:B------:R3:W-:Y:S04]  /*5fa0*/  LDGSTS.E [R0+0xb000], [R144.64], !P5 ;  /* 0x0b00000090007fae */ /* 0x0007e8000e921844 */
[----:B--2---:R-:W2:Y:S04]  /*5fb0*/  LDL.LU.64 R138, [R1+0x18] ;  /* 0x00001800018a7983 */ /* 0x004ea80000300a00 */
[----:B-1----:R-:W4:Y:S01]  /*5fc0*/  LDL.LU.64 R136, [R1+0x10] ;  /* 0x0000100001887983 */ /* 0x002f220000300a00 */
[----:B------:R-:W-:Y:S01]  /*5fd0*/  IMAD.WIDE R142, R245, 0x4, R142 ;  /* 0x00000004f58e7825 */ /* 0x000fe200078e028e */
[----:B------:R-:W-:-:S02]  /*5fe0*/  ISETP.GE.U32.AND P6, PT, R134, 0x7fffffa4, PT ;  /* 0x7fffffa48600780c */ /* 0x000fc40003fc6070 */
[----:B------:R3:W-:Y:S01]  /*5ff0*/  STL.64 [R1+0x108], R144 ;  /* 0x0001089001007387 */ /* 0x0007e20000100a00 */
[----:B------:R-:W-:-:S03]  /*6000*/  IMAD.MOV.U32 R141, RZ, RZ, c[0x0][0x180] ;  /* 0x00006000ff8d7624 */ /* 0x000fc600078e00ff */
[----:B------:R1:W-:Y:S02]  /*6010*/  LDGSTS.E [R0+0xb200], [R142.64], !P5 ;  /* 0x0b2000008e007fae */ /* 0x0003e4000e921844 */
[C---:B------:R-:W-:Y:S02]  /*6020*/  IADD3 R134, R141.reuse, -0x22, RZ ;  /* 0xffffffde8d867810 */ /* 0x040fe40007ffe0ff */
[----:B---3--:R-:W3:Y:S02]  /*6030*/  LDL.LU.64 R144, [R1+0xdf8] ;  /* 0x000df80001907983 */ /* 0x008ee40000300a00 */
[----:B------:R-:W-:Y:S02]  /*6040*/  ISETP.GE.U32.AND P5, PT, R134, 0x7fffffbf, PT ;  /* 0x7fffffbf8600780c */ /* 0x000fe40003fa6070 */
[----:B------:R-:W-:Y:S01]  /*6050*/  IADD3 R134, R141, -0x26, RZ ;  /* 0xffffffda8d867810 */ /* 0x000fe20007ffe0ff */
[----:B------:R1:W-:Y:S01]  /*6060*/  STL.64 [R1+0x100], R142 ;  /* 0x0001008e01007387 */ /* 0x0003e20000100a00 */
[----:B------:R-:W-:Y:S01]  /*6070*/  LOP3.LUT R244, R0, 0x20, RZ, 0x3c, !PT ;  /* 0x0000002000f47812 */ /* 0x000fe200078e3cff */
[----:B-1----:R-:W-:-:S04]  /*6080*/  IMAD.WIDE R142, R245, 0x4, R146 ;  /* 0x00000004f58e7825 */ /* 0x002fc800078e0292 */
[----:B--2---:R-:W-:-:S04]  /*6090*/  IMAD.WIDE R138, R245, 0x4, R138 ;  /* 0x00000004f58a7825 */ /* 0x004fc800078e028a */
[----:B----4-:R-:W-:-:S04]  /*60a0*/  IMAD.WIDE R136, R245, 0x4, R136 ;  /* 0x00000004f5887825 */ /* 0x010fc800078e0288 */
[----:B---3--:R-:W-:-:S05]  /*60b0*/  IMAD.WIDE R144, R245, 0x4, R144 ;  /* 0x00000004f5907825 */ /* 0x008fca00078e0290 */
[----:B------:R1:W-:Y:S04]  /*60c0*/  STL.64 [R1+0xd8], R144 ;  /* 0x0000d89001007387 */ /* 0x0003e80000100a00 */
[----:B------:R1:W-:Y:S04]  /*60d0*/  LDGSTS.E [R0+0xc000], [R144.64], !P4 ;  /* 0x0c00000090007fae */ /* 0x0003e8000e121844 */
[----:B------:R2:W-:Y:S04]  /*60e0*/  STL.64 [R1+0xd0], R142 ;  /* 0x0000d08e01007387 */ /* 0x0005e80000100a00 */
[----:B------:R2:W-:Y:S01]  /*60f0*/  LDGSTS.E [R0+0xc200], [R142.64], !P4 ;  /* 0x0c2000008e007fae */ /* 0x0005e2000e121844 */
[----:B------:R-:W-:-:S02]  /*6100*/  ISETP.GE.U32.AND P4, PT, R134, 0x7fffffbb, PT ;  /* 0x7fffffbb8600780c */ /* 0x000fc40003f86070 */
[----:B------:R-:W-:Y:S01]  /*6110*/  IADD3 R134, R141, -0x2a, RZ ;  /* 0xffffffd68d867810 */ /* 0x000fe20007ffe0ff */
[----:B-1----:R-:W-:-:S05]  /*6120*/  IMAD.WIDE R144, R245, 0x4, R148 ;  /* 0x00000004f5907825 */ /* 0x002fca00078e0294 */
[----:B------:R1:W-:Y:S01]  /*6130*/  STL.64 [R1+0xa8], R144 ;  /* 0x0000a89001007387 */ /* 0x0003e20000100a00 */
[----:B--2---:R-:W-:-:S03]  /*6140*/  IMAD.WIDE R142, R245, 0x4, R150 ;  /* 0x00000004f58e7825 */ /* 0x004fc600078e0296 */
[----:B------:R1:W-:Y:S04]  /*6150*/  LDGSTS.E [R0+0xd000], [R144.64], !P2 ;  /* 0x0d00000090007fae */ /* 0x0003e8000d121844 */
[----:B------:R2:W-:Y:S04]  /*6160*/  STL.64 [R1+0xa0], R142 ;  /* 0x0000a08e01007387 */ /* 0x0005e80000100a00 */
[----:B------:R2:W-:Y:S01]  /*6170*/  LDGSTS.E [R0+0xd200], [R142.64], !P2 ;  /* 0x0d2000008e007fae */ /* 0x0005e2000d121844 */
[----:B------:R-:W-:Y:S02]  /*6180*/  ISETP.GE.U32.AND P2, PT, R134, 0x7fffffb7, PT ;  /* 0x7fffffb78600780c */ /* 0x000fe40003f46070 */
        /* <DEDUP_REMOVED lines=13> */
[----:B------:R-:W-:Y:S04]  /*6260*/  STL.64 [R1+0x40], R142 ;  /* 0x0000408e01007387 */ /* 0x000fe80000100a00 */
[----:B------:R2:W-:Y:S01]  /*6270*/  LDGSTS.E [R0+0xf200], [R142.64], !P6 ;  /* 0x0f2000008e007fae */ /* 0x0005e2000f121844 */
[----:B------:R-:W-:Y:S02]  /*6280*/  ISETP.GE.U32.AND P6, PT, R134, 0x7fffffaf, PT ;  /* 0x7fffffaf8600780c */ /* 0x000fe40003fc6070 */
[----:B------:R-:W-:Y:S01]  /*6290*/  IADD3 R134, R141, -0x36, RZ ;  /* 0xffffffca8d867810 */ /* 0x000fe20007ffe0ff */
[----:B------:R3:W-:Y:S04]  /*62a0*/  STL.64 [R1+0x198], R138 ;  /* 0x0001988a01007387 */ /* 0x0007e80000100a00 */
[----:B------:R3:W-:Y:S04]  /*62b0*/  LDGSTS.E [R244+0x8400], [R138.64], !P5 ;  /* 0x084000008af47fae */ /* 0x0007e8000e921844 */
[----:B------:R4:W-:Y:S04]  /*62c0*/  STL.64 [R1+0x190], R136 ;  /* 0x0001908801007387 */ /* 0x0009e80000100a00 */
[----:B------:R4:W-:Y:S01]  /*62d0*/  LDGSTS.E [R244+0x8600], [R136.64], !P5 ;  /* 0x0860000088f47fae */ /* 0x0009e2000e921844 */
[----:B-1----:R-:W-:Y:S01]  /*62e0*/  IMAD.WIDE R144, R245, 0x4, R168 ;  /* 0x00000004f5907825 */ /* 0x002fe200078e02a8 */
[----:B------:R-:W-:-:S02]  /*62f0*/  ISETP.GE.U32.AND P5, PT, R134, 0x7fffffab, PT ;  /* 0x7fffffab8600780c */ /* 0x000fc40003fa6070 */
[----:B------:R-:W-:Y:S01]  /*6300*/  IADD3 R134, R141, -0x3a, RZ ;  /* 0xffffffc68d867810 */ /* 0x000fe20007ffe0ff */
[----:B---3--:R-:W-:-:S05]  /*6310*/  IMAD.WIDE R138, R245, 0x4, R160 ;  /* 0x00000004f58a7825 */ /* 0x008fca00078e02a0 */
[----:B------:R1:W-:Y:S01]  /*6320*/  STL.64 [R1+0x158], R138 ;  /* 0x0001588a01007387 */ /* 0x0003e20000100a00 */
[----:B----4-:R-:W-:-:S03]  /*6330*/  IMAD.WIDE R136, R245, 0x4, R162 ;  /* 0x00000004f5887825 */ /* 0x010fc600078e02a2 */
[----:B------:R1:W-:Y:S04]  /*6340*/  LDGSTS.E [R244+0x9400], [R138.64], !P4 ;  /* 0x094000008af47fae */ /* 0x0003e8000e121844 */
[----:B------:R3:W-:Y:S04]  /*6350*/  STL.64 [R1+0x150], R136 ;  /* 0x0001508801007387 */ /* 0x0007e80000100a00 */
[----:B------:R3:W-:Y:S01]  /*6360*/  LDGSTS.E [R244+0x9600], [R136.64], !P4 ;  /* 0x0960000088f47fae */ /* 0x0007e2000e121844 */
[----:B--2---:R-:W-:Y:S01]  /*6370*/  IMAD.WIDE R142, R245, 0x4, R170 ;  /* 0x00000004f58e7825 */ /* 0x004fe200078e02aa */
[----:B------:R-:W-:-:S02]  /*6380*/  ISETP.GE.U32.AND P4, PT, R134, 0x7fffffa7, PT ;  /* 0x7fffffa78600780c */ /* 0x000fc40003f86070 */
[----:B------:R-:W-:Y:S01]  /*6390*/  IADD3 R134, R141, -0x3e, RZ ;  /* 0xffffffc28d867810 */ /* 0x000fe20007ffe0ff */
[----:B-1----:R-:W-:-:S05]  /*63a0*/  IMAD.WIDE R138, R245, 0x4, R164 ;  /* 0x00000004f58a7825 */ /* 0x002fca00078e02a4 */
[----:B------:R1:W-:Y:S01]  /*63b0*/  STL.64 [R1+0x128], R138 ;  /* 0x0001288a01007387 */ /* 0x0003e20000100a00 */
[----:B---3--:R-:W-:-:S03]  /*63c0*/  IMAD.WIDE R136, R245, 0x4, R166 ;  /* 0x00000004f5887825 */ /* 0x008fc600078e02a6 */
[----:B------:R1:W-:Y:S04]  /*63d0*/  LDGSTS.E [R244+0xa400], [R138.64], !P2 ;  /* 0x0a4000008af47fae */ /* 0x0003e8000d121844 */
[----:B------:R2:W-:Y:S04]  /*63e0*/  STL.64 [R1+0x120], R136 ;  /* 0x0001208801007387 */ /* 0x0005e80000100a00 */
[----:B------:R2:W-:Y:S04]  /*63f0*/  LDGSTS.E [R244+0xa600], [R136.64], !P2 ;  /* 0x0a60000088f47fae */ /* 0x0005e8000d121844 */
[----:B-1----:R-:W3:Y:S04]  /*6400*/  LDL.LU.64 R138, [R1+0x8] ;  /* 0x00000800018a7983 */ /* 0x002ee80000300a00 */
[----:B------:R1:W-:Y:S04]  /*6410*/  LDGSTS.E [R244+0xb400], [R144.64], !P3 ;  /* 0x0b40000090f47fae */ /* 0x0003e8000d921844 */
[----:B--2---:R-:W2:Y:S01]  /*6420*/  LDL.LU.64 R136, [R1] ;  /* 0x0000000001887983 */ /* 0x004ea20000300a00 */
[----:B------:R-:W-:-:S02]  /*6430*/  ISETP.GE.U32.AND P2, PT, R134, 0x7fffffa3, PT ;  /* 0x7fffffa38600780c */ /* 0x000fc40003f46070 */
[----:B------:R-:W-:Y:S01]  /*6440*/  IADD3 R134, R141, -0x23, RZ ;  /* 0xffffffdd8d867810 */ /* 0x000fe20007ffe0ff */
[----:B------:R1:W-:Y:S01]  /*6450*/  STL.64 [R1+0xf8], R144 ;  /* 0x0000f89001007387 */ /* 0x0003e20000100a00 */
[----:B------:R-:W-:-:S03]  /*6460*/  LOP3.LUT R135, R0, 0x60, RZ, 0x3c, !PT ;  /* 0x0000006000877812 */ /* 0x000fc600078e3cff */
[----:B------:R4:W-:Y:S04]  /*6470*/  STL.64 [R1+0xf0], R142 ;  /* 0x0000f08e01007387 */ /* 0x0009e80000100a00 */
[----:B------:R4:W-:Y:S01]  /*6480*/  LDGSTS.E [R244+0xb600], [R142.64], !P3 ;  /* 0x0b6000008ef47fae */ /* 0x0009e2000d921844 */
[----:B------:R-:W-:Y:S02]  /*6490*/  ISETP.GE.U32.AND P3, PT, R134, 0x7fffffbe, PT ;  /* 0x7fffffbe8600780c */ /* 0x000fe40003f66070 */
[----:B------:R-:W-:Y:S01]  /*64a0*/  IADD3 R134, R141, -0x27, RZ ;  /* 0xffffffd98d867810 */ /* 0x000fe20007ffe0ff */
[----:B-1----:R-:W-:-:S05]  /*64b0*/  IMAD.WIDE R144, R245, 0x4, R172 ;  /* 0x00000004f5907825 */ /* 0x002fca00078e02ac */
[----:B------:R1:W-:Y:S01]  /*64c0*/  STL.64 [R1+0xc8], R144 ;  /* 0x0000c89001007387 */ /* 0x0003e20000100a00 */
[----:B----4-:R-:W-:-:S03]  /*64d0*/  IMAD.WIDE R142, R245, 0x4, R174 ;  /* 0x00000004f58e7825 */ /* 0x010fc600078e02ae */
[----:B------:R1:W-:Y:S04]  /*64e0*/  LDGSTS.E [R244+0xc400], [R144.64], !P6 ;  /* 0x0c40000090f47fae */ /* 0x0003e8000f121844 */
        /* <DEDUP_REMOVED lines=21> */
[----:B------:R1:W-:Y:S01]  /*6640*/  LDGSTS.E [R244+0xf400], [R144.64], !P2 ;  /* 0x0f40000090f47fae */ /* 0x0003e2000d121844 */
[----:B----4-:R-:W-:-:S03]  /*6650*/  IMAD.WIDE R142, R245, 0x4, R186 ;  /* 0x00000004f58e7825 */ /* 0x010fc600078e02ba */
[----:B------:R-:W-:Y:S04]  /*6660*/  STL.64 [R1+0x38], R144 ;  /* 0x0000389001007387 */ /* 0x000fe80000100a00 */
[----:B------:R1:W-:Y:S01]  /*6670*/  LDGSTS.E [R244+0xf600], [R142.64], !P2 ;  /* 0x0f6000008ef47fae */ /* 0x0003e2000d121844 */
[----:B------:R-:W-:Y:S02]  /*6680*/  ISETP.GE.U32.AND P2, PT, R134, 0x7fffffae, PT ;  /* 0x7fffffae8600780c */ /* 0x000fe40003f46070 */
[----:B------:R-:W-:Y:S01]  /*6690*/  IADD3 R134, R141, -0x37, RZ ;  /* 0xffffffc98d867810 */ /* 0x000fe20007ffe0ff */
[----:B------:R-:W-:Y:S01]  /*66a0*/  STL.64 [R1+0x30], R142 ;  /* 0x0000308e01007387 */ /* 0x000fe20000100a00 */
[----:B-1----:R-:W-:Y:S01]  /*66b0*/  LOP3.LUT R244, R0, 0x40, RZ, 0x3c, !PT ;  /* 0x0000004000f47812 */ /* 0x002fe200078e3cff */
[----:B---3--:R-:W-:-:S05]  /*66c0*/  IMAD.WIDE R138, R245, 0x4, R138 ;  /* 0x00000004f58a7825 */ /* 0x008fca00078e028a */
        /* <DEDUP_REMOVED lines=56> */
[----:B------:R1:W-:Y:S01]  /*6a50*/  LDGSTS.E [R244+0xf800], [R138.64], !P5 ;  /* 0x0f8000008af47fae */ /* 0x0003e2000e921844 */
[----:B--2---:R-:W-:-:S03]  /*6a60*/  IMAD.WIDE R136, R245, 0x4, R214 ;  /* 0x00000004f5887825 */ /* 0x004fc600078e02d6 */
[----:B------:R1:W-:Y:S04]  /*6a70*/  STL.64 [R1+0x28], R138 ;  /* 0x0000288a01007387 */ /* 0x0003e80000100a00 */
[----:B------:R2:W-:Y:S01]  /*6a80*/  LDGSTS.E [R244+0xfa00], [R136.64], !P5 ;  /* 0x0fa0000088f47fae */ /* 0x0005e2000e921844 */
[----:B------:R-:W-:Y:S02]  /*6a90*/  ISETP.GE.U32.AND P5, PT, R134, 0x7fffffad, PT ;  /* 0x7fffffad8600780c */ /* 0x000fe40003fa6070 */
[----:B------:R-:W-:Y:S01]  /*6aa0*/  IADD3 R134, R141, -0x38, RZ ;  /* 0xffffffc88d867810 */ /* 0x000fe20007ffe0ff */
[----:B------:R3:W-:Y:S01]  /*6ab0*/  STL.64 [R1+0x20], R136 ;  /* 0x0000208801007387 */ /* 0x0007e20000100a00 */
[----:B-1----:R-:W-:-:S03]  /*6ac0*/  IMAD.WIDE R138, R245, 0x4, R250 ;  /* 0x00000004f58a7825 */ /* 0x002fc600078e02fa */
[----:B--2---:R-:W1:Y:S01]  /*6ad0*/  S2R R244, SR_TID.X ;  /* 0x0000000000f47919 */ /* 0x004e620000002100 */
[----:B------:R-:W-:-:S03]  /*6ae0*/  IMAD.WIDE R250, R245, 0x4, R222 ;  /* 0x00000004f5fa7825 */ /* 0x000fc600078e02de */
[----:B------:R2:W-:Y:S01]  /*6af0*/  STL.64 [R1+0x178], R138 ;  /* 0x0001788a01007387 */ /* 0x0005e20000100a00 */
[----:B---3--:R-:W-:-:S03]  /*6b00*/  IMAD.WIDE R136, R245, 0x4, R248 ;  /* 0x00000004f5887825 */ /* 0x008fc600078e02f8 */
[----:B------:R2:W-:Y:S01]  /*6b10*/  LDGSTS.E [R135+0x8c00], [R138.64], !P4 ;  /* 0x08c000008a877fae */ /* 0x0005e2000e121844 */
[----:B------:R-:W-:-:S03]  /*6b20*/  IMAD.WIDE R248, R245, 0x4, R226 ;  /* 0x00000004f5f87825 */ /* 0x000fc600078e02e2 */
[----:B------:R3:W-:Y:S04]  /*6b30*/  STL.64 [R1+0x170], R136 ;  /* 0x0001708801007387 */ /* 0x0007e80000100a00 */
[----:B------:R3:W-:Y:S01]  /*6b40*/  LDGSTS.E [R135+0x8e00], [R136.64], !P4 ;  /* 0x08e0000088877fae */ /* 0x0007e2000e121844 */
[----:B------:R-:W-:Y:S02]  /*6b50*/  ISETP.GE.U32.AND P4, PT, R134, 0x7fffffa9, PT ;  /* 0x7fffffa98600780c */ /* 0x000fe40003f86070 */
[----:B------:R-:W-:Y:S01]  /*6b60*/  IADD3 R134, R141, -0x3c, RZ ;  /* 0xffffffc48d867810 */ /* 0x000fe20007ffe0ff */
[----:B--2---:R-:W-:Y:S01]  /*6b70*/  IMAD.WIDE R138, R245, 0x4, R216 ;  /* 0x00000004f58a7825 */ /* 0x004fe200078e02d8 */
[----:B-1----:R-:W-:-:S04]  /*6b80*/  LOP3.LUT R244, R244, 0x1f, RZ, 0xc0, !PT ;  /* 0x0000001ff4f47812 */ /* 0x002fc800078ec0ff */
[----:B------:R1:W-:Y:S01]  /*6b90*/  STL.64 [R1+0x18], R138 ;  /* 0x0000188a01007387 */ /* 0x0003e20000100a00 */
[----:B---3--:R-:W-:-:S03]  /*6ba0*/  IMAD.WIDE R136, R245, 0x4, R218 ;  /* 0x00000004f5887825 */ /* 0x008fc600078e02da */
[----:B------:R1:W-:Y:S04]  /*6bb0*/  LDGSTS.E [R135+0x9c00], [R138.64], !P2 ;  /* 0x09c000008a877fae */ /* 0x0003e8000d121844 */
[----:B------:R2:W-:Y:S01]  /*6bc0*/  LDGSTS.E [R135+0x9e00], [R136.64], !P2 ;  /* 0x09e0000088877fae */ /* 0x0005e2000d121844 */
[----:B------:R-:W-:Y:S02]  /*6bd0*/  ISETP.GE.U32.AND P2, PT, R134, 0x7fffffa5, PT ;  /* 0x7fffffa58600780c */ /* 0x000fe40003f46070 */
[----:B------:R-:W-:Y:S01]  /*6be0*/  IADD3 R134, R141, -0x40, RZ ;  /* 0xffffffc08d867810 */ /* 0x000fe20007ffe0ff */
[----:B------:R2:W-:Y:S01]  /*6bf0*/  STL.64 [R1+0x10], R136 ;  /* 0x0000108801007387 */ /* 0x0005e20000100a00 */
[----:B-1----:R-:W-:-:S05]  /*6c00*/  IMAD.WIDE R138, R245, 0x4, R220 ;  /* 0x00000004f58a7825 */ /* 0x002fca00078e02dc */
[----:B------:R1:W-:Y:S01]  /*6c10*/  LDGSTS.E [R135+0xac00], [R138.64], !P3 ;  /* 0x0ac000008a877fae */ /* 0x0003e2000d921844 */
[----:B--2---:R-:W-:-:S03]  /*6c20*/  IMAD.WIDE R136, R245, 0x4, R224 ;  /* 0x00000004f5887825 */ /* 0x004fc600078e02e0 */
[----:B------:R2:W-:Y:S01]  /*6c30*/  LDGSTS.E [R135+0xae00], [R250.64], !P3 ;  /* 0x0ae00000fa877fae */ /* 0x0005e2000d921844 */
[----:B------:R-:W-:Y:S01]  /*6c40*/  ISETP.GE.AND P3, PT, R244, R134, PT ;  /* 0x00000086f400720c */ /* 0x000fe20003f66270 */
[----:B------:R-:W-:Y:S02]  /*6c50*/  IMAD.MOV.U32 R244, RZ, RZ, 0x1f ;  /* 0x0000001ffff47424 */ /* 0x000fe400078e00ff */
[----:B------:R3:W-:Y:S03]  /*6c60*/  LDGSTS.E [R135+0xbc00], [R136.64], !P6 ;  /* 0x0bc0000088877fae */ /* 0x0007e6000f121844 */
[----:B------:R-:W-:Y:S01]  /*6c70*/  IADD3 R244, R244, c[0x0][0x180], RZ ;  /* 0x00006000f4f47a10 */ /* 0x000fe20007ffe0ff */
[----:B------:R2:W-:Y:S01]  /*6c80*/  LDGSTS.E [R135+0xbe00], [R248.64], !P6 ;  /* 0x0be00000f8877fae */ /* 0x0005e2000f121844 */
[----:B------:R-:W-:Y:S02]  /*6c90*/  ISETP.GE.U32.AND P6, PT, R134, 0x7fffffa1, PT ;  /* 0x7fffffa18600780c */ /* 0x000fe40003fc6070 */
[----:B------:R-:W-:Y:S01]  /*6ca0*/  SEL R134, RZ, 0x4, P3 ;  /* 0x00000004ff867807 */ /* 0x000fe20001800000 */
[----:B------:R1:W-:Y:S01]  /*6cb0*/  STL.64 [R1+0x8], R138 ;  /* 0x0000088a01007387 */ /* 0x0003e20000100a00 */
[----:B------:R-:W-:Y:S01]  /*6cc0*/  ISETP.GT.AND P3, PT, R244, 0x5f, PT ;  /* 0x0000005ff400780c */ /* 0x000fe20003f64270 */
[----:B------:R-:W-:-:S02]  /*6cd0*/  IMAD.WIDE R244, R245, 0x4, R228 ;  /* 0x00000004f5f47825 */ /* 0x000fc400078e02e4 */
[----:B------:R3:W-:Y:S01]  /*6ce0*/  STL.64 [R1], R136 ;  /* 0x0000008801007387 */ /* 0x0007e20000100a00 */
[----:B------:R-:W-:Y:S01]  /*6cf0*/  SEL R134, R134, RZ, P3 ;  /* 0x000000ff86867207 */ /* 0x000fe20001800000 */
[----:B------:R-:W-:Y:S02]  /*6d00*/  IMAD.SHL.U32 R229, R247, 0x20, RZ ;  /* 0x00000020f7e57824 */ /* 0x000fe400078e00ff */
[----:B------:R-:W-:Y:S01]  /*6d10*/  STL.64 [R1+0xde8], R250 ;  /* 0x000de8fa01007387 */ /* 0x000fe20000100a00 */
[----:B------:R-:W-:Y:S01]  /*6d20*/  IMAD.MOV.U32 R228, RZ, RZ, c[0x0][0x180] ;  /* 0x00006000ffe47624 */ /* 0x000fe200078e00ff */
[----:B------:R-:W-:Y:S01]  /*6d30*/  ISETP.NE.U32.AND P3, PT, R134, RZ, PT ;  /* 0x000000ff8600720c */ /* 0x000fe20003f65070 */
[C---:B------:R-:W-:Y:S01]  /*6d40*/  IMAD.WIDE R230, R229.reuse, 0x4, R230 ;  /* 0x00000004e5e67825 */ /* 0x040fe200078e02e6 */
[----:B------:R4:W-:Y:S02]  /*6d50*/  STL.64 [R1+0xdf0], R248 ;  /* 0x000df0f801007387 */ /* 0x0009e40000100a00 */
[----:B------:R-:W-:Y:S01]  /*6d60*/  IADD3 R134, R228, -0x41, RZ ;  /* 0xffffffbfe4867810 */ /* 0x000fe20007ffe0ff */
[C---:B------:R-:W-:Y:S01]  /*6d70*/  IMAD.WIDE R232, R229.reuse, 0x4, R232 ;  /* 0x00000004e5e87825 */ /* 0x040fe200078e02e8 */
[----:B------:R1:W-:Y:S03]  /*6d80*/  STL.64 [R1+0xdd8], R244 ;  /* 0x000dd8f401007387 */ /* 0x0003e60000100a00 */
[C---:B------:R-:W-:Y:S01]  /*6d90*/  IMAD.WIDE R234, R229.reuse, 0x4, R234 ;  /* 0x00000004e5ea7825 */ /* 0x040fe200078e02ea */
[----:B------:R-:W-:Y:S03]  /*6da0*/  STL.64 [R1+0xde0], R230 ;  /* 0x000de0e601007387 */ /* 0x000fe60000100a00 */
[C---:B------:R-:W-:Y:S01]  /*6db0*/  IMAD.WIDE R236, R229.reuse, 0x4, R236 ;  /* 0x00000004e5ec7825 */ /* 0x040fe200078e02ec */
[----:B------:R2:W-:Y:S03]  /*6dc0*/  STL.64 [R1+0xdd0], R232 ;  /* 0x000dd0e801007387 */ /* 0x0005e60000100a00 */
[C---:B------:R-:W-:Y:S01]  /*6dd0*/  IMAD.WIDE R238, R229.reuse, 0x4, R238 ;  /* 0x00000004e5ee7825 */ /* 0x040fe200078e02ee */
[----:B-1----:R-:W2:Y:S03]  /*6de0*/  LDL.LU.64 R138, [R1+0x168] ;  /* 0x00016800018a7983 */ /* 0x002ea60000300a00 */
[C---:B------:R-:W-:Y:S01]  /*6df0*/  IMAD.WIDE R240, R229.reuse, 0x4, R240 ;  /* 0x00000004e5f07825 */ /* 0x040fe200078e02f0 */
[----:B---3--:R-:W3:Y:S03]  /*6e00*/  LDL.LU.64 R136, [R1+0x160] ;  /* 0x0001600001887983 */ /* 0x008ee60000300a00 */
[----:B------:R-:W-:Y:S01]  /*6e10*/  IMAD.WIDE R242, R229, 0x4, R242 ;  /* 0x00000004e5f27825 */ /* 0x000fe200078e02f2 */
[----:B------:R2:W-:Y:S04]  /*6e20*/  LDGSTS.E [R135+0xcc00], [R244.64], !P5 ;  /* 0x0cc00000f4877fae */ /* 0x0005e8000e921844 */
[----:B------:R2:W-:Y:S01]  /*6e30*/  LDGSTS.E [R135+0xce00], [R230.64], !P5 ;  /* 0x0ce00000e6877fae */ /* 0x0005e2000e921844 */
[----:B------:R-:W-:-:S02]  /*6e40*/  ISETP.GE.U32.AND P5, PT, R134, 0x7fffffa0, PT ;  /* 0x7fffffa08600780c */ /* 0x000fc40003fa6070 */
[----:B------:R-:W-:Y:S01]  /*6e50*/  IADD3 R134, R228, -0x45, RZ ;  /* 0xffffffbbe4867810 */ /* 0x000fe20007ffe0ff */
[----:B------:R-:W2:Y:S04]  /*6e60*/  LDL.LU.64 R142, [R1+0x138] ;  /* 0x00013800018e7983 */ /* 0x000ea80000300a00 */
[----:B------:R-:W2:Y:S04]  /*6e70*/  LDL.LU.64 R140, [R1+0x130] ;  /* 0x00013000018c7983 */ /* 0x000ea80000300a00 */
[----:B------:R1:W-:Y:S04]  /*6e80*/  LDGSTS.E [R135+0xdc00], [R232.64], !P4 ;  /* 0x0dc00000e8877fae */ /* 0x0003e8000e121844 */
[----:B------:R1:W-:Y:S01]  /*6e90*/  LDGSTS.E [R135+0xde00], [R234.64], !P4 ;  /* 0x0de00000ea877fae */ /* 0x0003e2000e121844 */
[----:B------:R-:W-:-:S02]  /*6ea0*/  ISETP.GE.U32.AND P4, PT, R134, 0x7fffff9c, PT ;  /* 0x7fffff9c8600780c */ /* 0x000fc40003f86070 */
[----:B------:R-:W-:Y:S01]  /*6eb0*/  IADD3 R134, R228, -0x49, RZ ;  /* 0xffffffb7e4867810 */ /* 0x000fe20007ffe0ff */
[----:B------:R1:W-:Y:S04]  /*6ec0*/  LDGSTS.E [R135+0xec00], [R236.64], !P2 ;  /* 0x0ec00000ec877fae */ /* 0x0003e8000d121844 */
[----:B------:R1:W-:Y:S01]  /*6ed0*/  LDGSTS.E [R135+0xee00], [R238.64], !P2 ;  /* 0x0ee00000ee877fae */ /* 0x0003e2000d121844 */
[----:B------:R-:W-:Y:S01]  /*6ee0*/  ISETP.GE.U32.AND P2, PT, R134, 0x7fffff98, PT ;  /* 0x7fffff988600780c */ /* 0x000fe20003f46070 */
[----:B------:R-:W-:Y:S02]  /*6ef0*/  IMAD.MOV.U32 R134, RZ, RZ, c[0x0][0x18c] ;  /* 0x00006300ff867624 */ /* 0x000fe400078e00ff */
[----:B------:R-:W2:Y:S02]  /*6f00*/  LDL.LU.64 R146, [R1+0x108] ;  /* 0x0001080001927983 */ /* 0x000ea40000300a00 */
[----:B------:R-:W-:Y:S01]  /*6f10*/  IMAD.SHL.U32 R247, R134, 0x20, RZ ;  /* 0x0000002086f77824 */ /* 0x000fe200078e00ff */
[----:B------:R-:W-:Y:S01]  /*6f20*/  IADD3 R134, R228, -0x4d, RZ ;  /* 0xffffffb3e4867810 */ /* 0x000fe20007ffe0ff */
[----:B------:R-:W2:Y:S02]  /*6f30*/  LDL.LU.64 R144, [R1+0x100] ;  /* 0x0001000001907983 */ /* 0x000ea40000300a00 */
[----:B------:R-:W-:-:S02]  /*6f40*/  IMAD.WIDE R130, R247, 0x4, R130 ;  /* 0x00000004f7827825 */ /* 0x000fc400078e0282 */
[----:B------:R-:W2:Y:S04]  /*6f50*/  LDL.LU.64 R150, [R1+0xd8] ;  /* 0x0000d80001967983 */ /* 0x000ea80000300a00 */
[----:B------:R-:W2:Y:S04]  /*6f60*/  LDL.LU.64 R148, [R1+0xd0] ;  /* 0x0000d00001947983 */ /* 0x000ea80000300a00 */
[----:B------:R1:W-:Y:S04]  /*6f70*/  STL [R1+0xdcc], R131 ;  /* 0x000dcc8301007387 */ /* 0x0003e80000100800 */
[----:B------:R-:W2:Y:S04]  /*6f80*/  LDL.LU.64 R154, [R1+0xa8] ;  /* 0x0000a800019a7983 */ /* 0x000ea80000300a00 */
        /* <DEDUP_REMOVED lines=17> */
[----:B------:R-:W4:Y:S04]  /*70a0*/  LDL.LU.64 R190, [R1+0x68] ;  /* 0x0000680001be7983 */ /* 0x000f280000300a00 */
[----:B------:R-:W4:Y:S04]  /*70b0*/  LDL.LU.64 R188, [R1+0x60] ;  /* 0x0000600001bc7983 */ /* 0x000f280000300a00 */
[----:B------:R-:W4:Y:S01]  /*70c0*/  LDL.LU.64 R208, [R1+0x38] ;  /* 0x0000380001d07983 */ /* 0x000f220000300a00 */
[----:B------:R-:W-:-:S03]  /*70d0*/  IMAD.WIDE R66, R247, 0x4, R66 ;  /* 0x00000004f7427825 */ /* 0x000fc600078e0242 */
[----:B------:R1:W-:Y:S01]  /*70e0*/  LDGSTS.E [R135+0xfc00], [R240.64], !P6 ;  /* 0x0fc00000f0877fae */ /* 0x0003e2000f121844 */
[----:B------:R-:W-:-:S03]  /*70f0*/  IMAD.WIDE R38, R247, 0x4, R38 ;  /* 0x00000004f7267825 */ /* 0x000fc600078e0226 */
[----:B------:R1:W-:Y:S01]  /*7100*/  LDGSTS.E [R135+0xfe00], [R242.64], !P6 ;  /* 0x0fe00000f2877fae */ /* 0x0003e2000f121844 */
[----:B------:R-:W-:-:S03]  /*7110*/  IMAD.WIDE R24, R247, 0x4, R24 ;  /* 0x00000004f7187825 */ /* 0x000fc600078e0218 */
[----:B------:R-:W0:Y:S01]  /*7120*/  LDGDEPBAR ;  /* 0x00000000000079af */ /* 0x000e220000000000 */
[----:B------:R-:W-:-:S03]  /*7130*/  IMAD.WIDE R68, R247, 0x4, R68 ;  /* 0x00000004f7447825 */ /* 0x000fc600078e0244 */
[----:B------:R1:W-:Y:S01]  /*7140*/  LDGSTS.E [R246+0x30000], [R66.64], P0 ;  /* 0x3000000042f67fae */ /* 0x0003e20008121844 */
        /* <DEDUP_REMOVED lines=117> */
[----:B------:R1:W-:Y:S04]  /*78a0*/  LDGSTS.E [R252+0x36e00], [R48.64], P0 ;  /* 0x36e0000030fc7fae */ /* 0x0003e80008121844 */
[----:B------:R1:W-:Y:S04]  /*78b0*/  LDGSTS.E [R252+0x37200], [R30.64], P0 ;  /* 0x372000001efc7fae */ /* 0x0003e80008121844 */
[----:B------:R1:W-:Y:S04]  /*78c0*/  LDGSTS.E [R252+0x37600], [R60.64], P0 ;  /* 0x376000003cfc7fae */ /* 0x0003e80008121844 */
[----:B------:R1:W-:Y:S04]  /*78d0*/  LDGSTS.E [R252+0x37a00], [R62.64], P0 ;  /* 0x37a000003efc7fae */ /* 0x0003e80008121844 */
[----:B------:R1:W-:Y:S04]  /*78e0*/  LDGSTS.E [R252+0x37e00], [R2.64], P0 ;  /* 0x37e0000002fc7fae */ /* 0x0003e80008121844 */
[----:B------:R-:W0:Y:S01]  /*78f0*/  LDGDEPBAR ;  /* 0x00000000000079af */ /* 0x000e220000000000 */
[----:B------:R-:W-:-:S02]  /*7900*/  ISETP.GE.U32.AND P6, PT, R134, 0x7fffff94, PT ;  /* 0x7fffff948600780c */ /* 0x000fc40003fc6070 */
[----:B------:R-:W-:Y:S01]  /*7910*/  IADD3 R134, R228, -0x51, RZ ;  /* 0xffffffafe4867810 */ /* 0x000fe20007ffe0ff */
[C---:B------:R-:W-:Y:S01]  /*7920*/  IMAD.WIDE R64, R229.reuse, 0x4, R64 ;  /* 0x00000004e5407825 */ /* 0x040fe200078e0240 */
[----:B------:R-:W-:Y:S02]  /*7930*/  BAR.SYNC.DEFER_BLOCKING 0x0 ;  /* 0x0000000000007b1d */ /* 0x000fe40000010000 */
[----:B------:R-:W-:Y:S01]  /*7940*/  ISETP.GE.U32.AND P0, PT, R134, 0x7fffff90, PT ;  /* 0x7fffff908600780c */ /* 0x000fe20003f06070 */
[C---:B------:R-:W-:Y:S01]  /*7950*/  IMAD.WIDE R74, R229.reuse, 0x4, R74 ;  /* 0x00000004e54a7825 */ /* 0x040fe200078e024a */
[----:B------:R-:W-:Y:S02]  /*7960*/  IADD3 R134, R228, -0x55, RZ ;  /* 0xffffffabe4867810 */ /* 0x000fe40007ffe0ff */
[----:B------:R-:W-:Y:S01]  /*7970*/  LOP3.LUT R195, R0, 0x20, RZ, 0x3c, !PT ;  /* 0x0000002000c37812 */ /* 0x000fe200078e3cff */
[C---:B---3--:R-:W-:Y:S01]  /*7980*/  IMAD.WIDE R136, R229.reuse, 0x4, R136 ;  /* 0x00000004e5887825 */ /* 0x048fe200078e0288 */
[----:B------:R-:W3:Y:S03]  /*7990*/  LDL.LU.64 R192, [R1+0x30] ;  /* 0x0000300001c07983 */ /* 0x000ee60000300a00 */
[C---:B--2---:R-:W-:Y:S01]  /*79a0*/  IMAD.WIDE R140, R229.reuse, 0x4, R140 ;  /* 0x00000004e58c7825 */ /* 0x044fe200078e028c */
[----:B------:R-:W2:Y:S03]  /*79b0*/  LDL.LU.64 R198, [R1+0x188] ;  /* 0x0001880001c67983 */ /* 0x000ea60000300a00 */
[C---:B------:R-:W-:Y:S01]  /*79c0*/  IMAD.WIDE R144, R229.reuse, 0x4, R144 ;  /* 0x00000004e5907825 */ /* 0x040fe200078e0290 */
[----:B------:R-:W2:Y:S03]  /*79d0*/  LDL.LU.64 R196, [R1+0x180] ;  /* 0x0001800001c47983 */ /* 0x000ea60000300a00 */
[C---:B------:R-:W-:Y:S01]  /*79e0*/  IMAD.WIDE R148, R229.reuse, 0x4, R148 ;  /* 0x00000004e5947825 */ /* 0x040fe200078e0294 */
[----:B------:R-:W2:Y:S04]  /*79f0*/  LDL.LU.64 R202, [R1+0x148] ;  /* 0x0001480001ca7983 */ /* 0x000ea80000300a00 */
[----:B------:R-:W-:Y:S01]  /*7a00*/  @!PT LDS RZ, [RZ] ;  /* 0x00000000fffff984 */ /* 0x000fe20000000800 */
[----:B------:R-:W-:Y:S01]  /*7a10*/  @!PT LDS RZ, [RZ] ;  /* 0x00000000fffff984 */ /* 0x000fe20000000800 */
[----:B------:R-:W-:Y:S01]  /*7a20*/  @!PT LDS RZ, [RZ] ;  /* 0x00000000fffff984 */ /* 0x000fe20000000800 */
[----:B------:R2:W-:Y:S04]  /*7a30*/  LDGSTS.E [R0+0x10000], [R64.64], !P5 ;  /* 0x1000000040007fae */ /* 0x0005e8000e921844 */
[----:B------:R2:W-:Y:S01]  /*7a40*/  LDGSTS.E [R0+0x10200], [R74.64], !P5 ;  /* 0x102000004a007fae */ /* 0x0005e2000e921844 */
[----:B------:R-:W-:Y:S01]  /*7a50*/  ISETP.GE.U32.AND P5, PT, R134, 0x7fffff8c, PT ;  /* 0x7fffff8c8600780c */ /* 0x000fe20003fa6070 */
[C---:B-1----:R-:W-:Y:S01]  /*7a60*/  IMAD.WIDE R134, R229.reuse, 0x4, R138 ;  /* 0x00000004e5867825 */ /* 0x042fe200078e028a */
[----:B------:R-:W-:Y:S01]  /*7a70*/  IADD3 R138, R228, -0x59, RZ ;  /* 0xffffffa7e48a7810 */ /* 0x000fe20007ffe0ff */
[----:B------:R-:W2:Y:S04]  /*7a80*/  LDL.LU.64 R200, [R1+0x140] ;  /* 0x0001400001c87983 */ /* 0x000ea80000300a00 */
[----:B------:R1:W-:Y:S04]  /*7a90*/  LDGSTS.E [R0+0x11000], [R134.64], !P4 ;  /* 0x1100000086007fae */ /* 0x0003e8000e121844 */
[----:B------:R1:W-:Y:S01]  /*7aa0*/  LDGSTS.E [R0+0x11200], [R136.64], !P4 ;  /* 0x1120000088007fae */ /* 0x0003e2000e121844 */
[----:B------:R-:W-:Y:S01]  /*7ab0*/  ISETP.GE.U32.AND P4, PT, R138, 0x7fffff88, PT ;  /* 0x7fffff888a00780c */ /* 0x000fe20003f86070 */
[C---:B------:R-:W-:Y:S01]  /*7ac0*/  IMAD.WIDE R138, R229.reuse, 0x4, R142 ;  /* 0x00000004e58a7825 */ /* 0x040fe200078e028e */
        /* <DEDUP_REMOVED lines=14> */
[----:B------:R1:W-:Y:S01]  /*7bb0*/  LDGSTS.E [R0+0x14000], [R146.64], !P0 ;  /* 0x1400000092007fae */ /* 0x0003e2000c121844 */
[----:B------:R-:W-:-:S03]  /*7bc0*/  IMAD.WIDE R152, R229, 0x4, R152 ;  /* 0x00000004e5987825 */ /* 0x000fc600078e0298 */
[----:B------:R1:W-:Y:S01]  /*7bd0*/  LDGSTS.E [R0+0x14200], [R148.64], !P0 ;  /* 0x1420000094007fae */ /* 0x0003e2000c121844 */
[----:B------:R-:W-:Y:S01]  /*7be0*/  ISETP.GE.U32.AND P0, PT, R150, 0x7fffff9b, PT ;  /* 0x7fffff9b9600780c */ /* 0x000fe20003f06070 */
[----:B------:R-:W-:Y:S01]  /*7bf0*/  IMAD.WIDE R150, R229, 0x4, R154 ;  /* 0x00000004e5967825 */ /* 0x000fe200078e029a */
[----:B------:R-:W-:-:S04]  /*7c00*/  IADD3 R154, R228, -0x4a, RZ ;  /* 0xffffffb6e49a7810 */ /* 0x000fc80007ffe0ff */
        /* <DEDUP_REMOVED lines=49> */
[----:B----4-:R-:W-:-:S03]  /*7f20*/  IMAD.WIDE R188, R229, 0x4, R188 ;  /* 0x00000004e5bc7825 */ /* 0x010fc600078e02bc */
[----:B------:R1:W-:Y:S01]  /*7f30*/  LDGSTS.E [R195+0x15600], [R184.64], !P6 ;  /* 0x15600000b8c37fae */ /* 0x0003e2000f121844 */
[----:B------:R-:W-:Y:S01]  /*7f40*/  ISETP.GE.U32.AND P6, PT, R186, 0x7fffff96, PT ;  /* 0x7fffff96ba00780c */ /* 0x000fe20003fc6070 */
[----:B------:R-:W-:Y:S01]  /*7f50*/  IMAD.WIDE R186, R229, 0x4, R190 ;  /* 0x00000004e5ba7825 */ /* 0x000fe200078e02be */
[----:B------:R-:W-:-:S04]  /*7f60*/  IADD3 R190, R228, -0x4f, RZ ;  /* 0xffffffb1e4be7810 */ /* 0x000fc80007ffe0ff */
[----:B------:R1:W-:Y:S04]  /*7f70*/  LDGSTS.E [R195+0x16400], [R186.64], !P0 ;  /* 0x16400000bac37fae */ /* 0x0003e8000c121844 */
[----:B------:R1:W-:Y:S01]  /*7f80*/  LDGSTS.E [R195+0x16600], [R188.64], !P0 ;  /* 0x16600000bcc37fae */ /* 0x0003e2000c121844 */
[----:B------:R-:W-:Y:S01]  /*7f90*/  ISETP.GE.U32.AND P0, PT, R190, 0x7fffff92, PT ;  /* 0x7fffff92be00780c */ /* 0x000fe20003f06070 */
[----:B------:R-:W-:Y:S02]  /*7fa0*/  IMAD.WIDE R190, R229, 0x4, R208 ;  /* 0x00000004e5be7825 */ /* 0x000fe400078e02d0 */
[----:B------:R-:W4:Y:S04]  /*7fb0*/  LDL.LU.64 R208, [R1+0xe0] ;  /* 0x0000e00001d07983 */ /* 0x000f280000300a00 */
[----:B------:R-:W4:Y:S04]  /*7fc0*/  LDL.LU.64 R214, [R1+0xb8] ;  /* 0x0000b80001d67983 */ /* 0x000f280000300a00 */
[----:B------:R-:W4:Y:S04]  /*7fd0*/  LDL.LU.64 R212, [R1+0xb0] ;  /* 0x0000b00001d47983 */ /* 0x000f280000300a00 */
[----:B------:R-:W4:Y:S04]  /*7fe0*/  LDL.LU.64 R218, [R1+0x88] ;  /* 0x0000880001da7983 */ /* 0x000f280000300a00 */
[----:B------:R-:W4:Y:S04]  /*7ff0*/  LDL.LU.64 R216, [R1+0x80] ;  /* 0x0000800001d87983 */ /* 0x000f280000300a00 */
[----:B------:R-:W4:Y:S04]  /*8000*/  LDL.LU.64 R222, [R1+0x58] ;  /* 0x0000580001de7983 */ /* 0x000f280000300a00 */
[----:B------:R-:W4:Y:S01]  /*8010*/  LDL.LU.64 R220, [R1+0x50] ;  /* 0x0000500001dc7983 */ /* 0x000f220000300a00 */
[----:B------:R-:W-:-:S03]  /*8020*/  IADD3 R194, R228, -0x53, RZ ;  /* 0xffffffade4c27810 */ /* 0x000fc60007ffe0ff */
[----:B------:R1:W-:Y:S01]  /*8030*/  LDGSTS.E [R195+0x17400], [R190.64], !P5 ;  /* 0x17400000bec37fae */ /* 0x0003e2000e921844 */
[----:B------:R-:W-:-:S03]  /*8040*/  LOP3.LUT R227, R0, 0x40, RZ, 0x3c, !PT ;  /* 0x0000004000e37812 */ /* 0x000fc600078e3cff */
[----:B------:R-:W4:Y:S04]  /*8050*/  LDL.LU.64 R224, [R1+0x20] ;  /* 0x0000200001e07983 */ /* 0x000f280000300a00 */
[----:B------:R-:W4:Y:S04]  /*8060*/  LDL.LU.64 R248, [R1+0x170] ;  /* 0x0001700001f87983 */ /* 0x000f280000300a00 */
[----:B------:R-:W4:Y:S04]  /*8070*/  LDL.LU.64 R250, [R1+0x18] ;  /* 0x0000180001fa7983 */ /* 0x000f280000300a00 */
[----:B------:R-:W4:Y:S04]  /*8080*/  LDL.LU.64 R244, [R1+0x10] ;  /* 0x0000100001f47983 */ /* 0x000f280000300a00 */
[----:B------:R-:W4:Y:S04]  /*8090*/  LDL.LU.64 R232, [R1+0x8] ;  /* 0x0000080001e87983 */ /* 0x000f280000300a00 */
[----:B------:R-:W4:Y:S01]  /*80a0*/  LDL.LU.64 R230, [R1] ;  /* 0x0000000001e67983 */ /* 0x000f220000300a00 */
[----:B---3--:R-:W-:-:S05]  /*80b0*/  IMAD.WIDE R192, R229, 0x4, R192 ;  /* 0x00000004e5c07825 */ /* 0x008fca00078e02c0 */
[----:B------:R1:W-:Y:S01]  /*80c0*/  LDGSTS.E [R195+0x17600], [R192.64], !P5 ;  /* 0x17600000c0c37fae */ /* 0x0003e2000e921844 */
[----:B------:R-:W-:Y:S01]  /*80d0*/  ISETP.GE.U32.AND P5, PT, R194, 0x7fffff8e, PT ;  /* 0x7fffff8ec200780c */ /* 0x000fe20003fa6070 */
[----:B--2---:R-:W-:-:S04]  /*80e0*/  IMAD.WIDE R196, R229, 0x4, R196 ;  /* 0x00000004e5c47825 */ /* 0x004fc800078e02c4 */
[----:B-1----:R-:W-:Y:S01]  /*80f0*/  IMAD.WIDE R194, R229, 0x4, R198 ;  /* 0x00000004e5c27825 */ /* 0x002fe200078e02c6 */
[----:B------:R-:W-:-:S04]  /*8100*/  IADD3 R198, R228, -0x57, RZ ;  /* 0xffffffa9e4c67810 */ /* 0x000fc80007ffe0ff */
[----:B------:R1:W-:Y:S04]  /*8110*/  LDGSTS.E [R227+0x10800], [R194.64], !P4 ;  /* 0x10800000c2e37fae */ /* 0x0003e8000e121844 */
[----:B------:R1:W-:Y:S01]  /*8120*/  LDGSTS.E [R227+0x10a00], [R196.64], !P4 ;  /* 0x10a00000c4e37fae */ /* 0x0003e2000e121844 */
[----:B------:R-:W-:Y:S01]  /*8130*/  ISETP.GE.U32.AND P4, PT, R198, 0x7fffff8a, PT ;  /* 0x7fffff8ac600780c */ /* 0x000fe20003f86070 */
[----:B------:R-:W-:Y:S01]  /*8140*/  IMAD.WIDE R198, R229, 0x4, R202 ;  /* 0x00000004e5c67825 */ /* 0x000fe200078e02ca */
[----:B------:R-:W-:-:S03]  /*8150*/  IADD3 R202, R228, -0x5b, RZ ;  /* 0xffffffa5e4ca7810 */ /* 0x000fc60007ffe0ff */
[C---:B------:R-:W-:Y:S01]  /*8160*/  IMAD.WIDE R200, R229.reuse, 0x4, R200 ;  /* 0x00000004e5c87825 */ /* 0x040fe200078e02c8 */
[----:B------:R1:W-:Y:S04]  /*8170*/  LDGSTS.E [R227+0x11800], [R198.64], !P2 ;  /* 0x11800000c6e37fae */ /* 0x0003e8000d121844 */
[----:B------:R1:W-:Y:S01]  /*8180*/  LDGSTS.E [R227+0x11a00], [R200.64], !P2 ;  /* 0x11a00000c8e37fae */ /* 0x0003e2000d121844 */
[----:B------:R-:W-:Y:S01]  /*8190*/  ISETP.GE.U32.AND P2, PT, R202, 0x7fffff86, PT ;  /* 0x7fffff86ca00780c */ /* 0x000fe20003f46070 */
[----:B------:R-:W-:Y:S01]  /*81a0*/  IMAD.WIDE R202, R229, 0x4, R206 ;  /* 0x00000004e5ca7825 */ /* 0x000fe200078e02ce */
[----:B------:R-:W-:-:S04]  /*81b0*/  IADD3 R206, R228, -0x5f, RZ ;  /* 0xffffffa1e4ce7810 */ /* 0x000fc80007ffe0ff */
[----:B------:R1:W-:Y:S01]  /*81c0*/  LDGSTS.E [R227+0x12800], [R202.64], !P6 ;  /* 0x12800000cae37fae */ /* 0x0003e2000f121844 */
[----:B------:R-:W-:-:S05]  /*81d0*/  IMAD.WIDE R204, R229, 0x4, R204 ;  /* 0x00000004e5cc7825 */ /* 0x000fca00078e02cc */
[----:B------:R1:W-:Y:S01]  /*81e0*/  LDGSTS.E [R227+0x12a00], [R204.64], !P6 ;  /* 0x12a00000cce37fae */ /* 0x0003e2000f121844 */
[----:B------:R-:W-:Y:S01]  /*81f0*/  ISETP.GE.U32.AND P6, PT, R206, 0x7fffff82, PT ;  /* 0x7fffff82ce00780c */ /* 0x000fe20003fc6070 */
[----:B------:R-:W-:Y:S01]  /*8200*/  IMAD.WIDE R206, R229, 0x4, R210 ;  /* 0x00000004e5ce7825 */ /* 0x000fe200078e02d2 */
[----:B------:R-:W-:-:S04]  /*8210*/  IADD3 R210, R228, -0x44, RZ ;  /* 0xffffffbce4d27810 */ /* 0x000fc80007ffe0ff */
[----:B------:R1:W-:Y:S01]  /*8220*/  LDGSTS.E [R227+0x13800], [R206.64], !P0 ;  /* 0x13800000cee37fae */ /* 0x0003e2000c121844 */
[----:B----4-:R-:W-:-:S05]  /*8230*/  IMAD.WIDE R208, R229, 0x4, R208 ;  /* 0x00000004e5d07825 */ /* 0x010fca00078e02d0 */
        /* <DEDUP_REMOVED lines=16> */
[----:B------:R-:W-:Y:S01]  /*8340*/  IMAD.WIDE R220, R229, 0x4, R220 ;  /* 0x00000004e5dc7825 */ /* 0x000fe200078e02dc */
[----:B------:R1:W-:Y:S04]  /*8350*/  LDGSTS.E [R227+0x16800], [R218.64], !P2 ;  /* 0x16800000dae37fae */ /* 0x0003e8000d121844 */
[----:B------:R1:W-:Y:S01]  /*8360*/  LDGSTS.E [R227+0x16a00], [R220.64], !P2 ;  /* 0x16a00000dce37fae */ /* 0x0003e2000d121844 */
[----:B------:R-:W-:-:S03]  /*8370*/  ISETP.GE.U32.AND P2, PT, R222, 0x7fffff91, PT ;  /* 0x7fffff91de00780c */ /* 0x000fc60003f46070 */
[----:B------:R-:W2:Y:S01]  /*8380*/  LDL.LU.64 R222, [R1+0x28] ;  /* 0x0000280001de7983 */ /* 0x000ea20000300a00 */
[----:B------:R-:W-:Y:S01]  /*8390*/  IMAD.WIDE R224, R229, 0x4, R224 ;  /* 0x00000004e5e07825 */ /* 0x000fe200078e02e0 */
[----:B------:R-:W-:-:S03]  /*83a0*/  IADD3 R226, R228, -0x54, RZ ;  /* 0xfffffface4e27810 */ /* 0x000fc60007ffe0ff */
[----:B--2---:R-:W-:-:S05]  /*83b0*/  IMAD.WIDE R222, R229, 0x4, R222 ;  /* 0x00000004e5de7825 */ /* 0x004fca00078e02de */
[----:B------:R1:W-:Y:S04]  /*83c0*/  LDGSTS.E [R227+0x17800], [R222.64], !P6 ;  /* 0x17800000dee37fae */ /* 0x0003e8000f121844 */
[----:B------:R1:W-:Y:S01]  /*83d0*/  LDGSTS.E [R227+0x17a00], [R224.64], !P6 ;  /* 0x17a00000e0e37fae */ /* 0x0003e2000f121844 */
[----:B------:R-:W-:-:S03]  /*83e0*/  ISETP.GE.U32.AND P6, PT, R226, 0x7fffff8d, PT ;  /* 0x7fffff8de200780c */ /* 0x000fc60003fc6070 */
[----:B-1----:R-:W2:Y:S01]  /*83f0*/  LDL.LU.64 R226, [R1+0x178] ;  /* 0x0001780001e27983 */ /* 0x002ea20000300a00 */
[----:B------:R-:W-:Y:S01]  /*8400*/  LOP3.LUT R131, R0, 0x60, RZ, 0x3c, !PT ;  /* 0x0000006000837812 */ /* 0x000fe200078e3cff */
[----:B------:R-:W-:-:S04]  /*8410*/  IMAD.WIDE R248, R229, 0x4, R248 ;  /* 0x00000004e5f87825 */ /* 0x000fc800078e02f8 */
[C---:B------:R-:W-:Y:S01]  /*8420*/  IMAD.WIDE R250, R229.reuse, 0x4, R250 ;  /* 0x00000004e5fa7825 */ /* 0x040fe200078e02fa */
[----:B------:R1:W-:Y:S03]  /*8430*/  STL.64 [R1+0x40], R248 ;  /* 0x000040f801007387 */ /* 0x0003e60000100a00 */
[----:B--2---:R-:W-:-:S05]  /*8440*/  IMAD.WIDE R226, R229, 0x4, R226 ;  /* 0x00000004e5e27825 */ /* 0x004fca00078e02e2 */
[----:B------:R2:W-:Y:S04]  /*8450*/  LDGSTS.E [R131+0x10c00], [R226.64], !P0 ;  /* 0x10c00000e2837fae */ /* 0x0005e8000c121844 */
[----:B------:R1:W-:Y:S04]  /*8460*/  LDGSTS.E [R131+0x10e00], [R248.64], !P0 ;  /* 0x10e00000f8837fae */ /* 0x0003e8000c121844 */
[----:B------:R3:W-:Y:S04]  /*8470*/  LDGSTS.E [R131+0x11c00], [R250.64], !P5 ;  /* 0x11c00000fa837fae */ /* 0x0007e8000e921844 */
[----:B-1----:R-:W4:Y:S04]  /*8480*/  LDL.LU.64 R248, [R1+0xdf0] ;  /* 0x000df00001f87983 */ /* 0x002f280000300a00 */
[----:B------:R3:W-:Y:S04]  /*8490*/  STL.64 [R1+0x38], R250 ;  /* 0x000038fa01007387 */ /* 0x0007e80000100a00 */
[----:B---3--:R-:W3:Y:S01]  /*84a0*/  LDL.LU.64 R250, [R1+0xde8] ;  /* 0x000de80001fa7983 */ /* 0x008ee20000300a00 */
[----:B------:R-:W-:Y:S01]  /*84b0*/  IADD3 R228, R228, -0x58, RZ ;  /* 0xffffffa8e4e47810 */ /* 0x000fe20007ffe0ff */
[----:B------:R-:W-:-:S03]  /*84c0*/  IMAD.WIDE R244, R229, 0x4, R244 ;  /* 0x00000004e5f47825 */ /* 0x000fc600078e02f4 */
[----:B------:R-:W-:Y:S01]  /*84d0*/  ISETP.GE.U32.AND P0, PT, R228, 0x7fffff89, PT ;  /* 0x7fffff89e400780c */ /* 0x000fe20003f06070 */
[----:B------:R-:W-:Y:S01]  /*84e0*/  IMAD.MOV.U32 R228, RZ, RZ, c[0x0][0x180] ;  /* 0x00006000ffe47624 */ /* 0x000fe200078e00ff */
[----:B------:R1:W-:Y:S04]  /*84f0*/  STL.64 [R1+0x30], R244 ;  /* 0x000030f401007387 */ /* 0x0003e80000100a00 */
[----:B------:R-:W-:Y:S01]  /*8500*/  IADD3 R228, R228, -0x5c, RZ ;  /* 0xffffffa4e4e47810 */ /* 0x000fe20007ffe0ff */
[----:B------:R1:W-:Y:S01]  /*8510*/  LDGSTS.E [R131+0x11e00], [R244.64], !P5 ;  /* 0x11e00000f4837fae */ /* 0x0003e2000e921844 */
[----:B------:R-:W-:Y:S02]  /*8520*/  IMAD.WIDE R232, R229, 0x4, R232 ;  /* 0x00000004e5e87825 */ /* 0x000fe400078e02e8 */
[----:B------:R-:W-:-:S02]  /*8530*/  ISETP.GE.U32.AND P5, PT, R228, 0x7fffff85, PT ;  /* 0x7fffff85e400780c */ /* 0x000fc40003fa6070 */
[----:B------:R-:W-:-:S04]  /*8540*/  IMAD.WIDE R230, R229, 0x4, R230 ;  /* 0x00000004e5e67825 */ /* 0x000fc800078e02e6 */
[----:B-1----:R-:W-:Y:S01]  /*8550*/  IMAD.MOV.U32 R245, RZ, RZ, c[0x0][0x188] ;  /* 0x00006200fff57624 */ /* 0x002fe200078e00ff */
[----:B------:R-:W-:Y:S04]  /*8560*/  STL.64 [R1+0x28], R232 ;  /* 0x000028e801007387 */ /* 0x000fe80000100a00 */
[----:B------:R1:W-:Y:S04]  /*8570*/  LDGSTS.E [R131+0x12c00], [R232.64], !P4 ;  /* 0x12c00000e8837fae */ /* 0x0003e8000e121844 */
[----:B------:R1:W-:Y:S01]  /*8580*/  STL.64 [R1+0x48], R230 ;  /* 0x000048e601007387 */ /* 0x0003e20000100a00 */
[----:B---3--:R-:W-:-:S04]  /*8590*/  IMAD.WIDE R228, R229, 0x4, R250 ;  /* 0x00000004e5e47825 */ /* 0x008fc800078e02fa */
[----:B------:R-:W-:Y:S01]  /*85a0*/  IMAD.SHL.U32 R251, R245, 0x20, RZ ;  /* 0x00000020f5fb7824 */ /* 0x000fe200078e00ff */
[----:B------:R2:W-:Y:S03]  /*85b0*/  LDGSTS.E [R131+0x12e00], [R228.64], !P4 ;  /* 0x12e00000e4837fae */ /* 0x0005e6000e121844 */
[----:B----4-:R-:W-:Y:S01]  /*85c0*/  IMAD.WIDE R244, R251, 0x4, R248 ;  /* 0x00000004fbf47825 */ /* 0x010fe200078e02f8 */
[----:B------:R1:W-:Y:S04]  /*85d0*/  LDGSTS.E [R131+0x13c00], [R230.64], !P2 ;  /* 0x13c00000e6837fae */ /* 0x0003e8000d121844 */
[----:B------:R3:W-:Y:S04]  /*85e0*/  STL.64 [R1+0x20], R244 ;  /* 0x000020f401007387 */ /* 0x0007e80000100a00 */
[----:B------:R3:W-:Y:S04]  /*85f0*/  LDGSTS.E [R131+0x13e00], [R244.64], !P2 ;  /* 0x13e00000f4837fae */ /* 0x0007e8000d121844 */
[----:B-1----:R-:W4:Y:S04]  /*8600*/  LDL.LU.64 R230, [R1+0xde0] ;  /* 0x000de00001e67983 */ /* 0x002f280000300a00 */
[----:B---3--:R-:W3:Y:S04]  /*8610*/  LDL.LU.64 R244, [R1+0xdd8] ;  /* 0x000dd80001f47983 */ /* 0x008ee80000300a00 */
[----:B------:R-:W1:Y:S01]  /*8620*/  S2R R233, SR_TID.X ;  /* 0x0000000000e97919 */ /* 0x000e620000002100 */
[----:B------:R-:W-:-:S05]  /*8630*/  IMAD.MOV.U32 R250, RZ, RZ, c[0x0][0x180] ;  /* 0x00006000fffa7624 */ /* 0x000fca00078e00ff */
[----:B------:R-:W-:-:S04]  /*8640*/  IADD3 R248, R250, -0x60, RZ ;  /* 0xffffffa0faf87810 */ /* 0x000fc80007ffe0ff */
[----:B------:R-:W-:Y:S02]  /*8650*/  ISETP.GE.U32.AND P4, PT, R248, 0x7fffff81, PT ;  /* 0x7fffff81f800780c */ /* 0x000fe40003f86070 */
[----:B-1----:R-:W-:Y:S01]  /*8660*/  LOP3.LUT R232, R233, 0x1f, RZ, 0xc0, !PT ;  /* 0x0000001fe9e87812 */ /* 0x002fe200078ec0ff */
[----:B------:R-:W-:-:S03]  /*8670*/  IMAD.MOV.U32 R233, RZ, RZ, 0x1f ;  /* 0x0000001fffe97424 */ /* 0x000fc600078e00ff */
[----:B------:R-:W-:Y:S02]  /*8680*/  ISETP.GE.AND P2, PT, R232, R248, PT ;  /* 0x000000f8e800720c */ /* 0x000fe40003f46270 */
[----:B------:R-:W-:Y:S02]  /*8690*/  IADD3 R233, R233, c[0x0][0x180], RZ ;  /* 0x00006000e9e97a10 */ /* 0x000fe40007ffe0ff */
[----:B------:R-:W-:Y:S02]  /*86a0*/  SEL R248, RZ, 0x4, P2 ;  /* 0x00000004fff87807 */ /* 0x000fe40001000000 */
[----:B------:R-:W-:Y:S01]  /*86b0*/  ISETP.GT.AND P2, PT, R233, 0x7f, PT ;  /* 0x0000007fe900780c */ /* 0x000fe20003f44270 */
[----:B---3--:R-:W-:-:S05]  /*86c0*/  IMAD.WIDE R232, R251, 0x4, R244 ;  /* 0x00000004fbe87825 */ /* 0x008fca00078e02f4 */
[----:B------:R1:W-:Y:S04]  /*86d0*/  STL.64 [R1+0x50], R232 ;  /* 0x000050e801007387 */ /* 0x0003e80000100a00 */
[----:B------:R1:W-:Y:S04]  /*86e0*/  LDGSTS.E [R131+0x14c00], [R232.64], !P6 ;  /* 0x14c00000e8837fae */ /* 0x0003e8000f121844 */
[----:B-1----:R-:W3:Y:S01]  /*86f0*/  LDL.LU.64 R232, [R1+0xdd0] ;  /* 0x000dd00001e87983 */ /* 0x002ee20000300a00 */
[----:B------:R-:W-:-:S04]  /*8700*/  SEL R248, R248, RZ, P2 ;  /* 0x000000fff8f87207 */ /* 0x000fc80001000000 */
[----:B------:R-:W-:Y:S01]  /*8710*/  ISETP.NE.U32.AND P2, PT, R248, RZ, PT ;  /* 0x000000fff800720c */ /* 0x000fe20003f45070 */
[----:B------:R-:W-:Y:S02]  /*8720*/  IMAD.MOV.U32 R248, RZ, RZ, c[0x0][0x180] ;  /* 0x00006000fff87624 */ /* 0x000fe400078e00ff */
[----:B----4-:R-:W-:-:S03]  /*8730*/  IMAD.WIDE R244, R251, 0x4, R230 ;  /* 0x00000004fbf47825 */ /* 0x010fc600078e02e6 */
[----:B------:R-:W-:Y:S01]  /*8740*/  IADD3 R230, R248, -0x61, RZ ;  /* 0xffffff9ff8e67810 */ /* 0x000fe20007ffe0ff */
[C---:B------:R-:W-:Y:S01]  /*8750*/  IMAD.WIDE R234, R251.reuse, 0x4, R234 ;  /* 0x00000004fbea7825 */ /* 0x040fe200078e02ea */
[----:B------:R2:W-:Y:S02]  /*8760*/  LDGSTS.E [R131+0x14e00], [R244.64], !P6 ;  /* 0x14e00000f4837fae */ /* 0x0005e4000f121844 */
[----:B------:R-:W-:Y:S02]  /*8770*/  ISETP.GE.U32.AND P6, PT, R230, 0x7fffff80, PT ;  /* 0x7fffff80e600780c */ /* 0x000fe40003fc6070 */
[----:B------:R-:W-:Y:S01]  /*8780*/  IADD3 R230, R248, -0x65, RZ ;  /* 0xffffff9bf8e67810 */ /* 0x000fe20007ffe0ff */
[----:B------:R-:W-:Y:S01]  /*8790*/  STL.64 [R1+0x68], R244 ;  /* 0x000068f401007387 */ /* 0x000fe20000100a00 */
[----:B------:R-:W-:-:S03]  /*87a0*/  IMAD.WIDE R236, R251, 0x4, R236 ;  /* 0x00000004fbec7825 */ /* 0x000fc600078e02ec */
[----:B------:R1:W-:Y:S01]  /*87b0*/  STL.64 [R1+0x60], R234 ;  /* 0x000060ea01007387 */ /* 0x0003e20000100a00 */
[----:B---3--:R-:W-:-:S05]  /*87c0*/  IMAD.WIDE R232, R251, 0x4, R232 ;  /* 0x00000004fbe87825 */ /* 0x008fca00078e02e8 */
[----:B------:R2:W-:Y:S04]  /*87d0*/  LDGSTS.E [R131+0x15c00], [R232.64], !P0 ;  /* 0x15c00000e8837fae */ /* 0x0005e8000c121844 */
[----:B------:R1:W-:Y:S01]  /*87e0*/  LDGSTS.E [R131+0x15e00], [R234.64], !P0 ;  /* 0x15e00000ea837fae */ /* 0x0003e2000c121844 */
[----:B------:R-:W-:Y:S02]  /*87f0*/  ISETP.GE.U32.AND P0, PT, R230, 0x7fffff7c, PT ;  /* 0x7fffff7ce600780c */ /* 0x000fe40003f06070 */
[----:B------:R-:W-:Y:S01]  /*8800*/  IADD3 R230, R248, -0x69, RZ ;  /* 0xffffff97f8e67810 */ /* 0x000fe20007ffe0ff */
[----:B------:R2:W-:Y:S01]  /*8810*/  LDGSTS.E [R131+0x16c00], [R236.64], !P5 ;  /* 0x16c00000ec837fae */ /* 0x0005e2000e921844 */
[----:B-1----:R-:W-:-:S05]  /*8820*/  IMAD.WIDE R234, R251, 0x4, R238 ;  /* 0x00000004fbea7825 */ /* 0x002fca00078e02ee */
[----:B------:R1:W-:Y:S01]  /*8830*/  LDGSTS.E [R131+0x16e00], [R234.64], !P5 ;  /* 0x16e00000ea837fae */ /* 0x0003e2000e921844 */
[----:B------:R-:W-:Y:S01]  /*8840*/  ISETP.GE.U32.AND P5, PT, R230, 0x7fffff78, PT ;  /* 0x7fffff78e600780c */ /* 0x000fe20003fa6070 */
[C---:B------:R-:W-:Y:S02]  /*8850*/  IMAD.WIDE R230, R251.reuse, 0x4, R240 ;  /* 0x00000004fbe67825 */ /* 0x040fe400078e02f0 */
[----:B------:R1:W-:Y:S04]  /*8860*/  STL.64 [R1+0x58], R234 ;  /* 0x000058ea01007387 */ /* 0x0003e80000100a00 */
[----:B------:R2:W-:Y:S01]  /*8870*/  LDGSTS.E [R131+0x17c00], [R230.64], !P4 ;  /* 0x17c00000e6837fae */ /* 0x0005e2000e121844 */
[----:B-1----:R-:W-:-:S05]  /*8880*/  IMAD.WIDE R234, R251, 0x4, R242 ;  /* 0x00000004fbea7825 */ /* 0x002fca00078e02f2 */
[----:B------:R2:W-:Y:S01]  /*8890*/  LDGSTS.E [R131+0x17e00], [R234.64], !P4 ;  /* 0x17e00000ea837fae */ /* 0x0005e2000e121844 */
[----:B------:R-:W-:-:S03]  /*88a0*/  IMAD.WIDE R66, R247, 0x4, R66 ;  /* 0x00000004f7427825 */ /* 0x000fc600078e0242 */
[----:B------:R-:W0:Y:S01]  /*88b0*/  LDGDEPBAR ;  /* 0x00000000000079af */ /* 0x000e220000000000 */
[----:B------:R-:W-:-:S03]  /*88c0*/  IMAD.WIDE R38, R247, 0x4, R38 ;  /* 0x00000004f7267825 */ /* 0x000fc600078e0226 */
[----:B------:R1:W-:Y:S04]  /*88d0*/  LDGSTS.E [R246+0x38000], [R66.64], P3 ;  /* 0x3800000042f67fae */ /* 0x0003e80009921844 */
[----:B--2---:R-:W2:Y:S01]  /*88e0*/  LDL.LU R131, [R1+0xdcc] ;  /* 0x000dcc0001837983 */ /* 0x004ea20000300800 */
        /* <DEDUP_REMOVED lines=8> */
[----:B------:R-:W-:-:S04]  /*8970*/  IMAD.WIDE R126, R247, 0x4, R126 ;  /* 0x00000004f77e7825 */ /* 0x000fc800078e027e */
        /* <DEDUP_REMOVED lines=56> */
[----:B--2---:R-:W-:-:S05]  /*8d00*/  IMAD.WIDE R130, R247, 0x4, R130 ;  /* 0x00000004f7827825 */ /* 0x004fca00078e0282 */
        /* <DEDUP_REMOVED lines=59> */
[----:B------:R-:W0:Y:S01]  /*90c0*/  LDGDEPBAR ;  /* 0x00000000000079af */ /* 0x000e220000000000 */
[----:B------:R-:W-:-:S03]  /*90d0*/  IMAD.WIDE R64, R251, 0x4, R64 ;  /* 0x00000004fb407825 */ /* 0x000fc600078e0240 */
[----:B------:R-:W-:Y:S01]  /*90e0*/  BAR.SYNC.DEFER_BLOCKING 0x0 ;  /* 0x0000000000007b1d */ /* 0x000fe20000010000 */
[----:B------:R-:W-:Y:S01]  /*90f0*/  IMAD.WIDE R240, R251, 0x4, R74 ;  /* 0x00000004fbf07825 */ /* 0x000fe200078e024a */
[----:B------:R-:W-:-:S03]  /*9100*/  IADD3 R74, R248, -0x75, RZ ;  /* 0xffffff8bf84a7810 */ /* 0x000fc60007ffe0ff */
[C---:B------:R-:W-:Y:S01]  /*9110*/  IMAD.WIDE R134, R251.reuse, 0x4, R134 ;  /* 0x00000004fb867825 */ /* 0x040fe200078e0286 */
[----:B------:R-:W-:Y:S03]  /*9120*/  STL.64 [R1+0x18], R240 ;  /* 0x000018f001007387 */ /* 0x000fe60000100a00 */
[C---:B------:R-:W-:Y:S01]  /*9130*/  IMAD.WIDE R136, R251.reuse, 0x4, R136 ;  /* 0x00000004fb887825 */ /* 0x040fe200078e0288 */
[----:B------:R-:W-:Y:S03]  /*9140*/  STL.64 [R1+0x10], R134 ;  /* 0x0000108601007387 */ /* 0x000fe60000100a00 */
[----:B-1----:R-:W-:Y:S01]  /*9150*/  IMAD.WIDE R246, R251, 0x4, R138 ;  /* 0x00000004fbf67825 */ /* 0x002fe200078e028a */
[----:B------:R-:W-:Y:S01]  /*9160*/  IADD3 R238, R248, -0x6d, RZ ;  /* 0xffffff93f8ee7810 */ /* 0x000fe20007ffe0ff */
[----:B------:R-:W-:Y:S02]  /*9170*/  STL.64 [R1+0x8], R136 ;  /* 0x0000088801007387 */ /* 0x000fe40000100a00 */
[----:B------:R-:W-:-:S02]  /*9180*/  IMAD.MOV.U32 R249, RZ, RZ, c[0x0][0x188] ;  /* 0x00006200fff97624 */ /* 0x000fc400078e00ff */
[----:B------:R1:W-:Y:S04]  /*9190*/  STL.64 [R1+0xdb0], R246 ;  /* 0x000db0f601007387 */ /* 0x0003e80000100a00 */
[----:B------:R-:W-:Y:S01]  /*91a0*/  @!PT LDS RZ, [RZ] ;  /* 0x00000000fffff984 */ /* 0x000fe20000000800 */
[----:B------:R-:W-:Y:S01]  /*91b0*/  @!PT LDS RZ, [RZ] ;  /* 0x00000000fffff984 */ /* 0x000fe20000000800 */
[----:B------:R-:W-:Y:S01]  /*91c0*/  @!PT LDS RZ, [RZ] ;  /* 0x00000000fffff984 */ /* 0x000fe20000000800 */
[----:B------:R1:W-:Y:S04]  /*91d0*/  LDGSTS.E [R0+0x18000], [R64.64], !P6 ;  /* 0x1800000040007fae */ /* 0x0003e8000f121844 */
[----:B------:R1:W-:Y:S01]  /*91e0*/  LDGSTS.E [R0+0x18200], [R240.64], !P6 ;  /* 0x18200000f0007fae */ /* 0x0003e2000f121844 */
[----:B------:R-:W-:Y:S02]  /*91f0*/  ISETP.GE.U32.AND P6, PT, R74, 0x7fffff6c, PT ;  /* 0x7fffff6c4a00780c */ /* 0x000fe40003fc6070 */
[----:B------:R-:W-:Y:S01]  /*9200*/  IADD3 R74, R248, -0x79, RZ ;  /* 0xffffff87f84a7810 */ /* 0x000fe20007ffe0ff */
[----:B------:R1:W-:Y:S04]  /*9210*/  LDGSTS.E [R0+0x19000], [R134.64], !P0 ;  /* 0x1900000086007fae */ /* 0x0003e8000c121844 */
[----:B------:R1:W-:Y:S01]  /*9220*/  LDGSTS.E [R0+0x19200], [R136.64], !P0 ;  /* 0x1920000088007fae */ /* 0x0003e2000c121844 */
[----:B------:R-:W-:-:S03]  /*9230*/  ISETP.GE.U32.AND P4, PT, R238, 0x7fffff74, PT ;  /* 0x7fffff74ee00780c */ /* 0x000fc60003f86070 */
[----:B------:R1:W-:Y:S01]  /*9240*/  LDGSTS.E [R0+0x1a000], [R246.64], !P5 ;  /* 0x1a000000f6007fae */ /* 0x0003e2000e921844 */
[----:B------:R-:W-:Y:S01]  /*9250*/  ISETP.GE.U32.AND P0, PT, R74, 0x7fffff68, PT ;  /* 0x7fffff684a00780c */ /* 0x000fe20003f06070 */
[----:B------:R-:W-:Y:S01]  /*9260*/  IMAD.WIDE R250, R251, 0x4, R140 ;  /* 0x00000004fbfa7825 */ /* 0x000fe200078e028c */
[C---:B------:R-:W-:Y:S02]  /*9270*/  IADD3 R238, R248.reuse, -0x71, RZ ;  /* 0xffffff8ff8ee7810 */ /* 0x040fe40007ffe0ff */
[----:B------:R-:W-:Y:S01]  /*9280*/  IADD3 R74, R248, -0x7d, RZ ;  /* 0xffffff83f84a7810 */ /* 0x000fe20007ffe0ff */
[----:B-1----:R-:W-:Y:S01]  /*9290*/  IMAD.SHL.U32 R247, R249, 0x20, RZ ;  /* 0x00000020f9f77824 */ /* 0x002fe200078e00ff */
[----:B------:R1:W-:Y:S03]  /*92a0*/  STL.64 [R1+0xdb8], R250 ;  /* 0x000db8fa01007387 */ /* 0x0003e60000100a00 */
[C---:B------:R-:W-:Y:S01]  /*92b0*/  IMAD.WIDE R248, R247.reuse, 0x4, R142 ;  /* 0x00000004f7f87825 */ /* 0x040fe200078e028e */
[----:B------:R1:W-:Y:S04]  /*92c0*/  LDGSTS.E [R0+0x1a200], [R250.64], !P5 ;  /* 0x1a200000fa007fae */ /* 0x0003e8000e921844 */
[----:B------:R1:W-:Y:S04]  /*92d0*/  STL.64 [R1+0xdc0], R248 ;  /* 0x000dc0f801007387 */ /* 0x0003e80000100a00 */
[----:B------:R-:W2:Y:S04]  /*92e0*/  LDL.LU.64 R138, [R1+0x40] ;  /* 0x00004000018a7983 */ /* 0x000ea80000300a00 */
[----:B------:R-:W3:Y:S04]  /*92f0*/  LDL.LU.64 R140, [R1+0x38] ;  /* 0x00003800018c7983 */ /* 0x000ee80000300a00 */
[----:B------:R-:W4:Y:S04]  /*9300*/  LDL.LU.64 R136, [R1+0x30] ;  /* 0x0000300001887983 */ /* 0x000f280000300a00 */
[----:B------:R-:W4:Y:S01]  /*9310*/  LDL.LU.64 R134, [R1+0x28] ;  /* 0x0000280001867983 */ /* 0x000f220000300a00 */
[----:B------:R-:W-:-:S03]  /*9320*/  IMAD.WIDE R244, R247, 0x4, R144 ;  /* 0x00000004f7f47825 */ /* 0x000fc600078e0290 */
[----:B------:R-:W4:Y:S04]  /*9330*/  LDL.LU.64 R142, [R1+0x48] ;  /* 0x00004800018e7983 */ /* 0x000f280000300a00 */
[----:B------:R-:W4:Y:S01]  /*9340*/  LDL.LU.64 R144, [R1+0x20] ;  /* 0x0000200001907983 */ /* 0x000f220000300a00 */
[----:B------:R-:W-:Y:S01]  /*9350*/  ISETP.GE.U32.AND P3, PT, R238, 0x7fffff70, PT ;  /* 0x7fffff70ee00780c */ /* 0x000fe20003f66070 */
[----:B-1----:R-:W-:Y:S01]  /*9360*/  IMAD.MOV.U32 R251, RZ, RZ, c[0x0][0x180] ;  /* 0x00006000fffb7624 */ /* 0x002fe200078e00ff */
[----:B------:R-:W-:Y:S01]  /*9370*/  ISETP.GE.U32.AND P5, PT, R74, 0x7fffff64, PT ;  /* 0x7fffff644a00780c */ /* 0x000fe20003fa6070 */
[----:B------:R1:W-:Y:S01]  /*9380*/  LDGSTS.E [R0+0x1b000], [R248.64], !P4 ;  /* 0x1b000000f8007fae */ /* 0x0003e2000e121844 */
[----:B------:R-:W-:Y:S02]  /*9390*/  IMAD.WIDE R242, R247, 0x4, R146 ;  /* 0x00000004f7f27825 */ /* 0x000fe400078e0292 */
[----:B------:R-:W-:Y:S01]  /*93a0*/  IADD3 R74, R251, -0x62, RZ ;  /* 0xffffff9efb4a7810 */ /* 0x000fe20007ffe0ff */
[----:B------:R1:W-:Y:S01]  /*93b0*/  LDGSTS.E [R0+0x1b200], [R244.64], !P4 ;  /* 0x1b200000f4007fae */ /* 0x0003e2000e121844 */
[----:B------:R-:W-:-:S02]  /*93c0*/  IMAD.WIDE R240, R247, 0x4, R148 ;  /* 0x00000004f7f07825 */ /* 0x000fc400078e0294 */
[----:B------:R-:W-:Y:S02]  /*93d0*/  ISETP.GE.U32.AND P4, PT, R74, 0x7fffff7f, PT ;  /* 0x7fffff7f4a00780c */ /* 0x000fe40003f86070 */
[----:B------:R-:W-:Y:S01]  /*93e0*/  IADD3 R74, R251, -0x66, RZ ;  /* 0xffffff9afb4a7810 */ /* 0x000fe20007ffe0ff */
[----:B------:R1:W-:Y:S01]  /*93f0*/  LDGSTS.E [R0+0x1c000], [R242.64], !P3 ;  /* 0x1c000000f2007fae */ /* 0x0003e2000d921844 */
[----:B------:R-:W-:-:S03]  /*9400*/  IMAD.WIDE R238, R247, 0x4, R150 ;  /* 0x00000004f7ee7825 */ /* 0x000fc600078e0296 */
[----:B------:R1:W-:Y:S01]  /*9410*/  LDGSTS.E [R0+0x1c200], [R240.64], !P3 ;  /* 0x1c200000f0007fae */ /* 0x0003e2000d921844 */
[----:B------:R-:W-:Y:S01]  /*9420*/  IMAD.WIDE R152, R247, 0x4, R152 ;  /* 0x00000004f7987825 */ /* 0x000fe200078e0298 */
        /* <DEDUP_REMOVED lines=15> */
[----:B------:R-:W-:Y:S01]  /*9520*/  LOP3.LUT R75, R0, 0x20, RZ, 0x3c, !PT ;  /* 0x00000020004b7812 */ /* 0x000fe200078e3cff */
[C---:B------:R-:W-:Y:S02]  /*9530*/  IMAD.WIDE R162, R247.reuse, 0x4, R162 ;  /* 0x00000004f7a27825 */ /* 0x040fe400078e02a2 */
[----:B------:R1:W-:Y:S01]  /*9540*/  LDGSTS.E [R0+0x1f200], [R160.64], !P5 ;  /* 0x1f200000a0007fae */ /* 0x0003e2000e921844 */
[----:B------:R-:W-:Y:S01]  /*9550*/  ISETP.GE.U32.AND P5, PT, R74, 0x7fffff6f, PT ;  /* 0x7fffff6f4a00780c */ /* 0x000fe20003fa6070 */
[----:B------:R-:W-:Y:S01]  /*9560*/  IMAD.WIDE R164, R247, 0x4, R164 ;  /* 0x00000004f7a47825 */ /* 0x000fe200078e02a4 */
[----:B------:R-:W-:Y:S01]  /*9570*/  IADD3 R74, R251, -0x76, RZ ;  /* 0xffffff8afb4a7810 */ /* 0x000fe20007ffe0ff */
[----:B------:R1:W-:Y:S02]  /*9580*/  LDGSTS.E [R75+0x18400], [R162.64], !P4 ;  /* 0x18400000a24b7fae */ /* 0x0003e4000e121844 */
[----:B------:R-:W-:-:S02]  /*9590*/  IMAD.WIDE R166, R247, 0x4, R166 ;  /* 0x00000004f7a67825 */ /* 0x000fc400078e02a6 */
[----:B------:R1:W-:Y:S01]  /*95a0*/  LDGSTS.E [R75+0x18600], [R164.64], !P4 ;  /* 0x18600000a44b7fae */ /* 0x0003e2000e121844 */
[----:B------:R-:W-:Y:S01]  /*95b0*/  ISETP.GE.U32.AND P4, PT, R74, 0x7fffff6b, PT ;  /* 0x7fffff6b4a00780c */ /* 0x000fe20003f86070 */
[----:B------:R-:W-:Y:S01]  /*95c0*/  IMAD.WIDE R168, R247, 0x4, R168 ;  /* 0x00000004f7a87825 */ /* 0x000fe200078e02a8 */
[----:B------:R-:W-:Y:S01]  /*95d0*/  IADD3 R74, R251, -0x7a, RZ ;  /* 0xffffff86fb4a7810 */ /* 0x000fe20007ffe0ff */
[----:B------:R1:W-:Y:S02]  /*95e0*/  LDGSTS.E [R75+0x19400], [R166.64], !P3 ;  /* 0x19400000a64b7fae */ /* 0x0003e4000d921844 */
        /* <DEDUP_REMOVED lines=31> */
[----:B------:R1:W-:Y:S02]  /*97e0*/  LDGSTS.E [R75+0x1e600], [R188.64], !P3 ;  /* 0x1e600000bc4b7fae */ /* 0x0003e4000d921844 */
[----:B------:R-:W-:Y:S01]  /*97f0*/  IMAD.WIDE R192, R247, 0x4, R192 ;  /* 0x00000004f7c07825 */ /* 0x000fe200078e02c0 */
[----:B------:R-:W-:Y:S01]  /*9800*/  ISETP.GE.U32.AND P3, PT, R74, 0x7fffff72, PT ;  /* 0x7fffff724a00780c */ /* 0x000fe20003f66070 */
[----:B------:R1:W-:Y:S01]  /*9810*/  LDGSTS.E [R75+0x1f400], [R190.64], !P6 ;  /* 0x1f400000be4b7fae */ /* 0x0003e2000f121844 */
[----:B------:R-:W-:Y:S01]  /*9820*/  IADD3 R74, R251, -0x73, RZ ;  /* 0xffffff8dfb4a7810 */ /* 0x000fe20007ffe0ff */
[C---:B------:R-:W-:Y:S02]  /*9830*/  IMAD.WIDE R194, R247.reuse, 0x4, R194 ;  /* 0x00000004f7c27825 */ /* 0x040fe400078e02c2 */
[----:B------:R1:W-:Y:S01]  /*9840*/  LDGSTS.E [R75+0x1f600], [R192.64], !P6 ;  /* 0x1f600000c04b7fae */ /* 0x0003e2000f121844 */
[----:B------:R-:W-:Y:S01]  /*9850*/  ISETP.GE.U32.AND P6, PT, R74, 0x7fffff6e, PT ;  /* 0x7fffff6e4a00780c */ /* 0x000fe20003fc6070 */
[----:B------:R-:W-:Y:S01]  /*9860*/  IMAD.WIDE R196, R247, 0x4, R196 ;  /* 0x00000004f7c47825 */ /* 0x000fe200078e02c4 */
[----:B------:R-:W-:-:S03]  /*9870*/  IADD3 R74, R251, -0x77, RZ ;  /* 0xffffff89fb4a7810 */ /* 0x000fc60007ffe0ff */
[----:B------:R-:W-:Y:S01]  /*9880*/  IMAD.WIDE R198, R247, 0x4, R198 ;  /* 0x00000004f7c67825 */ /* 0x000fe200078e02c6 */
[----:B-1----:R-:W-:-:S03]  /*9890*/  LOP3.LUT R75, R0, 0x40, RZ, 0x3c, !PT ;  /* 0x00000040004b7812 */ /* 0x002fc600078e3cff */
[----:B------:R-:W-:Y:S02]  /*98a0*/  IMAD.WIDE R200, R247, 0x4, R200 ;  /* 0x00000004f7c87825 */ /* 0x000fe400078e02c8 */
[----:B------:R1:W-:Y:S04]  /*98b0*/  LDGSTS.E [R75+0x18800], [R194.64], !P0 ;  /* 0x18800000c24b7fae */ /* 0x0003e8000c121844 */
[----:B------:R1:W-:Y:S01]  /*98c0*/  LDGSTS.E [R75+0x18a00], [R196.64], !P0 ;  /* 0x18a00000c44b7fae */ /* 0x0003e2000c121844 */
        /* <DEDUP_REMOVED lines=40> */
[----:B------:R-:W-:Y:S02]  /*9b50*/  IMAD.WIDE R226, R247, 0x4, R226 ;  /* 0x00000004f7e27825 */ /* 0x000fe400078e02e2 */
[----:B------:R1:W-:Y:S01]  /*9b60*/  LDGSTS.E [R75+0x1fa00], [R224.64], !P4 ;  /* 0x1fa00000e04b7fae */ /* 0x0003e2000e121844 */
[----:B------:R-:W-:-:S02]  /*9b70*/  ISETP.GE.U32.AND P4, PT, R74, 0x7fffff6d, PT ;  /* 0x7fffff6d4a00780c */ /* 0x000fc40003f86070 */
[----:B------:R-:W-:Y:S01]  /*9b80*/  IADD3 R74, R251, -0x78, RZ ;  /* 0xffffff88fb4a7810 */ /* 0x000fe20007ffe0ff */
[----:B------:R1:W-:Y:S01]  /*9b90*/  LDGSTS.E [R246+0x18c00], [R226.64], !P3 ;  /* 0x18c00000e2f67fae */ /* 0x0003e2000d921844 */
[----:B------:R-:W-:-:S04]  /*9ba0*/  IMAD.WIDE R228, R247, 0x4, R228 ;  /* 0x00000004f7e47825 */ /* 0x000fc800078e02e4 */
[----:B------:R-:W-:-:S04]  /*9bb0*/  IMAD.WIDE R150, R247, 0x4, R232 ;  /* 0x00000004f7967825 */ /* 0x000fc800078e02e8 */
[----:B--2---:R-:W-:-:S04]  /*9bc0*/  IMAD.WIDE R138, R247, 0x4, R138 ;  /* 0x00000004f78a7825 */ /* 0x004fc800078e028a */
[C---:B---3--:R-:W-:Y:S01]  /*9bd0*/  IMAD.WIDE R140, R247.reuse, 0x4, R140 ;  /* 0x00000004f78c7825 */ /* 0x048fe200078e028c */
[----:B------:R2:W-:Y:S01]  /*9be0*/  LDGSTS.E [R246+0x18e00], [R138.64], !P3 ;  /* 0x18e000008af67fae */ /* 0x0005e2000d921844 */
[----:B------:R-:W-:Y:S02]  /*9bf0*/  ISETP.GE.U32.AND P3, PT, R74, 0x7fffff69, PT ;  /* 0x7fffff694a00780c */ /* 0x000fe40003f66070 */
[----:B----4-:R-:W-:Y:S01]  /*9c00*/  IMAD.WIDE R136, R247, 0x4, R136 ;  /* 0x00000004f7887825 */ /* 0x010fe200078e0288 */
[----:B------:R-:W-:Y:S01]  /*9c10*/  IADD3 R74, R251, -0x7c, RZ ;  /* 0xffffff84fb4a7810 */ /* 0x000fe20007ffe0ff */
[----:B------:R2:W-:Y:S02]  /*9c20*/  LDGSTS.E [R246+0x19c00], [R140.64], !P6 ;  /* 0x19c000008cf67fae */ /* 0x0005e4000f121844 */
[----:B------:R-:W-:Y:S02]  /*9c30*/  IMAD.WIDE R134, R247, 0x4, R134 ;  /* 0x00000004f7867825 */ /* 0x000fe400078e0286 */
[----:B------:R2:W-:Y:S01]  /*9c40*/  LDGSTS.E [R246+0x19e00], [R136.64], !P6 ;  /* 0x19e0000088f67fae */ /* 0x0005e2000f121844 */
[----:B------:R-:W-:-:S02]  /*9c50*/  ISETP.GE.U32.AND P6, PT, R74, 0x7fffff65, PT ;  /* 0x7fffff654a00780c */ /* 0x000fc40003fc6070 */
[----:B------:R-:W-:Y:S01]  /*9c60*/  IADD3 R74, R251, -0x81, RZ ;  /* 0xffffff7ffb4a7810 */ /* 0x000fe20007ffe0ff */
[----:B------:R2:W-:Y:S01]  /*9c70*/  LDGSTS.E [R246+0x1ac00], [R134.64], !P0 ;  /* 0x1ac0000086f67fae */ /* 0x0005e2000c121844 */
[----:B------:R-:W-:-:S03]  /*9c80*/  IMAD.WIDE R142, R247, 0x4, R142 ;  /* 0x00000004f78e7825 */ /* 0x000fc600078e028e */
[----:B------:R2:W-:Y:S01]  /*9c90*/  LDGSTS.E [R246+0x1ae00], [R228.64], !P0 ;  /* 0x1ae00000e4f67fae */ /* 0x0005e2000c121844 */
[----:B------:R-:W-:Y:S01]  /*9ca0*/  ISETP.GE.U32.AND P0, PT, R74, 0x7fffff60, PT ;  /* 0x7fffff604a00780c */ /* 0x000fe20003f06070 */
[----:B-1----:R-:W-:Y:S01]  /*9cb0*/  IMAD.WIDE R74, R247, 0x4, R144 ;  /* 0x00000004f74a7825 */ /* 0x002fe200078e0290 */
[----:B------:R-:W-:Y:S01]  /*9cc0*/  IADD3 R144, R251, -0x80, RZ ;  /* 0xffffff80fb907810 */ /* 0x000fe20007ffe0ff */
[----:B------:R2:W-:Y:S04]  /*9cd0*/  LDGSTS.E [R246+0x1bc00], [R142.64], !P5 ;  /* 0x1bc000008ef67fae */ /* 0x0005e8000e921844 */
[----:B------:R2:W-:Y:S01]  /*9ce0*/  LDGSTS.E [R246+0x1be00], [R74.64], !P5 ;  /* 0x1be000004af67fae */ /* 0x0005e2000e921844 */
[----:B------:R-:W-:-:S03]  /*9cf0*/  ISETP.GE.U32.AND P5, PT, R144, 0x7fffff61, PT ;  /* 0x7fffff619000780c */ /* 0x000fc60003fa6070 */
[----:B------:R-:W3:Y:S04]  /*9d00*/  LDL.LU.64 R144, [R1+0x50] ;  /* 0x0000500001907983 */ /* 0x000ee80000300a00 */
[----:B------:R-:W4:Y:S04]  /*9d10*/  LDL.LU.64 R248, [R1+0x60] ;  /* 0x0000600001f87983 */ /* 0x000f280000300a00 */
[----:B------:R-:W2:Y:S04]  /*9d20*/  LDL.LU.64 R250, [R1+0x58] ;  /* 0x0000580001fa7983 */ /* 0x000ea80000300a00 */
[----:B------:R-:W2:Y:S01]  /*9d30*/  LDL.LU.64 R232, [R1+0x68] ;  /* 0x0000680001e87983 */ /* 0x000ea20000300a00 */
[----:B------:R-:W-:-:S04]  /*9d40*/  IMAD.MOV.U32 R147, RZ, RZ, c[0x0][0x18c] ;  /* 0x00006300ff937624 */ /* 0x000fc800078e00ff */
[----:B------:R-:W-:Y:S02]  /*9d50*/  IMAD.SHL.U32 R147, R147, 0x20, RZ ;  /* 0x0000002093937824 */ /* 0x000fe400078e00ff */
        /* <DEDUP_REMOVED lines=68> */
[----:B---3--:R-:W-:-:S04]  /*a1a0*/  IMAD.WIDE R144, R247, 0x4, R144 ;  /* 0x00000004f7907825 */ /* 0x008fc800078e0290 */
[C---:B----4-:R-:W-:Y:S01]  /*a1b0*/  IMAD.WIDE R230, R247.reuse, 0x4, R248 ;  /* 0x00000004f7e67825 */ /* 0x050fe200078e02f8 */
[----:B------:R1:W-:Y:S04]  /*a1c0*/  LDGSTS.E [R246+0x1cc00], [R144.64], !P4 ;  /* 0x1cc0000090f67fae */ /* 0x0003e8000e121844 */
[----:B------:R-:W3:Y:S01]  /*a1d0*/  LDL.LU.64 R248, [R1+0x18] ;  /* 0x0000180001f87983 */ /* 0x000ee20000300a00 */
[----:B--2---:R-:W-:-:S04]  /*a1e0*/  IMAD.WIDE R64, R247, 0x4, R232 ;  /* 0x00000004f7407825 */ /* 0x004fc800078e02e8 */
[----:B------:R-:W-:Y:S01]  /*a1f0*/  IMAD.WIDE R232, R247, 0x4, R250 ;  /* 0x00000004f7e87825 */ /* 0x000fe200078e02fa */
[----:B------:R1:W-:Y:S04]  /*a200*/  LDGSTS.E [R246+0x1ce00], [R64.64], !P4 ;  /* 0x1ce0000040f67fae */ /* 0x0003e8000e121844 */
[----:B------:R-:W2:Y:S04]  /*a210*/  S2R R247, SR_TID.X ;  /* 0x0000000000f77919 */ /* 0x000ea80000002100 */
[----:B------:R1:W-:Y:S04]  /*a220*/  LDGSTS.E [R246+0x1dc00], [R150.64], !P3 ;  /* 0x1dc0000096f67fae */ /* 0x0003e8000d921844 */
[----:B------:R1:W-:Y:S04]  /*a230*/  LDGSTS.E [R246+0x1de00], [R230.64], !P3 ;  /* 0x1de00000e6f67fae */ /* 0x0003e8000d921844 */
[----:B------:R1:W-:Y:S04]  /*a240*/  LDGSTS.E [R246+0x1ec00], [R148.64], !P6 ;  /* 0x1ec0000094f67fae */ /* 0x0003e8000f121844 */
[----:B------:R1:W-:Y:S04]  /*a250*/  LDGSTS.E [R246+0x1ee00], [R232.64], !P6 ;  /* 0x1ee00000e8f67fae */ /* 0x0003e8000f121844 */
[----:B------:R1:W-:Y:S01]  /*a260*/  LDGSTS.E [R246+0x1fc00], [R146.64], !P5 ;  /* 0x1fc0000092f67fae */ /* 0x0003e2000e921844 */
[----:B--2---:R-:W-:-:S03]  /*a270*/  LOP3.LUT R247, R247, 0x60, RZ, 0xc0, !PT ;  /* 0x00000060f7f77812 */ /* 0x004fc600078ec0ff */
[----:B------:R1:W-:Y:S01]  /*a280*/  LDGSTS.E [R246+0x1fe00], [R234.64], !P5 ;  /* 0x1fe00000eaf67fae */ /* 0x0003e2000e921844 */
[----:B------:R-:W-:-:S03]  /*a290*/  SHF.R.U32.HI R247, RZ, 0x1, R247 ;  /* 0x00000001fff77819 */ /* 0x000fc600000116f7 */
[----:B------:R-:W0:Y:S01]  /*a2a0*/  LDGDEPBAR ;  /* 0x00000000000079af */ /* 0x000e220000000000 */
[----:B------:R-:W-:-:S03]  /*a2b0*/  LOP3.LUT R247, R0, R247, RZ, 0x3c, !PT ;  /* 0x000000f700f77212 */ /* 0x000fc600078e3cff */
[----:B------:R-:W2:Y:S04]  /*a2c0*/  LDL.LU.64 R250, [R1+0x10] ;  /* 0x0000100001fa7983 */ /* 0x000ea80000300a00 */
        /* <DEDUP_REMOVED lines=34> */
[----:B-1----:R-:W2:Y:S04]  /*a4f0*/  LDL.LU.64 R246, [R1+0x8] ;  /* 0x0000080001f67983 */ /* 0x002ea80000300a00 */
        /* <DEDUP_REMOVED lines=30> */
[----:B------:R-:W0:Y:S04]  /*a6e0*/  LDGDEPBAR ;  /* 0x00000000000079af */ /* 0x000e280000000000 */
[----:B------:R-:W-:Y:S06]  /*a6f0*/  BAR.SYNC.DEFER_BLOCKING 0x0 ;  /* 0x0000000000007b1d */ /* 0x000fec0000010000 */
[----:B----4-:R1:W5:Y:S04]  /*a700*/  LDL.LU R252, [R1+0xdc8] ;  /* 0x000dc80001fc7983 */ /* 0x0103680000300800 */
[----:B------:R-:W-:Y:S01]  /*a710*/  @!PT LDS RZ, [RZ] ;  /* 0x00000000fffff984 */ /* 0x000fe20000000800 */
[----:B------:R-:W-:Y:S01]  /*a720*/  @!PT LDS RZ, [RZ] ;  /* 0x00000000fffff984 */ /* 0x000fe20000000800 */
[----:B------:R-:W-:Y:S01]  /*a730*/  @!PT LDS RZ, [RZ] ;  /* 0x00000000fffff984 */ /* 0x000fe20000000800 */
[----:B------:R4:W-:Y:S02]  /*a740*/  LDGSTS.E [R0+0x20000], [R236.64], !P0 ;  /* 0x20000000ec007fae */ /* 0x0009e4000c121844 */
[----:B----4-:R-:W-:-:S02]  /*a750*/  IMAD.MOV.U32 R236, RZ, RZ, c[0x0][0x180] ;  /* 0x00006000ffec7624 */ /* 0x010fc400078e00ff */
[----:B------:R-:W-:-:S03]  /*a760*/  IMAD.MOV.U32 R237, RZ, RZ, c[0x0][0x188] ;  /* 0x00006200ffed7624 */ /* 0x000fc600078e00ff */
[----:B------:R-:W-:Y:S01]  /*a770*/  IADD3 R236, R236, -0x85, RZ ;  /* 0xffffff7becec7810 */ /* 0x000fe20007ffe0ff */
[----:B------:R-:W-:-:S03]  /*a780*/  IMAD.SHL.U32 R237, R237, 0x20, RZ ;  /* 0x00000020eded7824 */ /* 0x000fc600078e00ff */
[----:B------:R-:W-:Y:S01]  /*a790*/  ISETP.GE.U32.AND P2, PT, R236, 0x7fffff5c, PT ;  /* 0x7fffff5cec00780c */ /* 0x000fe20003f46070 */
[----:B---3--:R-:W-:Y:S02]  /*a7a0*/  IMAD.WIDE R236, R237, 0x4, R248 ;  /* 0x00000004edec7825 */ /* 0x008fe400078e02f8 */
[----:B------:R-:W3:Y:S04]  /*a7b0*/  LDL.LU.64 R248, [R1+0xdc0] ;  /* 0x000dc00001f87983 */ /* 0x000ee80000300a00 */
[----:B------:R4:W-:Y:S02]  /*a7c0*/  LDGSTS.E [R0+0x20200], [R236.64], !P0 ;  /* 0x20200000ec007fae */ /* 0x0009e4000c121844 */
[----:B----4-:R-:W-:-:S04]  /*a7d0*/  IMAD.MOV.U32 R237, RZ, RZ, c[0x0][0x188] ;  /* 0x00006200ffed7624 */ /* 0x010fc800078e00ff */
[----:B------:R-:W-:-:S04]  /*a7e0*/  IMAD.SHL.U32 R237, R237, 0x20, RZ ;  /* 0x00000020eded7824 */ /* 0x000fc800078e00ff */
[----:B--2---:R-:W-:Y:S02]  /*a7f0*/  IMAD.WIDE R236, R237, 0x4, R250 ;  /* 0x00000004edec7825 */ /* 0x004fe400078e02fa */
[----:B------:R-:W2:Y:S04]  /*a800*/  LDL.LU.64 R250, [R1+0xdb8] ;  /* 0x000db80001fa7983 */ /* 0x000ea80000300a00 */
[----:B------:R4:W-:Y:S02]  /*a810*/  LDGSTS.E [R0+0x21000], [R236.64], !P2 ;  /* 0x21000000ec007fae */ /* 0x0009e4000d121844 */
[----:B----4-:R-:W-:Y:S02]  /*a820*/  IMAD.MOV.U32 R236, RZ, RZ, c[0x0][0x180] ;  /* 0x00006000ffec7624 */ /* 0x010fe400078e00ff */
[----:B------:R-:W-:-:S03]  /*a830*/  IMAD.MOV.U32 R237, RZ, RZ, c[0x0][0x188] ;  /* 0x00006200ffed7624 */ /* 0x000fc600078e00ff */
[----:B------:R-:W-:Y:S01]  /*a840*/  IADD3 R236, R236, -0x89, RZ ;  /* 0xffffff77ecec7810 */ /* 0x000fe20007ffe0ff */
[----:B------:R-:W-:-:S03]  /*a850*/  IMAD.SHL.U32 R237, R237, 0x20, RZ ;  /* 0x00000020eded7824 */ /* 0x000fc600078e00ff */
[----:B------:R-:W-:Y:S01]  /*a860*/  ISETP.GE.U32.AND P0, PT, R236, 0x7fffff58, PT ;  /* 0x7fffff58ec00780c */ /* 0x000fe20003f06070 */
[----:B------:R-:W-:Y:S02]  /*a870*/  IMAD.WIDE R236, R237, 0x4, R246 ;  /* 0x00000004edec7825 */ /* 0x000fe400078e02f6 */
[----:B------:R-:W4:Y:S04]  /*a880*/  LDL.LU.64 R246, [R1+0xdb0] ;  /* 0x000db00001f67983 */ /* 0x000f280000300a00 */
[----:B------:R1:W-:Y:S02]  /*a890*/  LDGSTS.E [R0+0x21200], [R236.64], !P2 ;  /* 0x21200000ec007fae */ /* 0x0003e4000d121844 */
[----:B-1----:R-:W-:-:S04]  /*a8a0*/  IMAD.MOV.U32 R237, RZ, RZ, c[0x0][0x188] ;  /* 0x00006200ffed7624 */ /* 0x002fc800078e00ff */
[----:B------:R-:W-:-:S04]  /*a8b0*/  IMAD.SHL.U32 R237, R237, 0x20, RZ ;  /* 0x00000020eded7824 */ /* 0x000fc800078e00ff */
[----:B----4-:R-:W-:Y:S02]  /*a8c0*/  IMAD.WIDE R236, R237, 0x4, R246 ;  /* 0x00000004edec7825 */ /* 0x010fe400078e02f6 */
[----:B------:R1:W5:Y:S04]  /*a8d0*/  LDL.LU.64 R246, [R1+0xda8] ;  /* 0x000da80001f67983 */ /* 0x0003680000300a00 */
[----:B------:R4:W-:Y:S02]  /*a8e0*/  LDGSTS.E [R0+0x22000], [R236.64], !P0 ;  /* 0x22000000ec007fae */ /* 0x0009e4000c121844 */
[----:B----4-:R-:W-:Y:S02]  /*a8f0*/  IMAD.MOV.U32 R236, RZ, RZ, c[0x0][0x180] ;  /* 0x00006000ffec7624 */ /* 0x010fe400078e00ff */
[----:B------:R-:W-:-:S03]  /*a900*/  IMAD.MOV.U32 R237, RZ, RZ, c[0x0][0x188] ;  /* 0x00006200ffed7624 */ /* 0x000fc600078e00ff */
[----:B------:R-:W-:Y:S01]  /*a910*/  IADD3 R236, R236, -0x8d, RZ ;  /* 0xffffff73ecec7810 */ /* 0x000fe20007ffe0ff */
[----:B------:R-:W-:-:S03]  /*a920*/  IMAD.SHL.U32 R237, R237, 0x20, RZ ;  /* 0x00000020eded7824 */ /* 0x000fc600078e00ff */
[----:B------:R-:W-:Y:S01]  /*a930*/  ISETP.GE.U32.AND P2, PT, R236, 0x7fffff54, PT ;  /* 0x7fffff54ec00780c */ /* 0x000fe20003f46070 */
[----:B--2---:R-:W-:Y:S02]  /*a940*/  IMAD.WIDE R236, R237, 0x4, R250 ;  /* 0x00000004edec7825 */ /* 0x004fe400078e02fa */
[----:B------:R-:W2:Y:S02]  /*a950*/  S2R R251, SR_TID.X ;  /* 0x0000000000fb7919 */ /* 0x000ea40000002100 */
[----:B------:R-:W-:-:S04]  /*a960*/  IMAD.MOV.U32 R250, RZ, RZ, c[0x0][0x188] ;  /* 0x00006200fffa7624 */ /* 0x000fc800078e00ff */
[----:B------:R-:W-:Y:S01]  /*a970*/  IMAD.SHL.U32 R250, R250, 0x20, RZ ;  /* 0x00000020fafa7824 */ /* 0x000fe200078e00ff */
[----:B--2---:R-:W-:-:S05]  /*a980*/  LOP3.LUT R251, R251, 0x7f, RZ, 0xc0, !PT ;  /* 0x0000007ffbfb7812 */ /* 0x004fca00078ec0ff */
[----:B------:R-:W-:-:S05]  /*a990*/  IMAD.SHL.U32 R251, R251, 0x4, RZ ;  /* 0x00000004fbfb7824 */ /* 0x000fca00078e00ff */
[----:B------:R3:W-:Y:S02]  /*a9a0*/  LDGSTS.E [R251+0x22200], [R236.64], !P0 ;  /* 0x22200000ecfb7fae */ /* 0x0007e4000c121844 */
[----:B---3--:R-:W-:-:S04]  /*a9b0*/  IMAD.WIDE R236, R250, 0x4, R248 ;  /* 0x00000004faec7825 */ /* 0x008fc800078e02f8 */
[----:B------:R-:W-:Y:S01]  /*a9c0*/  IMAD.MOV.U32 R248, RZ, RZ, c[0x0][0x180] ;  /* 0x00006000fff87624 */ /* 0x000fe200078e00ff */
[----:B------:R2:W-:Y:S04]  /*a9d0*/  LDGSTS.E [R251+0x23000], [R236.64], !P2 ;  /* 0x23000000ecfb7fae */ /* 0x0005e8000d121844 */
[----:B--2---:R-:W-:-:S04]  /*a9e0*/  IADD3 R236, R248, -0x91, RZ ;  /* 0xffffff6ff8ec7810 */ /* 0x004fc80007ffe0ff */
[----:B------:R-:W-:Y:S01]  /*a9f0*/  ISETP.GE.U32.AND P0, PT, R236, 0x7fffff50, PT ;  /* 0x7fffff50ec00780c */ /* 0x000fe20003f06070 */
[----:B------:R-:W-:-:S05]  /*aa00*/  IMAD.WIDE R236, R250, 0x4, R244 ;  /* 0x00000004faec7825 */ /* 0x000fca00078e02f4 */
[----:B------:R2:W-:Y:S02]  /*aa10*/  LDGSTS.E [R251+0x23200], [R236.64], !P2 ;  /* 0x23200000ecfb7fae */ /* 0x0005e4000d121844 */
[----:B--2---:R-:W-:-:S05]  /*aa20*/  IMAD.WIDE R236, R250, 0x4, R242 ;  /* 0x00000004faec7825 */ /* 0x004fca00078e02f2 */
[----:B------:R2:W-:Y:S04]  /*aa30*/  LDGSTS.E [R251+0x24000], [R236.64], !P0 ;  /* 0x24000000ecfb7fae */ /* 0x0005e8000c121844 */
[----:B------:R-:W3:Y:S01]  /*aa40*/  S2R R249, SR_TID.X ;  /* 0x0000000000f97919 */ /* 0x000ee20000002100 */
[----:B--2---:R-:W-:-:S04]  /*aa50*/  IADD3 R236, R248, -0x95, RZ ;  /* 0xffffff6bf8ec7810 */ /* 0x004fc80007ffe0ff */
[----:B------:R-:W-:Y:S01]  /*aa60*/  ISETP.GE.U32.AND P3, PT, R236, 0x7fffff4c, PT ;  /* 0x7fffff4cec00780c */ /* 0x000fe20003f66070 */
[----:B------:R-:W-:-:S04]  /*aa70*/  IMAD.WIDE R236, R250, 0x4, R240 ;  /* 0x00000004faec7825 */ /* 0x000fc800078e02f0 */
[C---:B------:R-:W-:Y:S01]  /*aa80*/  IMAD.WIDE R238, R250.reuse, 0x4, R238 ;  /* 0x00000004faee7825 */ /* 0x040fe200078e02ee */
[----:B------:R2:W-:Y:S03]  /*aa90*/  LDGSTS.E [R251+0x24200], [R236.64], !P0 ;  /* 0x24200000ecfb7fae */ /* 0x0005e6000c121844 */
[----:B------:R-:W-:-:S04]  /*aaa0*/  IMAD.WIDE R152, R250, 0x4, R152 ;  /* 0x00000004fa987825 */ /* 0x000fc800078e0298 */
[----:B------:R4:W-:Y:S04]  /*aab0*/  LDGSTS.E [R251+0x25000], [R238.64], !P3 ;  /* 0x25000000eefb7fae */ /* 0x0009e8000d921844 */
[----:B------:R1:W-:Y:S01]  /*aac0*/  LDGSTS.E [R251+0x25200], [R152.64], !P3 ;  /* 0x2520000098fb7fae */ /* 0x0003e2000d921844 */
[----:B--2---:R-:W-:-:S04]  /*aad0*/  IADD3 R236, R248, -0x99, RZ ;  /* 0xffffff67f8ec7810 */ /* 0x004fc80007ffe0ff */
[----:B------:R-:W-:Y:S02]  /*aae0*/  ISETP.GE.U32.AND P2, PT, R236, 0x7fffff48, PT ;  /* 0x7fffff48ec00780c */ /* 0x000fe40003f46070 */
[----:B-1----:R-:W-:-:S04]  /*aaf0*/  IADD3 R152, R248, -0x9d, RZ ;  /* 0xffffff63f8987810 */ /* 0x002fc80007ffe0ff */
[----:B------:R-:W-:Y:S02]  /*ab00*/  ISETP.GE.U32.AND P3, PT, R152, 0x7fffff44, PT ;  /* 0x7fffff449800780c */ /* 0x000fe40003f66070 */
[C---:B------:R-:W-:Y:S02]  /*ab10*/  IADD3 R152, R248.reuse, -0x86, RZ ;  /* 0xffffff7af8987810 */ /* 0x040fe40007ffe0ff */
[----:B------:R-:W-:Y:S02]  /*ab20*/  IADD3 R153, R248, -0x82, RZ ;  /* 0xffffff7ef8997810 */ /* 0x000fe40007ffe0ff */
[----:B------:R-:W-:Y:S02]  /*ab30*/  ISETP.GE.U32.AND P0, PT, R152, 0x7fffff5b, PT ;  /* 0x7fffff5b9800780c */ /* 0x000fe40003f06070 */
[----:B------:R-:W-:Y:S01]  /*ab40*/  IADD3 R152, R248, -0x8e, RZ ;  /* 0xffffff72f8987810 */ /* 0x000fe20007ffe0ff */
[----:B------:R-:W-:Y:S01]  /*ab50*/  IMAD.WIDE R154, R250, 0x4, R154 ;  /* 0x00000004fa9a7825 */ /* 0x000fe200078e029a */
[----:B---3--:R-:W-:-:S02]  /*ab60*/  LOP3.LUT R249, R249, 0x7f, RZ, 0xc0, !PT ;  /* 0x0000007ff9f97812 */ /* 0x008fc400078ec0ff */
[----:B------:R-:W-:Y:S01]  /*ab70*/  ISETP.GE.U32.AND P4, PT, R153, 0x7fffff5f, PT ;  /* 0x7fffff5f9900780c */ /* 0x000fe20003f86070 */
[----:B------:R-:W-:Y:S01]  /*ab80*/  IMAD.WIDE R156, R250, 0x4, R156 ;  /* 0x00000004fa9c7825 */ /* 0x000fe200078e029c */
[----:B------:R-:W-:Y:S01]  /*ab90*/  ISETP.GE.U32.AND P5, PT, R152, 0x7fffff53, PT ;  /* 0x7fffff539800780c */ /* 0x000fe20003fa6070 */
[----:B------:R4:W-:Y:S01]  /*aba0*/  LDGSTS.E [R251+0x26000], [R154.64], !P2 ;  /* 0x260000009afb7fae */ /* 0x0009e2000d121844 */
[----:B------:R-:W-:Y:S01]  /*abb0*/  IADD3 R152, R248, -0x92, RZ ;  /* 0xffffff6ef8987810 */ /* 0x000fe20007ffe0ff */
[----:B------:R-:W-:Y:S02]  /*abc0*/  IMAD.WIDE R158, R250, 0x4, R158 ;  /* 0x00000004fa9e7825 */ /* 0x000fe400078e029e */
[----:B------:R4:W-:Y:S02]  /*abd0*/  LDGSTS.E [R251+0x26200], [R156.64], !P2 ;  /* 0x262000009cfb7fae */ /* 0x0009e4000d121844 */
[----:B------:R-:W-:Y:S01]  /*abe0*/  IMAD.SHL.U32 R249, R249, 0x4, RZ ;  /* 0x00000004f9f97824 */ /* 0x000fe200078e00ff */
[----:B------:R-:W-:Y:S01]  /*abf0*/  ISETP.GE.U32.AND P2, PT, R152, 0x7fffff4f, PT ;  /* 0x7fffff4f9800780c */ /* 0x000fe20003f46070 */
[----:B------:R-:W-:Y:S01]  /*ac00*/  IMAD.WIDE R160, R250, 0x4, R160 ;  /* 0x00000004faa07825 */ /* 0x000fe200078e02a0 */
[C---:B------:R-:W-:Y:S01]  /*ac10*/  IADD3 R153, R248.reuse, -0x8a, RZ ;  /* 0xffffff76f8997810 */ /* 0x040fe20007ffe0ff */
[----:B------:R4:W-:Y:S01]  /*ac20*/  LDGSTS.E [R251+0x27000], [R158.64], !P3 ;  /* 0x270000009efb7fae */ /* 0x0009e2000d921844 */
[----:B------:R-:W-:Y:S01]  /*ac30*/  IADD3 R152, R248, -0x96, RZ ;  /* 0xffffff6af8987810 */ /* 0x000fe20007ffe0ff */
[C---:B------:R-:W-:Y:S01]  /*ac40*/  IMAD.WIDE R162, R250.reuse, 0x4, R162 ;  /* 0x00000004faa27825 */ /* 0x040fe200078e02a2 */
[----:B------:R-:W-:Y:S01]  /*ac50*/  LOP3.LUT R245, R249, 0x20, RZ, 0x3c, !PT ;  /* 0x00000020f9f57812 */ /* 0x000fe200078e3cff */
[----:B------:R4:W-:Y:S01]  /*ac60*/  LDGSTS.E [R251+0x27200], [R160.64], !P3 ;  /* 0x27200000a0fb7fae */ /* 0x0009e2000d921844 */
[----:B------:R-:W-:Y:S01]  /*ac70*/  ISETP.GE.U32.AND P6, PT, R153, 0x7fffff57, PT ;  /* 0x7fffff579900780c */ /* 0x000fe20003fc6070 */
[----:B------:R-:W-:Y:S01]  /*ac80*/  IMAD.WIDE R164, R250, 0x4, R164 ;  /* 0x00000004faa47825 */ /* 0x000fe200078e02a4 */
[----:B------:R-:W-:Y:S01]  /*ac90*/  ISETP.GE.U32.AND P3, PT, R152, 0x7fffff4b, PT ;  /* 0x7fffff4b9800780c */ /* 0x000fe20003f66070 */
[----:B------:R1:W-:Y:S01]  /*aca0*/  LDGSTS.E [R245+0x20400], [R162.64], !P4 ;  /* 0x20400000a2f57fae */ /* 0x0003e2000e121844 */
[----:B------:R-:W-:Y:S01]  /*acb0*/  IADD3 R152, R248, -0x9a, RZ ;  /* 0xffffff66f8987810 */ /* 0x000fe20007ffe0ff */
[----:B------:R-:W-:-:S02]  /*acc0*/  IMAD.WIDE R166, R250, 0x4, R166 ;  /* 0x00000004faa67825 */ /* 0x000fc400078e02a6 */
[----:B------:R1:W-:Y:S01]  /*acd0*/  LDGSTS.E [R245+0x20600], [R164.64], !P4 ;  /* 0x20600000a4f57fae */ /* 0x0003e2000e121844 */
[----:B------:R-:W-:Y:S01]  /*ace0*/  ISETP.GE.U32.AND P4, PT, R152, 0x7fffff47, PT ;  /* 0x7fffff479800780c */ /* 0x000fe20003f86070 */
[----:B------:R-:W-:Y:S02]  /*acf0*/  IMAD.WIDE R168, R250, 0x4, R168 ;  /* 0x00000004faa87825 */ /* 0x000fe400078e02a8 */
[----:B------:R-:W2:Y:S01]  /*ad00*/  S2R R249, SR_TID.X ;  /* 0x0000000000f97919 */ /* 0x000ea20000002100 */
[----:B------:R-:W-:Y:S01]  /*ad10*/  IADD3 R152, R248, -0x9e, RZ ;  /* 0xffffff62f8987810 */ /* 0x000fe20007ffe0ff */
[C---:B------:R-:W-:Y:S02]  /*ad20*/  IMAD.WIDE R170, R250.reuse, 0x4, R170 ;  /* 0x00000004faaa7825 */ /* 0x040fe400078e02aa */
[----:B------:R1:W-:Y:S02]  /*ad30*/  LDGSTS.E [R245+0x21400], [R166.64], !P0 ;  /* 0x21400000a6f57fae */ /* 0x0003e4000c121844 */
[----:B------:R-:W-:-:S02]  /*ad40*/  IMAD.WIDE R172, R250, 0x4, R172 ;  /* 0x00000004faac7825 */ /* 0x000fc400078e02ac */
[----:B------:R1:W-:Y:S01]  /*ad50*/  LDGSTS.E [R245+0x21600], [R168.64], !P0 ;  /* 0x21600000a8f57fae */ /* 0x0003e2000c121844 */
[----:B------:R-:W-:Y:S02]  /*ad60*/  ISETP.GE.U32.AND P0, PT, R152, 0x7fffff43, PT ;  /* 0x7fffff439800780c */ /* 0x000fe40003f06070 */
[----:B------:R-:W-:Y:S01]  /*ad70*/  IADD3 R152, R248, -0x83, RZ ;  /* 0xffffff7df8987810 */ /* 0x000fe20007ffe0ff */
[C---:B------:R-:W-:Y:S01]  /*ad80*/  IMAD.WIDE R174, R250.reuse, 0x4, R174 ;  /* 0x00000004faae7825 */ /* 0x040fe200078e02ae */
[----:B------:R1:W-:Y:S03]  /*ad90*/  LDGSTS.E [R245+0x22400], [R170.64], !P6 ;  /* 0x22400000aaf57fae */ /* 0x0003e6000f121844 */
[----:B------:R-:W-:Y:S01]  /*ada0*/  IMAD.WIDE R176, R250, 0x4, R176 ;  /* 0x00000004fab07825 */ /* 0x000fe200078e02b0 */
[----:B------:R1:W-:Y:S01]  /*adb0*/  LDGSTS.E [R245+0x22600], [R172.64], !P6 ;  /* 0x22600000acf57fae */ /* 0x0003e2000f121844 */
[----:B------:R-:W-:-:S02]  /*adc0*/  ISETP.GE.U32.AND P6, PT, R152, 0x7fffff5e, PT ;  /* 0x7fffff5e9800780c */ /* 0x000fc40003fc6070 */
[----:B------:R-:W-:Y:S01]  /*add0*/  IADD3 R152, R248, -0x87, RZ ;  /* 0xffffff79f8987810 */ /* 0x000fe20007ffe0ff */
[----:B------:R1:W-:Y:S01]  /*ade0*/  LDGSTS.E [R245+0x23400], [R174.64], !P5 ;  /* 0x23400000aef57fae */ /* 0x0003e2000e921844 */
[----:B------:R-:W-:-:S03]  /*adf0*/  IMAD.WIDE R178, R250, 0x4, R178 ;  /* 0x00000004fab27825 */ /* 0x000fc600078e02b2 */
[----:B------:R1:W-:Y:S01]  /*ae00*/  LDGSTS.E [R245+0x23600], [R176.64], !P5 ;  /* 0x23600000b0f57fae */ /* 0x0003e2000e921844 */
[----:B------:R-:W-:Y:S01]  /*ae10*/  IMAD.WIDE R180, R250, 0x4, R180 ;  /* 0x00000004fab47825 */ /* 0x000fe200078e02b4 */
        /* <DEDUP_REMOVED lines=9> */
[C---:B------:R-:W-:Y:S01]  /*aeb0*/  IMAD.WIDE R186, R250.reuse, 0x4, R186 ;  /* 0x00000004faba7825 */ /* 0x040fe200078e02ba */
[----:B--2---:R-:W-:Y:S02]  /*aec0*/  LOP3.LUT R249, R249, 0x7f, RZ, 0xc0, !PT ;  /* 0x0000007ff9f97812 */ /* 0x004fe400078ec0ff */
[----:B------:R1:W-:Y:S01]  /*aed0*/  LDGSTS.E [R245+0x25600], [R184.64], !P3 ;  /* 0x25600000b8f57fae */ /* 0x0003e2000d921844 */
[----:B------:R-:W-:Y:S01]  /*aee0*/  IMAD.WIDE R188, R250, 0x4, R188 ;  /* 0x00000004fabc7825 */ /* 0x000fe200078e02bc */
[----:B------:R-:W-:Y:S02]  /*aef0*/  ISETP.GE.U32.AND P3, PT, R152, 0x7fffff52, PT ;  /* 0x7fffff529800780c */ /* 0x000fe40003f66070 */
[----:B------:R-:W-:Y:S01]  /*af00*/  IADD3 R152, R248, -0x93, RZ ;  /* 0xffffff6df8987810 */ /* 0x000fe20007ffe0ff */
[----:B------:R1:W-:Y:S01]  /*af10*/  LDGSTS.E [R245+0x26400], [R186.64], !P4 ;  /* 0x26400000baf57fae */ /* 0x0003e2000e121844 */
[----:B------:R-:W-:-:S03]  /*af20*/  IMAD.WIDE R190, R250, 0x4, R190 ;  /* 0x00000004fabe7825 */ /* 0x000fc600078e02be */
[----:B------:R1:W-:Y:S01]  /*af30*/  LDGSTS.E [R245+0x26600], [R188.64], !P4 ;  /* 0x26600000bcf57fae */ /* 0x0003e2000e121844 */
[----:B------:R-:W-:Y:S01]  /*af40*/  IMAD.SHL.U32 R249, R249, 0x4, RZ ;  /* 0x00000004f9f97824 */ /* 0x000fe200078e00ff */
[----:B------:R-:W-:Y:S01]  /*af50*/  ISETP.GE.U32.AND P4, PT, R152, 0x7fffff4e, PT ;  /* 0x7fffff4e9800780c */ /* 0x000fe20003f86070 */
[----:B------:R-:W-:Y:S01]  /*af60*/  IMAD.WIDE R192, R250, 0x4, R192 ;  /* 0x00000004fac07825 */ /* 0x000fe200078e02c0 */
[----:B------:R-:W-:Y:S01]  /*af70*/  IADD3 R152, R248, -0x97, RZ ;  /* 0xffffff69f8987810 */ /* 0x000fe20007ffe0ff */
[----:B------:R1:W-:Y:S01]  /*af80*/  LDGSTS.E [R245+0x27400], [R190.64], !P0 ;  /* 0x27400000bef57fae */ /* 0x0003e2000c121844 */
[----:B------:R-:W-:Y:S01]  /*af90*/  LOP3.LUT R243, R249, 0x40, RZ, 0x3c, !PT ;  /* 0x00000040f9f37812 */ /* 0x000fe200078e3cff */
[----:B------:R-:W-:Y:S02]  /*afa0*/  IMAD.WIDE R194, R250, 0x4, R194 ;  /* 0x00000004fac27825 */ /* 0x000fe400078e02c2 */
        /* <DEDUP_REMOVED lines=24> */
[----:B-1----:R-:W1:Y:S02]  /*b130*/  S2R R245, SR_TID.X ;  /* 0x0000000000f57919 */ /* 0x002e640000002100 */
[----:B------:R-:W-:-:S02]  /*b140*/  IMAD.WIDE R212, R250, 0x4, R212 ;  /* 0x00000004fad47825 */ /* 0x000fc400078e02d4 */
[----:B------:R2:W-:Y:S01]  /*b150*/  LDGSTS.E [R243+0x23a00], [R208.64], !P3 ;  /* 0x23a00000d0f37fae */ /* 0x0005e2000d921844 */
[----:B------:R-:W-:Y:S01]  /*b160*/  ISETP.GE.U32.AND P3, PT, R152, 0x7fffff59, PT ;  /* 0x7fffff599800780c */ /* 0x000fe20003f66070 */
[C---:B------:R-:W-:Y:S02]  /*b170*/  IMAD.WIDE R214, R250.reuse, 0x4, R214 ;  /* 0x00000004fad67825 */ /* 0x040fe400078e02d6 */
[----:B------:R2:W-:Y:S02]  /*b180*/  LDGSTS.E [R243+0x24800], [R210.64], !P4 ;  /* 0x24800000d2f37fae */ /* 0x0005e4000e121844 */
[----:B------:R-:W-:Y:S01]  /*b190*/  IMAD.WIDE R216, R250, 0x4, R216 ;  /* 0x00000004fad87825 */ /* 0x000fe200078e02d8 */
[----:B------:R-:W-:Y:S01]  /*b1a0*/  IADD3 R152, R248, -0x8c, RZ ;  /* 0xffffff74f8987810 */ /* 0x000fe20007ffe0ff */
[----:B------:R2:W-:Y:S02]  /*b1b0*/  LDGSTS.E [R243+0x24a00], [R212.64], !P4 ;  /* 0x24a00000d4f37fae */ /* 0x0005e4000e121844 */
[C---:B------:R-:W-:Y:S01]  /*b1c0*/  IMAD.WIDE R218, R250.reuse, 0x4, R218 ;  /* 0x00000004fada7825 */ /* 0x040fe200078e02da */
[----:B------:R-:W-:Y:S01]  /*b1d0*/  LOP3.LUT R249, R249, 0x60, RZ, 0x3c, !PT ;  /* 0x00000060f9f97812 */ /* 0x000fe200078e3cff */
[----:B------:R2:W-:Y:S02]  /*b1e0*/  LDGSTS.E [R243+0x25800], [R214.64], !P0 ;  /* 0x25800000d6f37fae */ /* 0x0005e4000c121844 */
[----:B------:R-:W-:-:S02]  /*b1f0*/  IMAD.WIDE R220, R250, 0x4, R220 ;  /* 0x00000004fadc7825 */ /* 0x000fc400078e02dc */
[----:B------:R2:W-:Y:S02]  /*b200*/  LDGSTS.E [R243+0x25a00], [R216.64], !P0 ;  /* 0x25a00000d8f37fae */ /* 0x0005e4000c121844 */
[C---:B------:R-:W-:Y:S02]  /*b210*/  IMAD.WIDE R222, R250.reuse, 0x4, R222 ;  /* 0x00000004fade7825 */ /* 0x040fe400078e02de */
[----:B------:R2:W-:Y:S02]  /*b220*/  LDGSTS.E [R243+0x26800], [R218.64], !P6 ;  /* 0x26800000daf37fae */ /* 0x0005e4000f121844 */
[----:B------:R-:W-:Y:S01]  /*b230*/  IMAD.WIDE R224, R250, 0x4, R224 ;  /* 0x00000004fae07825 */ /* 0x000fe200078e02e0 */
[----:B------:R-:W-:Y:S01]  /*b240*/  ISETP.GE.U32.AND P4, PT, R152, 0x7fffff55, PT ;  /* 0x7fffff559800780c */ /* 0x000fe20003f86070 */
[----:B------:R2:W-:Y:S02]  /*b250*/  LDGSTS.E [R243+0x26a00], [R220.64], !P6 ;  /* 0x26a00000dcf37fae */ /* 0x0005e4000f121844 */
[----:B------:R-:W-:Y:S01]  /*b260*/  IMAD.WIDE R226, R250, 0x4, R226 ;  /* 0x00000004fae27825 */ /* 0x000fe200078e02e2 */
[----:B------:R-:W-:Y:S01]  /*b270*/  IADD3 R152, R248, -0x90, RZ ;  /* 0xffffff70f8987810 */ /* 0x000fe20007ffe0ff */
[----:B------:R2:W-:Y:S02]  /*b280*/  LDGSTS.E [R243+0x27800], [R222.64], !P5 ;  /* 0x27800000def37fae */ /* 0x0005e4000e921844 */
[----:B------:R-:W-:-:S02]  /*b290*/  IMAD.WIDE R138, R250, 0x4, R138 ;  /* 0x00000004fa8a7825 */ /* 0x000fc400078e028a */
[----:B------:R2:W-:Y:S02]  /*b2a0*/  LDGSTS.E [R243+0x27a00], [R224.64], !P5 ;  /* 0x27a00000e0f37fae */ /* 0x0005e4000e921844 */
[C---:B------:R-:W-:Y:S02]  /*b2b0*/  IMAD.WIDE R140, R250.reuse, 0x4, R140 ;  /* 0x00000004fa8c7825 */ /* 0x040fe400078e028c */
[----:B------:R3:W-:Y:S02]  /*b2c0*/  LDGSTS.E [R249+0x20c00], [R226.64], !P2 ;  /* 0x20c00000e2f97fae */ /* 0x0007e4000d121844 */
[----:B------:R-:W-:Y:S02]  /*b2d0*/  IMAD.WIDE R136, R250, 0x4, R136 ;  /* 0x00000004fa887825 */ /* 0x000fe400078e0288 */
[----:B------:R1:W-:Y:S01]  /*b2e0*/  LDGSTS.E [R249+0x20e00], [R138.64], !P2 ;  /* 0x20e000008af97fae */ /* 0x0003e2000d121844 */
[----:B------:R-:W-:-:S03]  /*b2f0*/  ISETP.GE.U32.AND P0, PT, R152, 0x7fffff51, PT ;  /* 0x7fffff519800780c */ /* 0x000fc60003f06070 */
[----:B------:R3:W-:Y:S01]  /*b300*/  LDGSTS.E [R249+0x21c00], [R140.64], !P3 ;  /* 0x21c000008cf97fae */ /* 0x0007e2000d921844 */
[C---:B------:R-:W-:Y:S02]  /*b310*/  IADD3 R152, R248.reuse, -0x94, RZ ;  /* 0xffffff6cf8987810 */ /* 0x040fe40007ffe0ff */
[C---:B------:R-:W-:Y:S01]  /*b320*/  IADD3 R242, R248.reuse, -0xa0, RZ ;  /* 0xffffff60f8f27810 */ /* 0x040fe20007ffe0ff */
[----:B------:R2:W-:Y:S01]  /*b330*/  LDGSTS.E [R249+0x21e00], [R136.64], !P3 ;  /* 0x21e0000088f97fae */ /* 0x0005e2000d921844 */
[----:B------:R-:W-:Y:S01]  /*b340*/  IMAD.MOV.U32 R244, RZ, RZ, c[0x0][0x180] ;  /* 0x00006000fff47624 */ /* 0x000fe200078e00ff */
[C---:B-1----:R-:W-:Y:S02]  /*b350*/  IADD3 R139, R248.reuse, -0x98, RZ ;  /* 0xffffff68f88b7810 */ /* 0x042fe40007ffe0ff */
[----:B--2---:R-:W-:Y:S02]  /*b360*/  IADD3 R136, R248, -0x9c, RZ ;  /* 0xffffff64f8887810 */ /* 0x004fe40007ffe0ff */
[----:B------:R-:W1:Y:S01]  /*b370*/  S2R R248, SR_TID.X ;  /* 0x0000000000f87919 */ /* 0x000e620000002100 */
[----:B------:R-:W-:Y:S01]  /*b380*/  LOP3.LUT R245, R245, 0x1f, RZ, 0xc0, !PT ;  /* 0x0000001ff5f57812 */ /* 0x000fe200078ec0ff */
[----:B------:R-:W-:Y:S01]  /*b390*/  IMAD.MOV.U32 R240, RZ, RZ, 0x1f ;  /* 0x0000001ffff07424 */ /* 0x000fe200078e00ff */
[----:B------:R-:W-:Y:S01]  /*b3a0*/  IADD3 R244, R244, -0x80, RZ ;  /* 0xffffff80f4f47810 */ /* 0x000fe20007ffe0ff */
[----:B------:R-:W-:Y:S01]  /*b3b0*/  IMAD.WIDE R134, R250, 0x4, R134 ;  /* 0x00000004fa867825 */ /* 0x000fe200078e0286 */
[----:B------:R-:W-:-:S02]  /*b3c0*/  ISETP.GE.U32.AND P6, PT, R152, 0x7fffff4d, PT ;  /* 0x7fffff4d9800780c */ /* 0x000fc40003fc6070 */
[----:B------:R-:W-:Y:S01]  /*b3d0*/  ISETP.GE.AND P5, PT, R245, R244, PT ;  /* 0x000000f4f500720c */ /* 0x000fe20003fa6270 */
[----:B------:R-:W-:Y:S01]  /*b3e0*/  IMAD.WIDE R228, R250, 0x4, R228 ;  /* 0x00000004fae47825 */ /* 0x000fe200078e02e4 */
[----:B------:R-:W-:Y:S01]  /*b3f0*/  IADD3 R240, R240, c[0x0][0x180], RZ ;  /* 0x00006000f0f07a10 */ /* 0x000fe20007ffe0ff */
[----:B------:R3:W-:Y:S01]  /*b400*/  LDGSTS.E [R249+0x22c00], [R134.64], !P4 ;  /* 0x22c0000086f97fae */ /* 0x0007e2000e121844 */
[----:B------:R-:W-:Y:S02]  /*b410*/  ISETP.GE.U32.AND P3, PT, R139, 0x7fffff49, PT ;  /* 0x7fffff498b00780c */ /* 0x000fe40003f66070 */
[----:B------:R-:W-:Y:S01]  /*b420*/  SEL R138, RZ, 0x4, P5 ;  /* 0x00000004ff8a7807 */ /* 0x000fe20002800000 */
[----:B------:R3:W-:Y:S01]  /*b430*/  LDGSTS.E [R249+0x22e00], [R228.64], !P4 ;  /* 0x22e00000e4f97fae */ /* 0x0007e2000e121844 */
[----:B------:R-:W-:Y:S01]  /*b440*/  ISETP.GE.U32.AND P5, PT, R136, 0x7fffff45, PT ;  /* 0x7fffff458800780c */ /* 0x000fe20003fa6070 */
[----:B------:R-:W-:Y:S01]  /*b450*/  IMAD.WIDE R142, R250, 0x4, R142 ;  /* 0x00000004fa8e7825 */ /* 0x000fe200078e028e */
[----:B------:R-:W-:-:S02]  /*b460*/  ISETP.GT.AND P2, PT, R240, 0x9f, PT ;  /* 0x0000009ff000780c */ /* 0x000fc40003f44270 */
[----:B------:R-:W-:Y:S01]  /*b470*/  ISETP.GE.U32.AND P4, PT, R242, 0x7fffff41, PT ;  /* 0x7fffff41f200780c */ /* 0x000fe20003f86070 */
[----:B------:R-:W-:Y:S01]  /*b480*/  IMAD.WIDE R74, R250, 0x4, R74 ;  /* 0x00000004fa4a7825 */ /* 0x000fe200078e024a */
[----:B------:R-:W-:Y:S01]  /*b490*/  SEL R137, R138, RZ, P2 ;  /* 0x000000ff8a897207 */ /* 0x000fe20001000000 */
[----:B------:R3:W-:Y:S02]  /*b4a0*/  LDGSTS.E [R249+0x23c00], [R142.64], !P0 ;  /* 0x23c000008ef97fae */ /* 0x0007e4000c121844 */
[----:B------:R-:W-:-:S04]  /*b4b0*/  IMAD.WIDE R144, R250, 0x4, R144 ;  /* 0x00000004fa907825 */ /* 0x000fc800078e0290 */
[C---:B------:R-:W-:Y:S01]  /*b4c0*/  IMAD.WIDE R64, R250.reuse, 0x4, R64 ;  /* 0x00000004fa407825 */ /* 0x040fe200078e0240 */
[----:B------:R3:W-:Y:S03]  /*b4d0*/  LDGSTS.E [R249+0x23e00], [R74.64], !P0 ;  /* 0x23e000004af97fae */ /* 0x0007e6000c121844 */
[C---:B------:R-:W-:Y:S01]  /*b4e0*/  IMAD.WIDE R150, R250.reuse, 0x4, R150 ;  /* 0x00000004fa967825 */ /* 0x040fe200078e0296 */
[----:B------:R-:W-:Y:S01]  /*b4f0*/  ISETP.NE.U32.AND P2, PT, R137, RZ, PT ;  /* 0x000000ff8900720c */ /* 0x000fe20003f45070 */
[----:B------:R3:W-:Y:S02]  /*b500*/  LDGSTS.E [R249+0x24c00], [R144.64], !P6 ;  /* 0x24c0000090f97fae */ /* 0x0007e4000f121844 */
[----:B------:R-:W-:Y:S01]  /*b510*/  IMAD.WIDE R230, R250, 0x4, R230 ;  /* 0x00000004fae67825 */ /* 0x000fe200078e02e6 */
[----:B-1----:R-:W-:Y:S01]  /*b520*/  LOP3.LUT R248, R248, 0x60, RZ, 0xc0, !PT ;  /* 0x00000060f8f87812 */ /* 0x002fe200078ec0ff */
[----:B------:R3:W-:Y:S02]  /*b530*/  LDGSTS.E [R249+0x24e00], [R64.64], !P6 ;  /* 0x24e0000040f97fae */ /* 0x0007e4000f121844 */
[----:B------:R-:W-:-:S02]  /*b540*/  IMAD.WIDE R148, R250, 0x4, R148 ;  /* 0x00000004fa947825 */ /* 0x000fc400078e0294 */
[----:B------:R3:W-:Y:S02]  /*b550*/  LDGSTS.E [R249+0x25c00], [R150.64], !P3 ;  /* 0x25c0000096f97fae */ /* 0x0007e4000d921844 */
[----:B------:R-:W-:-:S04]  /*b560*/  IMAD.WIDE R232, R250, 0x4, R232 ;  /* 0x00000004fae87825 */ /* 0x000fc800078e02e8 */
[C---:B------:R-:W-:Y:S01]  /*b570*/  IMAD.WIDE R146, R250.reuse, 0x4, R146 ;  /* 0x00000004fa927825 */ /* 0x040fe200078e0292 */
[----:B------:R3:W-:Y:S03]  /*b580*/  LDGSTS.E [R249+0x25e00], [R230.64], !P3 ;  /* 0x25e00000e6f97fae */ /* 0x0007e6000d921844 */
[----:B------:R-:W-:Y:S01]  /*b590*/  IMAD.WIDE R234, R250, 0x4, R234 ;  /* 0x00000004faea7825 */ /* 0x000fe200078e02ea */
[----:B------:R3:W-:Y:S03]  /*b5a0*/  LDGSTS.E [R249+0x26c00], [R148.64], !P5 ;  /* 0x26c0000094f97fae */ /* 0x0007e6000e921844 */
[----:B------:R-:W-:Y:S01]  /*b5b0*/  IMAD.MOV.U32 R250, RZ, RZ, c[0x0][0x18c] ;  /* 0x00006300fffa7624 */ /* 0x000fe200078e00ff */
[----:B------:R-:W-:Y:S01]  /*b5c0*/  SHF.R.U32.HI R248, RZ, 0x1, R248 ;  /* 0x00000001fff87819 */ /* 0x000fe200000116f8 */
[----:B------:R3:W-:Y:S02]  /*b5d0*/  LDGSTS.E [R249+0x26e00], [R232.64], !P5 ;  /* 0x26e00000e8f97fae */ /* 0x0007e4000e921844 */
[----:B------:R-:W-:-:S02]  /*b5e0*/  IMAD.SHL.U32 R250, R250, 0x20, RZ ;  /* 0x00000020fafa7824 */ /* 0x000fc400078e00ff */
[----:B------:R3:W-:Y:S02]  /*b5f0*/  LDGSTS.E [R249+0x27c00], [R146.64], !P4 ;  /* 0x27c0000092f97fae */ /* 0x0007e4000e121844 */
[C---:B------:R-:W-:Y:S02]  /*b600*/  IMAD.WIDE R66, R250.reuse, 0x4, R66 ;  /* 0x00000004fa427825 */ /* 0x040fe400078e0242 */
[----:B------:R3:W-:Y:S02]  /*b610*/  LDGSTS.E [R249+0x27e00], [R234.64], !P4 ;  /* 0x27e00000eaf97fae */ /* 0x0007e4000e121844 */
[C---:B------:R-:W-:Y:S02]  /*b620*/  IMAD.WIDE R38, R250.reuse, 0x4, R38 ;  /* 0x00000004fa267825 */ /* 0x040fe400078e0226 */
[----:B------:R-:W0:Y:S02]  /*b630*/  LDGDEPBAR ;  /* 0x00000000000079af */ /* 0x000e240000000000 */
[----:B------:R-:W-:Y:S01]  /*b640*/  IMAD.WIDE R24, R250, 0x4, R24 ;  /* 0x00000004fa187825 */ /* 0x000fe200078e0218 */
[----:B---3--:R-:W-:-:S03]  /*b650*/  LOP3.LUT R249, R251, R248, RZ, 0x3c, !PT ;  /* 0x000000f8fbf97212 */ /* 0x008fc600078e3cff */
[----:B------:R-:W-:-:S04]  /*b660*/  IMAD.WIDE R68, R250, 0x4, R68 ;  /* 0x00000004fa447825 */ /* 0x000fc800078e0244 */
[C---:B------:R-:W-:Y:S01]  /*b670*/  IMAD.WIDE R132, R250.reuse, 0x4, R132 ;  /* 0x00000004fa847825 */ /* 0x040fe200078e0284 */
[----:B------:R1:W-:Y:S03]  /*b680*/  LDGSTS.E [R249+0x48000], [R66.64], P2 ;  /* 0x4800000042f97fae */ /* 0x0003e60009121844 */
        /* <DEDUP_REMOVED lines=40> */
[----:B------:R-:W-:Y:S01]  /*b910*/  IMAD.WIDE R90, R250, 0x4, R90 ;  /* 0x00000004fa5a7825 */ /* 0x000fe200078e025a */
[----:B------:R1:W-:Y:S01]  /*b920*/  LDGSTS.E [R249+0x4d400], [R98.64], P2 ;  /* 0x4d40000062f97fae */ /* 0x0003e20009121844 */
[----:B----4-:R-:W-:-:S02]  /*b930*/  LOP3.LUT R251, R251, R248, RZ, 0x3c, !PT ;  /* 0x000000f8fbfb7212 */ /* 0x010fc400078e3cff */
        /* <DEDUP_REMOVED lines=8> */
[----:B------:R-:W-:-:S02]  /*b9c0*/  LOP3.LUT R251, R251, 0x40, RZ, 0x3c, !PT ;  /* 0x00000040fbfb7812 */ /* 0x000fc400078e3cff */
        /* <DEDUP_REMOVED lines=25> */
[----:B------:R-:W2:Y:S03]  /*bb60*/  S2R R0, SR_TID.X ;  /* 0x0000000000007919 */ /* 0x000ea60000002100 */
        /* <DEDUP_REMOVED lines=42> */
[----:B--2---:R-:W-:-:S03]  /*be10*/  LOP3.LUT R0, R0, 0x1f, RZ, 0xc0, !PT ;  /* 0x0000001f00007812 */ /* 0x004fc600078ec0ff */
[----:B------:R1:W-:Y:S04]  /*be20*/  LDGSTS.E [R251+0x4ee00], [R48.64], P2 ;  /* 0x4ee0000030fb7fae */ /* 0x0003e80009121844 */
[----:B------:R1:W-:Y:S04]  /*be30*/  LDGSTS.E [R251+0x4f200], [R30.64], P2 ;  /* 0x4f2000001efb7fae */ /* 0x0003e80009121844 */
[----:B------:R1:W-:Y:S04]  /*be40*/  LDGSTS.E [R251+0x4f600], [R60.64], P2 ;  /* 0x4f6000003cfb7fae */ /* 0x0003e80009121844 */
[----:B------:R1:W-:Y:S04]  /*be50*/  LDGSTS.E [R251+0x4fa00], [R62.64], P2 ;  /* 0x4fa000003efb7fae */ /* 0x0003e80009121844 */
[----:B------:R1:W-:Y:S01]  /*be60*/  LDGSTS.E [R251+0x4fe00], [R2.64], P2 ;  /* 0x4fe0000002fb7fae */ /* 0x0003e20009121844 */
[----:B------:R-:W-:-:S03]  /*be70*/  IMAD R0, R0, c[0x0][0x18c], RZ ;  /* 0x0000630000007a24 */ /* 0x000fc600078e02ff */
[----:B------:R-:W0:Y:S01]  /*be80*/  LDGDEPBAR ;  /* 0x00000000000079af */ /* 0x000e220000000000 */
[----:B------:R-:W-:Y:S05]  /*be90*/  @P1 BRA `(.L_x_0) ;  /* 0x00001b4000001947 */ /* 0x000fea0003800000 */
[----:B-1----:R-:W1:Y:S01]  /*bea0*/  S2R R251, SR_TID.X ;  /* 0x0000000000fb7919 */ /* 0x002e620000002100 */
[----:B------:R-:W-:Y:S01]  /*beb0*/  CS2R R56, SRZ ;  /* 0x0000000000387805 */ /* 0x000fe2000001ff00 */
[----:B------:R-:W-:Y:S01]  /*bec0*/  CS2R R58, SRZ ;  /* 0x00000000003a7805 */ /* 0x000fe2000001ff00 */
[----:B------:R-:W-:Y:S01]  /*bed0*/  CS2R R52, SRZ ;  /* 0x0000000000347805 */ /* 0x000fe2000001ff00 */
[----:B------:R2:W-:Y:S01]  /*bee0*/  STL [R1+0x360], RZ ;  /* 0x000360ff01007387 */ /* 0x0005e20000100800 */
[----:B------:R-:W-:Y:S01]  /*bef0*/  CS2R R54, SRZ ;  /* 0x0000000000367805 */ /* 0x000fe2000001ff00 */
        /* <DEDUP_REMOVED lines=18> */
[----:B-1----:R-:W-:Y:S01]  /*c020*/  IMAD.SHL.U32 R0, R251, 0x20, RZ ;  /* 0x00000020fb007824 */ /* 0x002fe200078e00ff */
[----:B------:R-:W-:Y:S01]  /*c030*/  CS2R R178, SRZ ;  /* 0x0000000000b27805 */ /* 0x000fe2000001ff00 */
[----:B------:R-:W-:Y:S01]  /*c040*/  CS2R R250, SRZ ;  /* 0x0000000000fa7805 */ /* 0x000fe2000001ff00 */
[----:B------:R-:W-:Y:S01]  /*c050*/  CS2R R180, SRZ ;  /* 0x0000000000b47805 */ /* 0x000fe2000001ff00 */
[----:B------:R-:W-:Y:S01]  /*c060*/  CS2R R182, SRZ ;  /* 0x0000000000b67805 */ /* 0x000fe2000001ff00 */
[----:B------:R2:W-:Y:S01]  /*c070*/  STL [R1+0xd9c], R0 ;  /* 0x000d9c0001007387 */ /* 0x0005e20000100800 */
[----:B------:R-:W-:Y:S01]  /*c080*/  CS2R R152, SRZ ;  /* 0x0000000000987805 */ /* 0x000fe2000001ff00 */
[----:B------:R-:W-:Y:S01]  /*c090*/  CS2R R154, SRZ ;  /* 0x00000000009a7805 */ /* 0x000fe2000001ff00 */
[----:B------:R-:W-:Y:S01]  /*c0a0*/  CS2R R148, SRZ ;  /* 0x0000000000947805 */ /* 0x000fe2000001ff00 */
[----:B------:R2:W-:Y:S01]  /*c0b0*/  STL [R1+0x364], RZ ;  /* 0x000364ff01007387 */ /* 0x0005e20000100800 */
        /* <DEDUP_REMOVED lines=67> */
[----:B------:R2:W-:Y:S04]  /*c4f0*/  STL [R1+0x6d8], RZ ;  /* 0x0006d8ff01007387 */ /* 0x0005e80000100800 */
        /* <DEDUP_REMOVED lines=109> */
[----:B------:R2:W-:Y:S04]  /*cbd0*/  STL [R1], RZ ;  /* 0x000000ff01007387 */ /* 0x0005e80000100800 */
        /* <DEDUP_REMOVED lines=222> */
[----:B------:R2:W-:Y:S01]  /*d9c0*/  STL [R1+0x1fc], RZ ;  /* 0x0001fcff01007387 */ /* 0x0005e20000100800 */
[----:B------:R-:W-:Y:S05]  /*d9d0*/  BRA `(.L_x_1) ;  /* 0x000178f000007947 */ /* 0x000fea0003800000 */
.L_x_0:
[----:B-1----:R-:W2:Y:S04]  /*d9e0*/  LDL.LU R3, [R1+0x1a4] ;  /* 0x0001a40001037983 */ /* 0x002ea80000300800 */
[----:B------:R-:W3:Y:S04]  /*d9f0*/  LDL.LU R12, [R1+0x1a8] ;  /* 0x0001a800010c7983 */ /* 0x000ee80000300800 */
[----:B------:R-:W4:Y:S04]  /*da00*/  LDL.LU R13, [R1+0x1ac] ;  /* 0x0001ac00010d7983 */ /* 0x000f280000300800 */
[----:B------:R-:W4:Y:S04]  /*da10*/  LDL.LU R14, [R1+0x1b0] ;  /* 0x0001b000010e7983 */ /* 0x000f280000300800 */
[----:B------:R-:W4:Y:S04]  /*da20*/  LDL.LU R15, [R1+0x1b4] ;  /* 0x0001b400010f7983 */ /* 0x000f280000300800 */
[----:B------:R-:W4:Y:S04]  /*da30*/  LDL.LU R16, [R1+0x1b8] ;  /* 0x0001b80001107983 */ /* 0x000f280000300800 */
[----:B------:R-:W4:Y:S04]  /*da40*/  LDL.LU R17, [R1+0x1bc] ;  /* 0x0001bc0001117983 */ /* 0x000f280000300800 */
[----:B------:R-:W4:Y:S04]  /*da50*/  LDL.LU R18, [R1+0x1c0] ;  /* 0x0001c00001127983 */ /* 0x000f280000300800 */
[----:B------:R-:W4:Y:S04]  /*da60*/  LDL.LU R19, [R1+0x1c4] ;  /* 0x0001c40001137983 */ /* 0x000f280000300800 */
[----:B------:R-:W4:Y:S04]  /*da70*/  LDL.LU R20, [R1+0x1c8] ;  /* 0x0001c80001147983 */ /* 0x000f280000300800 */
[----:B------:R-:W4:Y:S01]  /*da80*/  LDL.LU R21, [R1+0x1cc] ;  /* 0x0001cc0001157983 */ /* 0x000f220000300800 */
[----:B------:R-:W-:-:S03]  /*da90*/  SHF.R.S32.HI R2, RZ, 0x1f, R0 ;  /* 0x0000001fff027819 */ /* 0x000fc60000011400 */
[----:B------:R-:W4:Y:S04]  /*daa0*/  LDL.LU R22, [R1+0x1d0] ;  /* 0x0001d00001167983 */ /* 0x000f280000300800 */
[----:B------:R-:W4:Y:S04]  /*dab0*/  LDL.LU R23, [R1+0x1d4] ;  /* 0x0001d40001177983 */ /* 0x000f280000300800 */
[----:B------:R-:W4:Y:S04]  /*dac0*/  LDL.LU R32, [R1+0x1d8] ;  /* 0x0001d80001207983 */ /* 0x000f280000300800 */
[----:B------:R-:W4:Y:S04]  /*dad0*/  LDL.LU R33, [R1+0x1dc] ;  /* 0x0001dc0001217983 */ /* 0x000f280000300800 */
[----:B-----5:R-:W-:Y:S04]  /*dae0*/  STL [R1+0xdac], R252 ;  /* 0x000dacfc01007387 */ /* 0x020fe80000100800 */
[----:B------:R-:W-:Y:S01]  /*daf0*/  STL [R1+0xda8], R242 ;  /* 0x000da8f201007387 */ /* 0x000fe20000100800 */
[----:B--2---:R-:W-:-:S02]  /*db00*/  IADD3 R4, P6, R0, R3, RZ ;  /* 0x0000000300047210 */ /* 0x004fc40007fde0ff */
[C---:B---3--:R-:W-:Y:S02]  /*db10*/  IADD3 R5, P5, R0.reuse, R12, RZ ;  /* 0x0000000c00057210 */ /* 0x048fe40007fbe0ff */
[----:B----4-:R-:W-:-:S03]  /*db20*/  IADD3 R6, P3, R0, R13, RZ ;  /* 0x0000000d00067210 */ /* 0x010fc60007f7e0ff */
[----:B------:R1:W-:Y:S01]  /*db30*/  STL [R1+0xee8], R5 ;  /* 0x000ee80501007387 */ /* 0x0003e20000100800 */
[C---:B------:R-:W-:Y:S02]  /*db40*/  IADD3 R7, P2, R0.reuse, R14, RZ ;  /* 0x0000000e00077210 */ /* 0x040fe40007f5e0ff */
[C---:B------:R-:W-:Y:S02]  /*db50*/  IADD3 R8, P1, R0.reuse, R15, RZ ;  /* 0x0000000f00087210 */ /* 0x040fe40007f3e0ff */
[----:B-1----:R-:W-:Y:S02]  /*db60*/  LEA.HI.X.SX32 R5, R3, R2, 0x1, P6 ;  /* 0x0000000203057211 */ /* 0x002fe400030f0eff */
[C---:B------:R-:W-:Y:S01]  /*db70*/  IADD3 R9, P0, R0.reuse, R16, RZ ;  /* 0x0000001000097210 */ /* 0x040fe20007f1e0ff */
[----:B------:R1:W-:Y:S01]  /*db80*/  STL [R1+0xee4], R8 ;  /* 0x000ee40801007387 */ /* 0x0003e20000100800 */
[----:B------:R-:W-:-:S03]  /*db90*/  IADD3 R10, P4, R0, R17, RZ ;  /* 0x00000011000a7210 */ /* 0x000fc60007f9e0ff */
[----:B------:R2:W-:Y:S01]  /*dba0*/  STL [R1+0xee0], R9 ;  /* 0x000ee00901007387 */ /* 0x0005e20000100800 */
[----:B------:R-:W-:-:S03]  /*dbb0*/  IADD3 R11, P6, R0, R18, RZ ;  /* 0x00000012000b7210 */ /* 0x000fc60007fde0ff */
[----:B------:R3:W-:Y:S04]  /*dbc0*/  STL [R1+0xedc], R10 ;  /* 0x000edc0a01007387 */ /* 0x0007e80000100800 */
[----:B------:R-:W4:Y:S01]  /*dbd0*/  LDL.LU R3, [R1+0x1e0] ;  /* 0x0001e00001037983 */ /* 0x000f220000300800 */
[----:B-1----:R-:W-:-:S03]  /*dbe0*/  LEA.HI.X.SX32 R8, R12, R2, 0x1, P5 ;  /* 0x000000020c087211 */ /* 0x002fc600028f0eff */
[----:B------:R1:W-:Y:S04]  /*dbf0*/  STL [R1+0xed8], R11 ;  /* 0x000ed80b01007387 */ /* 0x0003e80000100800 */
[----:B------:R-:W4:Y:S01]  /*dc00*/  LDL.LU R35, [R1+0x1e4] ;  /* 0x0001e40001237983 */ /* 0x000f220000300800 */
[C---:B------:R-:W-:Y:S02]  /*dc10*/  IADD3 R12, P5, R0.reuse, R19, RZ ;  /* 0x00000013000c7210 */ /* 0x040fe40007fbe0ff */
[----:B--2---:R-:W-:Y:S02]  /*dc20*/  LEA.HI.X.SX32 R9, R13, R2, 0x1, P3 ;  /* 0x000000020d097211 */ /* 0x004fe400018f0eff */
[----:B------:R-:W-:Y:S01]  /*dc30*/  IADD3 R13, P3, R0, R20, RZ ;  /* 0x00000014000d7210 */ /* 0x000fe20007f7e0ff */
[----:B------:R2:W-:Y:S01]  /*dc40*/  STL [R1+0xed4], R12 ;  /* 0x000ed40c01007387 */ /* 0x0005e20000100800 */
[----:B---3--:R-:W-:-:S02]  /*dc50*/  LEA.HI.X.SX32 R10, R14, R2, 0x1, P2 ;  /* 0x000000020e0a7211 */ /* 0x008fc400010f0eff */
[C---:B------:R-:W-:Y:S01]  /*dc60*/  IADD3 R14, P2, R0.reuse, R21, RZ ;  /* 0x00000015000e7210 */ /* 0x040fe20007f5e0ff */
[----:B------:R-:W3:Y:S01]  /*dc70*/  LDL.LU R36, [R1+0x1e8] ;  /* 0x0001e80001247983 */ /* 0x000ee20000300800 */
[----:B-1----:R-:W-:Y:S02]  /*dc80*/  LEA.HI.X.SX32 R11, R15, R2, 0x1, P1 ;  /* 0x000000020f0b7211 */ /* 0x002fe400008f0eff */
[----:B------:R-:W-:Y:S01]  /*dc90*/  IADD3 R15, P1, R0, R22, RZ ;  /* 0x00000016000f7210 */ /* 0x000fe20007f3e0ff */
[----:B------:R1:W-:Y:S01]  /*dca0*/  STL [R1+0xed0], R13 ;  /* 0x000ed00d01007387 */ /* 0x0003e20000100800 */
[----:B--2---:R-:W-:-:S03]  /*dcb0*/  LEA.HI.X.SX32 R12, R16, R2, 0x1, P0 ;  /* 0x00000002100c7211 */ /* 0x004fc600000f0eff */
[----:B------:R-:W4:Y:S01]  /*dcc0*/  LDL.LU R37, [R1+0x1ec] ;  /* 0x0001ec0001257983 */ /* 0x000f220000300800 */
[----:B------:R-:W-:-:S03]  /*dcd0*/  IADD3 R16, P0, R0, R23, RZ ;  /* 0x0000001700107210 */ /* 0x000fc60007f1e0ff */
[----:B------:R1:W-:Y:S02]  /*dce0*/  STL [R1+0xecc], R14 ;  /* 0x000ecc0e01007387 */ /* 0x0003e40000100800 */
[----:B-1----:R-:W-:Y:S02]  /*dcf0*/  LEA.HI.X.SX32 R13, R17, R2, 0x1, P4 ;  /* 0x00000002110d7211 */ /* 0x002fe400020f0eff */
[----:B------:R-:W4:Y:S01]  /*dd00*/  LDL.LU R38, [R1+0x1f0] ;  /* 0x0001f00001267983 */ /* 0x000f220000300800 */
[----:B------:R-:W-:-:S03]  /*dd10*/  IADD3 R17, P4, R0, R32, RZ ;  /* 0x0000002000117210 */ /* 0x000fc60007f9e0ff */
[----:B------:R1:W-:Y:S01]  /*dd20*/  STL [R1+0xec8], R15 ;  /* 0x000ec80f01007387 */ /* 0x0003e20000100800 */
[----:B------:R-:W-:-:S03]  /*dd30*/  LEA.HI.X.SX32 R14, R18, R2, 0x1, P6 ;  /* 0x00000002120e7211 */ /* 0x000fc600030f0eff */
[----:B------:R-:W4:Y:S01]  /*dd40*/  LDL.LU R39, [R1+0x1f4] ;  /* 0x0001f40001277983 */ /* 0x000f220000300800 */
[----:B------:R-:W-:-:S03]  /*dd50*/  IADD3 R18, P6, R0, R33, RZ ;  /* 0x0000002100127210 */ /* 0x000fc60007fde0ff */
[----:B------:R1:W-:Y:S02]  /*dd60*/  STL [R1+0xec4], R16 ;  /* 0x000ec41001007387 */ /* 0x0003e40000100800 */
[-C--:B-1----:R-:W-:Y:S02]  /*dd70*/  LEA.HI.X.SX32 R15, R19, R2.reuse, 0x1, P5 ;  /* 0x00000002130f7211 */ /* 0x082fe400028f0eff */
[----:B------:R-:W4:Y:S04]  /*dd80*/  LDL.LU R116, [R1+0x1f8] ;  /* 0x0001f80001747983 */ /* 0x000f280000300800 */
[----:B------:R1:W-:Y:S01]  /*dd90*/  STL [R1+0xec0], R17 ;  /* 0x000ec01101007387 */ /* 0x0003e20000100800 */
[----:B------:R-:W-:-:S03]  /*dda0*/  LEA.HI.X.SX32 R16, R20, R2, 0x1, P3 ;  /* 0x0000000214107211 */ /* 0x000fc600018f0eff */
[----:B------:R-:W4:Y:S04]  /*ddb0*/  LDL.LU R117, [R1+0x1fc] ;  /* 0x0001fc0001757983 */ /* 0x000f280000300800 */
[----:B------:R1:W-:Y:S04]  /*ddc0*/  STL [R1+0xebc], R18 ;  /* 0x000ebc1201007387 */ /* 0x0003e80000100800 */
[----:B------:R-:W4:Y:S02]  /*ddd0*/  LDL.LU R118, [R1+0x200] ;  /* 0x0002000001767983 */ /* 0x000f240000300800 */
[----:B----4-:R-:W-:-:S05]  /*dde0*/  IADD3 R19, P5, R0, R3, RZ ;  /* 0x0000000300137210 */ /* 0x010fca0007fbe0ff */
[----:B------:R4:W-:Y:S01]  /*ddf0*/  STL [R1+0xeb8], R19 ;  /* 0x000eb81301007387 */ /* 0x0009e20000100800 */
[----:B------:R-:W-:-:S03]  /*de00*/  IADD3 R20, P3, R0, R35, RZ ;  /* 0x0000002300147210 */ /* 0x000fc60007f7e0ff */
[----:B------:R-:W2:Y:S01]  /*de10*/  LDL.LU R119, [R1+0x204] ;  /* 0x0002040001777983 */ /* 0x000ea20000300800 */
[----:B-1----:R-:W-:-:S03]  /*de20*/  LEA.HI.X.SX32 R17, R21, R2, 0x1, P2 ;  /* 0x0000000215117211 */ /* 0x002fc600010f0eff */
[----:B------:R1:W-:Y:S04]  /*de30*/  STL [R1+0xeb4], R20 ;  /* 0x000eb41401007387 */ /* 0x0003e80000100800 */
[----:B------:R-:W2:Y:S01]  /*de40*/  LDL.LU R156, [R1+0x208] ;  /* 0x00020800019c7983 */ /* 0x000ea20000300800 */
[----:B---3--:R-:W-:Y:S02]  /*de50*/  IADD3 R21, P2, R0, R36, RZ ;  /* 0x0000002400157210 */ /* 0x008fe40007f5e0ff */
[-C--:B------:R-:W-:Y:S02]  /*de60*/  LEA.HI.X.SX32 R18, R22, R2.reuse, 0x1, P1 ;  /* 0x0000000216127211 */ /* 0x080fe400008f0eff */
[----:B----4-:R-:W-:Y:S01]  /*de70*/  LEA.HI.X.SX32 R19, R23, R2, 0x1, P0 ;  /* 0x0000000217137211 */ /* 0x010fe200000f0eff */
[----:B------:R3:W-:Y:S01]  /*de80*/  STL [R1+0xeb0], R21 ;  /* 0x000eb01501007387 */ /* 0x0007e20000100800 */
[----:B------:R-:W-:-:S03]  /*de90*/  IADD3 R22, P1, R0, R37, RZ ;  /* 0x0000002500167210 */ /* 0x000fc60007f3e0ff */
[----:B------:R-:W2:Y:S01]  /*dea0*/  LDL.LU R157, [R1+0x20c] ;  /* 0x00020c00019d7983 */ /* 0x000ea20000300800 */
[----:B-1----:R-:W-:-:S03]  /*deb0*/  LEA.HI.X.SX32 R20, R32, R2, 0x1, P4 ;  /* 0x0000000220147211 */ /* 0x002fc600020f0eff */
[----:B------:R1:W-:Y:S01]  /*dec0*/  STL [R1+0xeac], R22 ;  /* 0x000eac1601007387 */ /* 0x0003e20000100800 */
[----:B------:R-:W-:-:S03]  /*ded0*/  IADD3 R23, P0, R0, R38, RZ ;  /* 0x0000002600177210 */ /* 0x000fc60007f1e0ff */
[----:B------:R-:W2:Y:S01]  /*dee0*/  LDL.LU R158, [R1+0x210] ;  /* 0x00021000019e7983 */ /* 0x000ea20000300800 */
[----:B---3--:R-:W-:-:S03]  /*def0*/  LEA.HI.X.SX32 R21, R33, R2, 0x1, P6 ;  /* 0x0000000221157211 */ /* 0x008fc600030f0eff */
        /* <DEDUP_REMOVED lines=16> */
[----:B------:R3:W-:Y:S04]  /*e000*/  STL [R1+0xe98], R35 ;  /* 0x000e982301007387 */ /* 0x0007e80000100800 */
[----:B------:R-:W2:Y:S02]  /*e010*/  LDL.LU R184, [R1+0x224] ;  /* 0x0002240001b87983 */ /* 0x000ea40000300800 */
[----:B--2---:R-:W-:-:S05]  /*e020*/  IADD3 R36, P2, R0, R119, RZ ;  /* 0x0000007700247210 */ /* 0x004fca0007f5e0ff */
[----:B------:R2:W-:Y:S01]  /*e030*/  STL [R1+0xe94], R36 ;  /* 0x000e942401007387 */ /* 0x0005e20000100800 */
[----:B------:R-:W-:-:S03]  /*e040*/  IADD3 R37, P1, R0, R156, RZ ;  /* 0x0000009c00257210 */ /* 0x000fc60007f3e0ff */
[----:B------:R-:W4:Y:S01]  /*e050*/  LDL.LU R185, [R1+0x228] ;  /* 0x0002280001b97983 */ /* 0x000f220000300800 */
[----:B-1----:R-:W-:-:S03]  /*e060*/  LEA.HI.X.SX32 R34, R38, R2, 0x1, P0 ;  /* 0x0000000226227211 */ /* 0x002fc600000f0eff */
[----:B------:R1:W-:Y:S04]  /*e070*/  STL [R1+0xe90], R37 ;  /* 0x000e902501007387 */ /* 0x0003e80000100800 */
[----:B------:R-:W4:Y:S01]  /*e080*/  LDL.LU R186, [R1+0x22c] ;  /* 0x00022c0001ba7983 */ /* 0x000f220000300800 */
[----:B--2---:R-:W-:Y:S02]  /*e090*/  IADD3 R38, P0, R0, R157, RZ ;  /* 0x0000009d00267210 */ /* 0x004fe40007f1e0ff */
[-C--:B---3--:R-:W-:Y:S02]  /*e0a0*/  LEA.HI.X.SX32 R35, R39, R2.reuse, 0x1, P4 ;  /* 0x0000000227237211 */ /* 0x088fe400020f0eff */
[----:B------:R-:W-:Y:S01]  /*e0b0*/  LEA.HI.X.SX32 R36, R116, R2, 0x1, P6 ;  /* 0x0000000274247211 */ /* 0x000fe200030f0eff */
[----:B------:R2:W-:Y:S01]  /*e0c0*/  STL [R1+0xe8c], R38 ;  /* 0x000e8c2601007387 */ /* 0x0005e20000100800 */
[----:B------:R-:W-:-:S03]  /*e0d0*/  IADD3 R39, P4, R0, R158, RZ ;  /* 0x0000009e00277210 */ /* 0x000fc60007f9e0ff */
[----:B------:R-:W2:Y:S01]  /*e0e0*/  LDL.LU R187, [R1+0x230] ;  /* 0x0002300001bb7983 */ /* 0x000ea20000300800 */
[----:B-1----:R-:W-:-:S03]  /*e0f0*/  LEA.HI.X.SX32 R37, R117, R2, 0x1, P5 ;  /* 0x0000000275257211 */ /* 0x002fc600028f0eff */
[----:B------:R1:W-:Y:S01]  /*e100*/  STL [R1+0xe88], R39 ;  /* 0x000e882701007387 */ /* 0x0003e20000100800 */
[----:B------:R-:W-:-:S03]  /*e110*/  IADD3 R116, P6, R0, R159, RZ ;  /* 0x0000009f00747210 */ /* 0x000fc60007fde0ff */
[----:B------:R-:W2:Y:S02]  /*e120*/  LDL.LU R188, [R1+0x234] ;  /* 0x0002340001bc7983 */ /* 0x000ea40000300800 */
[----:B--2---:R-:W-:Y:S02]  /*e130*/  LEA.HI.X.SX32 R38, R118, R2, 0x1, P3 ;  /* 0x0000000276267211 */ /* 0x004fe400018f0eff */
        /* <DEDUP_REMOVED lines=16> */
[----:B------:R2:W-:Y:S04]  /*e240*/  STL [R1+0xe74], R156 ;  /* 0x000e749c01007387 */ /* 0x0005e80000100800 */
[----:B------:R-:W2:Y:S01]  /*e250*/  LDL.LU R193, [R1+0x248] ;  /* 0x0002480001c17983 */ /* 0x000ea20000300800 */
[----:B----4-:R-:W-:-:S05]  /*e260*/  IADD3 R157, P0, R0, R185, RZ ;  /* 0x000000b9009d7210 */ /* 0x010fca0007f1e0ff */
[----:B------:R4:W-:Y:S01]  /*e270*/  STL [R1+0xe70], R157 ;  /* 0x000e709d01007387 */ /* 0x0009e20000100800 */
[----:B------:R-:W-:-:S03]  /*e280*/  IADD3 R158, P4, R0, R186, RZ ;  /* 0x000000ba009e7210 */ /* 0x000fc60007f9e0ff */
[----:B------:R-:W3:Y:S01]  /*e290*/  LDL.LU R194, [R1+0x24c] ;  /* 0x00024c0001c27983 */ /* 0x000ee20000300800 */
[----:B-1----:R-:W-:-:S03]  /*e2a0*/  LEA.HI.X.SX32 R119, R159, R2, 0x1, P6 ;  /* 0x000000029f777211 */ /* 0x002fc600030f0eff */
[----:B------:R1:W-:Y:S04]  /*e2b0*/  STL [R1+0xe6c], R158 ;  /* 0x000e6c9e01007387 */ /* 0x0003e80000100800 */
[----:B------:R-:W3:Y:S01]  /*e2c0*/  LDL.LU R195, [R1+0x250] ;  /* 0x0002500001c37983 */ /* 0x000ee20000300800 */
[----:B--2---:R-:W-:Y:S02]  /*e2d0*/  IADD3 R159, P6, R0, R187, RZ ;  /* 0x000000bb009f7210 */ /* 0x004fe40007fde0ff */
        /* <DEDUP_REMOVED lines=23> */
[----:B------:R-:W-:Y:S02]  /*e450*/  IADD3 R186, P4, R0, R193, RZ ;  /* 0x000000c100ba7210 */ /* 0x000fe40007f9e0ff */
[----:B--2---:R-:W-:-:S03]  /*e460*/  LEA.HI.X.SX32 R184, R188, R2, 0x1, P5 ;  /* 0x00000002bcb87211 */ /* 0x004fc600028f0eff */
[----:B------:R2:W-:Y:S04]  /*e470*/  STL [R1+0xe50], R186 ;  /* 0x000e50ba01007387 */ /* 0x0005e80000100800 */
[----:B------:R-:W2:Y:S01]  /*e480*/  LDL.LU R201, [R1+0x268] ;  /* 0x0002680001c97983 */ /* 0x000ea20000300800 */
[----:B---3--:R-:W-:-:S05]  /*e490*/  IADD3 R187, P6, R0, R194, RZ ;  /* 0x000000c200bb7210 */ /* 0x008fca0007fde0ff */
[----:B------:R3:W-:Y:S01]  /*e4a0*/  STL [R1+0xe4c], R187 ;  /* 0x000e4cbb01007387 */ /* 0x0007e20000100800 */
[----:B------:R-:W-:-:S03]  /*e4b0*/  IADD3 R188, P5, R0, R195, RZ ;  /* 0x000000c300bc7210 */ /* 0x000fc60007fbe0ff */
[----:B------:R-:W4:Y:S01]  /*e4c0*/  LDL.LU R202, [R1+0x26c] ;  /* 0x00026c0001ca7983 */ /* 0x000f220000300800 */
[----:B-1----:R-:W-:-:S03]  /*e4d0*/  LEA.HI.X.SX32 R185, R189, R2, 0x1, P3 ;  /* 0x00000002bdb97211 */ /* 0x002fc600018f0eff */
[----:B------:R1:W-:Y:S04]  /*e4e0*/  STL [R1+0xe48], R188 ;  /* 0x000e48bc01007387 */ /* 0x0003e80000100800 */
[----:B------:R-:W4:Y:S01]  /*e4f0*/  LDL.LU R203, [R1+0x270] ;  /* 0x0002700001cb7983 */ /* 0x000f220000300800 */
[----:B--2---:R-:W-:Y:S02]  /*e500*/  IADD3 R189, P3, R0, R196, RZ ;  /* 0x000000c400bd7210 */ /* 0x004fe40007f7e0ff */
[-C--:B------:R-:W-:Y:S02]  /*e510*/  LEA.HI.X.SX32 R186, R190, R2.reuse, 0x1, P2 ;  /* 0x00000002beba7211 */ /* 0x080fe400010f0eff */
[----:B---3--:R-:W-:Y:S01]  /*e520*/  LEA.HI.X.SX32 R187, R191, R2, 0x1, P1 ;  /* 0x00000002bfbb7211 */ /* 0x008fe200008f0eff */
[----:B------:R2:W-:Y:S01]  /*e530*/  STL [R1+0xe44], R189 ;  /* 0x000e44bd01007387 */ /* 0x0005e20000100800 */
[----:B------:R-:W-:-:S03]  /*e540*/  IADD3 R190, P2, R0, R3, RZ ;  /* 0x0000000300be7210 */ /* 0x000fc60007f5e0ff */
[----:B------:R-:W3:Y:S01]  /*e550*/  LDL.LU R204, [R1+0x274] ;  /* 0x0002740001cc7983 */ /* 0x000ee20000300800 */
[----:B-1----:R-:W-:-:S03]  /*e560*/  LEA.HI.X.SX32 R188, R192, R2, 0x1, P0 ;  /* 0x00000002c0bc7211 */ /* 0x002fc600000f0eff */
[----:B------:R1:W-:Y:S01]  /*e570*/  STL [R1+0xe40], R190 ;  /* 0x000e40be01007387 */ /* 0x0003e20000100800 */
[----:B------:R-:W-:-:S03]  /*e580*/  IADD3 R191, P1, R0, R198, RZ ;  /* 0x000000c600bf7210 */ /* 0x000fc60007f3e0ff */
[----:B------:R-:W3:Y:S01]  /*e590*/  LDL.LU R205, [R1+0x278] ;  /* 0x0002780001cd7983 */ /* 0x000ee20000300800 */
[----:B--2---:R-:W-:-:S03]  /*e5a0*/  LEA.HI.X.SX32 R189, R193, R2, 0x1, P4 ;  /* 0x00000002c1bd7211 */ /* 0x004fc600020f0eff */
[----:B------:R2:W-:Y:S01]  /*e5b0*/  STL [R1+0xe3c], R191 ;  /* 0x000e3cbf01007387 */ /* 0x0005e20000100800 */
[----:B------:R-:W-:-:S03]  /*e5c0*/  IADD3 R192, P0, R0, R199, RZ ;  /* 0x000000c700c07210 */ /* 0x000fc60007f1e0ff */
[----:B------:R-:W3:Y:S01]  /*e5d0*/  LDL.LU R206, [R1+0x27c] ;  /* 0x00027c0001ce7983 */ /* 0x000ee20000300800 */
[----:B-1----:R-:W-:-:S03]  /*e5e0*/  LEA.HI.X.SX32 R190, R194, R2, 0x1, P6 ;  /* 0x00000002c2be7211 */ /* 0x002fc600030f0eff */
[----:B------:R-:W3:Y:S01]  /*e5f0*/  LDL.LU R207, [R1+0x280] ;  /* 0x0002800001cf7983 */ /* 0x000ee20000300800 */
[----:B------:R-:W-:-:S03]  /*e600*/  IADD3 R193, P4, R0, R200, RZ ;  /* 0x000000c800c17210 */ /* 0x000fc60007f9e0ff */
[----:B------:R1:W-:Y:S01]  /*e610*/  STL [R1+0xe38], R192 ;  /* 0x000e38c001007387 */ /* 0x0003e20000100800 */
[----:B--2---:R-:W-:-:S03]  /*e620*/  LEA.HI.X.SX32 R191, R195, R2, 0x1, P5 ;  /* 0x00000002c3bf7211 */ /* 0x004fc600028f0eff */
[----:B------:R-:W2:Y:S04]  /*e630*/  LDL.LU R208, [R1+0x284] ;  /* 0x0002840001d07983 */ /* 0x000ea80000300800 */
[----:B------:R-:W-:Y:S01]  /*e640*/  STL [R1+0xe30], R193 ;  /* 0x000e30c101007387 */ /* 0x000fe20000100800 */
[----:B-1----:R-:W-:-:S03]  /*e650*/  LEA.HI.X.SX32 R192, R196, R2, 0x1, P3 ;  /* 0x00000002c4c07211 */ /* 0x002fc600018f0eff */
[----:B------:R-:W2:Y:S01]  /*e660*/  LDL.LU R214, [R1+0x288] ;  /* 0x0002880001d67983 */ /* 0x000ea20000300800 */
[----:B------:R-:W-:-:S03]  /*e670*/  IADD3 R194, P6, R0, R201, RZ ;  /* 0x000000c900c27210 */ /* 0x000fc60007fde0ff */
[----:B------:R-:W2:Y:S04]  /*e680*/  LDL.LU R213, [R1+0x28c] ;  /* 0x00028c0001d57983 */ /* 0x000ea80000300800 */
[----:B------:R-:W-:Y:S04]  /*e690*/  STL [R1+0xe2c], R194 ;  /* 0x000e2cc201007387 */ /* 0x000fe80000100800 */
[----:B------:R-:W2:Y:S01]  /*e6a0*/  LDL.LU R212, [R1+0x290] ;  /* 0x0002900001d47983 */ /* 0x000ea20000300800 */
[----:B----4-:R-:W-:-:S05]  /*e6b0*/  IADD3 R195, P5, R0, R202, RZ ;  /* 0x000000ca00c37210 */ /* 0x010fca0007fbe0ff */
[----:B------:R1:W-:Y:S01]  /*e6c0*/  STL [R1+0xe34], R195 ;  /* 0x000e34c301007387 */ /* 0x0003e20000100800 */
[----:B------:R-:W-:-:S03]  /*e6d0*/  IADD3 R196, P3, R0, R203, RZ ;  /* 0x000000cb00c47210 */ /* 0x000fc60007f7e0ff */
[----:B------:R-:W4:Y:S04]  /*e6e0*/  LDL.LU R209, [R1+0x294] ;  /* 0x0002940001d17983 */ /* 0x000f280000300800 */
[----:B------:R-:W4:Y:S01]  /*e6f0*/  LDL.LU R211, [R1+0x298] ;  /* 0x0002980001d37983 */ /* 0x000f220000300800 */
[----:B-1----:R-:W-:-:S03]  /*e700*/  LEA.HI.X.SX32 R195, R3, R2, 0x1, P2 ;  /* 0x0000000203c37211 */ /* 0x002fc600010f0eff */
[----:B------:R1:W-:Y:S04]  /*e710*/  STL [R1+0xe28], R196 ;  /* 0x000e28c401007387 */ /* 0x0003e80000100800 */
[----:B------:R-:W4:Y:S04]  /*e720*/  LDL.LU R210, [R1+0x29c] ;  /* 0x00029c0001d27983 */ /* 0x000f280000300800 */
[----:B------:R-:W4:Y:S01]  /*e730*/  LDL.LU R3, [R1+0x2a0] ;  /* 0x0002a00001037983 */ /* 0x000f220000300800 */
[----:B---3--:R-:W-:Y:S01]  /*e740*/  IADD3 R197, P2, R0, R204, RZ ;  /* 0x000000cc00c57210 */ /* 0x008fe20007f5e0ff */
[----:B------:R-:W-:Y:S01]  /*e750*/  IMAD.MOV.U32 R219, RZ, RZ, c[0x0][0x188] ;  /* 0x00006200ffdb7624 */ /* 0x000fe200078e00ff */
[-C--:B------:R-:W-:Y:S01]  /*e760*/  LEA.HI.X.SX32 R193, R198, R2.reuse, 0x1, P1 ;  /* 0x00000002c6c17211 */ /* 0x080fe200008f0eff */
[----:B------:R-:W-:Y:S01]  /*e770*/  IMAD.MOV.U32 R223, RZ, RZ, c[0x0][0x188] ;  /* 0x00006200ffdf7624 */ /* 0x000fe200078e00ff */
[C---:B------:R-:W-:Y:S01]  /*e780*/  IADD3 R198, P1, R0.reuse, R205, RZ ;  /* 0x000000cd00c67210 */ /* 0x040fe20007f3e0ff */
[----:B------:R3:W-:Y:S01]  /*e790*/  STL [R1+0xe24], R197 ;  /* 0x000e24c501007387 */ /* 0x0007e20000100800 */
[----:B------:R-:W-:Y:S01]  /*e7a0*/  LEA.HI.X.SX32 R194, R199, R2, 0x1, P0 ;  /* 0x00000002c7c27211 */ /* 0x000fe200000f0eff */
[C---:B------:R-:W-:Y:S01]  /*e7b0*/  IMAD R218, R219.reuse, 0x1b, RZ ;  /* 0x0000001bdbda7824 */ /* 0x040fe200078e02ff */
[----:B------:R-:W-:Y:S01]  /*e7c0*/  IADD3 R199, P0, R0, R206, RZ ;  /* 0x000000ce00c77210 */ /* 0x000fe20007f1e0ff */
[----:B------:R2:W-:Y:S01]  /*e7d0*/  STL [R1+0xe20], R198 ;  /* 0x000e20c601007387 */ /* 0x0005e20000100800 */
[-C--:B-1----:R-:W-:Y:S01]  /*e7e0*/  LEA.HI.X.SX32 R196, R200, R2.reuse, 0x1, P4 ;  /* 0x00000002c8c47211 */ /* 0x082fe200020f0eff */
[----:B------:R-:W-:Y:S01]  /*e7f0*/  IMAD R220, R219, 0x1a, RZ ;  /* 0x0000001adbdc7824 */ /* 0x000fe200078e02ff */
[----:B------:R-:W-:Y:S01]  /*e800*/  IADD3 R200, P4, R0, R207, RZ ;  /* 0x000000cf00c87210 */ /* 0x000fe20007f9e0ff */
[----:B------:R1:W-:Y:S01]  /*e810*/  STL [R1+0xe1c], R199 ;  /* 0x000e1cc701007387 */ /* 0x0003e20000100800 */
[----:B------:R-:W-:Y:S01]  /*e820*/  IMAD R222, R223, 0x19, RZ ;  /* 0x00000019dfde7824 */ /* 0x000fe200078e02ff */
[-C--:B---3--:R-:W-:Y:S01]  /*e830*/  LEA.HI.X.SX32 R197, R201, R2.reuse, 0x1, P6 ;  /* 0x00000002c9c57211 */ /* 0x088fe200030f0eff */
[----:B------:R-:W-:Y:S01]  /*e840*/  IMAD.MOV.U32 R239, RZ, RZ, c[0x0][0x188] ;  /* 0x00006200ffef7624 */ /* 0x000fe200078e00ff */
[----:B------:R3:W-:Y:S01]  /*e850*/  STL [R1+0xe18], R200 ;  /* 0x000e18c801007387 */ /* 0x0007e20000100800 */
[----:B------:R-:W-:Y:S01]  /*e860*/  IMAD R236, R223, 0x18, RZ ;  /* 0x00000018dfec7824 */ /* 0x000fe200078e02ff */
[----:B--2---:R-:W-:Y:S01]  /*e870*/  LEA.HI.X.SX32 R198, R202, R2, 0x1, P5 ;  /* 0x00000002cac67211 */ /* 0x004fe200028f0eff */
[C---:B------:R-:W-:Y:S01]  /*e880*/  IMAD R238, R239.reuse, 0x17, RZ ;  /* 0x00000017efee7824 */ /* 0x040fe200078e02ff */
[----:B------:R-:W-:Y:S01]  /*e890*/  IADD3 R201, P6, R0, R208, RZ ;  /* 0x000000d000c97210 */ /* 0x000fe20007fde0ff */
[----:B------:R-:W-:Y:S01]  /*e8a0*/  IMAD R241, R239, 0x16, RZ ;  /* 0x00000016eff17824 */ /* 0x000fe200078e02ff */
[-C--:B-1----:R-:W-:Y:S01]  /*e8b0*/  LEA.HI.X.SX32 R199, R203, R2.reuse, 0x1, P3 ;  /* 0x00000002cbc77211 */ /* 0x082fe200018f0eff */
[----:B------:R-:W-:Y:S01]  /*e8c0*/  IMAD.MOV.U32 R245, RZ, RZ, c[0x0][0x188] ;  /* 0x00006200fff57624 */ /* 0x000fe200078e00ff */
[----:B------:R-:W-:Y:S01]  /*e8d0*/  SHF.L.U64.HI R5, R4, 0x2, R5 ;  /* 0x0000000204057819 */ /* 0x000fe20000010205 */
[----:B------:R1:W-:Y:S01]  /*e8e0*/  STL [R1+0xe14], R201 ;  /* 0x000e14c901007387 */ /* 0x0003e20000100800 */
[----:B---3--:R-:W-:Y:S01]  /*e8f0*/  LEA.HI.X.SX32 R200, R204, R2, 0x1, P2 ;  /* 0x00000002ccc87211 */ /* 0x008fe200010f0eff */
[C---:B------:R-:W-:Y:S01]  /*e900*/  IMAD R244, R245.reuse, 0x15, RZ ;  /* 0x00000015f5f47824 */ /* 0x040fe200078e02ff */
[C---:B------:R-:W-:Y:S01]  /*e910*/  IADD3 R202, P5, R0.reuse, R214, RZ ;  /* 0x000000d600ca7210 */ /* 0x040fe20007fbe0ff */
[----:B------:R-:W-:Y:S01]  /*e920*/  IMAD R161, R245, 0x14, RZ ;  /* 0x00000014f5a17824 */ /* 0x000fe200078e02ff */
[----:B------:R-:W-:Y:S01]  /*e930*/  CS2R R56, SRZ ;  /* 0x0000000000387805 */ /* 0x000fe2000001ff00 */
[----:B------:R-:W-:Y:S01]  /*e940*/  IADD3 R203, P3, R0, R213, RZ ;  /* 0x000000d500cb7210 */ /* 0x000fe20007f7e0ff */
[----:B------:R-:W-:Y:S01]  /*e950*/  IMAD.MOV.U32 R172, RZ, RZ, c[0x0][0x188] ;  /* 0x00006200ffac7624 */ /* 0x000fe200078e00ff */
[----:B------:R2:W-:Y:S01]  /*e960*/  STL [R1+0xe10], R202 ;  /* 0x000e10ca01007387 */ /* 0x0005e20000100800 */
[----:B------:R-:W-:Y:S01]  /*e970*/  IMAD.MOV.U32 R163, RZ, RZ, c[0x0][0x188] ;  /* 0x00006200ffa37624 */ /* 0x000fe200078e00ff */
[----:B-1----:R-:W-:Y:S01]  /*e980*/  LEA.HI.X.SX32 R201, R205, R2, 0x1, P1 ;  /* 0x00000002cdc97211 */ /* 0x002fe200008f0eff */
[----:B------:R-:W-:Y:S01]  /*e990*/  IMAD R162, R172, 0x13, RZ ;  /* 0x00000013aca27824 */ /* 0x000fe200078e02ff */
[----:B------:R1:W-:Y:S01]  /*e9a0*/  STL [R1+0xe0c], R203 ;  /* 0x000e0ccb01007387 */ /* 0x0003e20000100800 */
[----:B------:R-:W-:Y:S01]  /*e9b0*/  CS2R R58, SRZ ;  /* 0x00000000003a7805 */ /* 0x000fe2000001ff00 */
[----:B------:R-:W-:Y:S01]  /*e9c0*/  IADD3 R204, P2, R0, R212, RZ ;  /* 0x000000d400cc7210 */ /* 0x000fe20007f5e0ff */
[----:B------:R-:W-:Y:S01]  /*e9d0*/  CS2R R52, SRZ ;  /* 0x0000000000347805 */ /* 0x000fe2000001ff00 */
[----:B------:R-:W-:Y:S01]  /*e9e0*/  SHF.R.S32.HI R28, RZ, 0x1f, R163 ;  /* 0x0000001fff1c7819 */ /* 0x000fe200000114a3 */
[----:B------:R-:W-:Y:S01]  /*e9f0*/  IMAD.SHL.U32 R163, R163, 0x20, RZ ;  /* 0x00000020a3a37824 */ /* 0x000fe200078e00ff */
[-C--:B--2---:R-:W-:Y:S01]  /*ea00*/  LEA.HI.X.SX32 R202, R206, R2.reuse, 0x1, P0 ;  /* 0x00000002ceca7211 */ /* 0x084fe200000f0eff */
[----:B------:R2:W-:Y:S01]  /*ea10*/  STL [R1+0xe08], R204 ;  /* 0x000e08cc01007387 */ /* 0x0005e20000100800 */
[----:B------:R-:W-:Y:S01]  /*ea20*/  CS2R R54, SRZ ;  /* 0x0000000000367805 */ /* 0x000fe2000001ff00 */
[----:B------:R-:W-:Y:S01]  /*ea30*/  CS2R R248, SRZ ;  /* 0x0000000000f87805 */ /* 0x000fe2000001ff00 */
[-C--:B-1----:R-:W-:Y:S01]  /*ea40*/  LEA.HI.X.SX32 R203, R207, R2.reuse, 0x1, P4 ;  /* 0x00000002cfcb7211 */ /* 0x082fe200020f0eff */
[----:B------:R-:W-:Y:S01]  /*ea50*/  CS2R R250, SRZ ;  /* 0x0000000000fa7805 */ /* 0x000fe2000001ff00 */
[----:B------:R-:W-:Y:S01]  /*ea60*/  CS2R R48, SRZ ;  /* 0x0000000000307805 */ /* 0x000fe2000001ff00 */
[----:B------:R-:W-:Y:S01]  /*ea70*/  CS2R R50, SRZ ;  /* 0x0000000000327805 */ /* 0x000fe2000001ff00 */
[----:B------:R-:W-:Y:S01]  /*ea80*/  CS2R R144, SRZ ;  /* 0x0000000000907805 */ /* 0x000fe2000001ff00 */
[----:B------:R-:W-:Y:S01]  /*ea90*/  CS2R R146, SRZ ;  /* 0x0000000000927805 */ /* 0x000fe2000001ff00 */
[----:B------:R-:W-:Y:S01]  /*eaa0*/  CS2R R76, SRZ ;  /* 0x00000000004c7805 */ /* 0x000fe2000001ff00 */
[----:B--2---:R-:W-:Y:S01]  /*eab0*/  LEA.HI.X.SX32 R204, R208, R2, 0x1, P6 ;  /* 0x00000002d0cc7211 */ /* 0x004fe200030f0eff */
        /* <DEDUP_REMOVED lines=61> */
[----:B----4-:R-:W-:-:S02]  /*ee90*/  IADD3 R205, P1, R0, R209, RZ ;  /* 0x000000d100cd7210 */ /* 0x010fc40007f3e0ff */
[----:B------:R-:W-:-:S03]  /*eea0*/  IADD3 R206, P0, R0, R211, RZ ;  /* 0x000000d300ce7210 */ /* 0x000fc60007f1e0ff */
[----:B------:R1:W-:Y:S04]  /*eeb0*/  STL [R1+0xe04], R205 ;  /* 0x000e04cd01007387 */ /* 0x0003e80000100800 */
[----:B------:R2:W-:Y:S01]  /*eec0*/  STL [R1+0xe00], R206 ;  /* 0x000e00ce01007387 */ /* 0x0005e20000100800 */
[----:B------:R-:W-:Y:S02]  /*eed0*/  IADD3 R207, P4, R0, R210, RZ ;  /* 0x000000d200cf7210 */ /* 0x000fe40007f9e0ff */
[-C--:B-1----:R-:W-:Y:S02]  /*eee0*/  LEA.HI.X.SX32 R205, R214, R2.reuse, 0x1, P5 ;  /* 0x00000002d6cd7211 */ /* 0x082fe400028f0eff */
[----:B------:R-:W-:Y:S02]  /*eef0*/  IADD3 R208, P6, R0, R3, RZ ;  /* 0x0000000300d07210 */ /* 0x000fe40007fde0ff */
[-C--:B------:R-:W-:Y:S01]  /*ef00*/  LEA.HI.X.SX32 R0, R209, R2.reuse, 0x1, P1 ;  /* 0x00000002d1007211 */ /* 0x080fe200008f0eff */
[----:B------:R-:W-:Y:S01]  /*ef10*/  IMAD.MOV.U32 R209, RZ, RZ, c[0x0][0x188] ;  /* 0x00006200ffd17624 */ /* 0x000fe200078e00ff */
[-C--:B------:R-:W-:Y:S01]  /*ef20*/  LEA.HI.X.SX32 R24, R210, R2.reuse, 0x1, P4 ;  /* 0x00000002d2187211 */ /* 0x080fe200020f0eff */
[----:B------:R1:W-:Y:S01]  /*ef30*/  STL [R1+0xdfc], R208 ;  /* 0x000dfcd001007387 */ /* 0x0003e20000100800 */
[----:B--2---:R-:W-:Y:S01]  /*ef40*/  LEA.HI.X.SX32 R206, R213, R2, 0x1, P3 ;  /* 0x00000002d5ce7211 */ /* 0x004fe200018f0eff */
[----:B------:R-:W-:-:S02]  /*ef50*/  IMAD R210, R209, 0x1f, RZ ;  /* 0x0000001fd1d27824 */ /* 0x000fc400078e02ff */
[----:B------:R2:W-:Y:S03]  /*ef60*/  STL [R1+0x21c], R0 ;  /* 0x00021c0001007387 */ /* 0x0005e60000100800 */
[----:B------:R-:W-:Y:S02]  /*ef70*/  SHF.R.S32.HI R31, RZ, 0x1f, R210 ;  /* 0x0000001fff1f7819 */ /* 0x000fe400000114d2 */
[----:B------:R-:W-:Y:S02]  /*ef80*/  IADD3 R209, P5, R247, R210, RZ ;  /* 0x000000d2f7d17210 */ /* 0x000fe40007fbe0ff */
[----:B-1----:R-:W-:Y:S02]  /*ef90*/  LEA.HI.X.SX32 R208, R212, R2, 0x1, P2 ;  /* 0x00000002d4d07211 */ /* 0x002fe400010f0eff */
[----:B------:R-:W-:Y:S02]  /*efa0*/  IADD3 R210, P2, R246, R210, RZ ;  /* 0x000000d2f6d27210 */ /* 0x000fe40007f5e0ff */
[----:B--2---:R-:W-:Y:S01]  /*efb0*/  LEA.HI.X.SX32 R0, R211, R2, 0x1, P0 ;  /* 0x00000002d3007211 */ /* 0x004fe200000f0eff */
[----:B------:R-:W-:-:S04]  /*efc0*/  IMAD.MOV.U32 R211, RZ, RZ, c[0x0][0x188] ;  /* 0x00006200ffd37624 */ /* 0x000fc800078e00ff */
[----:B------:R1:W-:Y:S01]  /*efd0*/  STL [R1+0x220], R0 ;  /* 0x0002200001007387 */ /* 0x0003e20000100800 */
[----:B------:R-:W-:-:S03]  /*efe0*/  IMAD R214, R211, 0x1d, RZ ;  /* 0x0000001dd3d67824 */ /* 0x000fc600078e02ff */
[----:B------:R-:W-:Y:S02]  /*eff0*/  STL [R1+0x224], R24 ;  /* 0x0002241801007387 */ /* 0x000fe40000100800 */
[----:B------:R-:W-:Y:S02]  /*f000*/  IADD3 R213, P4, R247, R214, RZ ;  /* 0x000000d6f7d57210 */ /* 0x000fe40007f9e0ff */
[----:B------:R-:W-:Y:S02]  /*f010*/  SHF.R.S32.HI R29, RZ, 0x1f, R214 ;  /* 0x0000001fff1d7819 */ /* 0x000fe400000114d6 */
[----:B-1----:R-:W-:Y:S01]  /*f020*/  LEA.HI.X.SX32 R0, R3, R2, 0x1, P6 ;  /* 0x0000000203007211 */ /* 0x002fe200030f0eff */
[----:B------:R-:W-:Y:S01]  /*f030*/  IMAD R3, R211, 0x1e, RZ ;  /* 0x0000001ed3037824 */ /* 0x000fe200078e02ff */
[----:B------:R-:W-:Y:S02]  /*f040*/  SHF.R.S32.HI R2, RZ, 0x1f, R247 ;  /* 0x0000001fff027819 */ /* 0x000fe400000114f7 */
[----:B------:R-:W-:Y:S01]  /*f050*/  IADD3 R214, P3, R246, R214, RZ ;  /* 0x000000d6f6d67210 */ /* 0x000fe20007f7e0ff */
[----:B------:R1:W-:Y:S01]  /*f060*/  STL [R1+0x228], R0 ;  /* 0x0002280001007387 */ /* 0x0003e20000100800 */
[----:B------:R-:W-:-:S02]  /*f070*/  SHF.R.S32.HI R25, RZ, 0x1f, R3 ;  /* 0x0000001fff197819 */ /* 0x000fc40000011403 */
[-C--:B------:R-:W-:Y:S02]  /*f080*/  IADD3 R211, P1, R247, R3.reuse, RZ ;  /* 0x00000003f7d37210 */ /* 0x080fe40007f3e0ff */
[----:B------:R-:W-:Y:S01]  /*f090*/  IADD3 R212, P0, R246, R3, RZ ;  /* 0x00000003f6d47210 */ /* 0x000fe20007f1e0ff */
[----:B------:R-:W-:-:S04]  /*f0a0*/  IMAD.MOV.U32 R3, RZ, RZ, c[0x0][0x188] ;  /* 0x00006200ff037624 */ /* 0x000fc800078e00ff */
[----:B------:R-:W-:Y:S01]  /*f0b0*/  IMAD R3, R3, 0x1c, RZ ;  /* 0x0000001c03037824 */ /* 0x000fe200078e02ff */
[----:B-1----:R-:W-:Y:S01]  /*f0c0*/  SHF.R.S32.HI R0, RZ, 0x1f, R246 ;  /* 0x0000001fff007819 */ /* 0x002fe200000114f6 */
[----:B------:R1:W-:Y:S03]  /*f0d0*/  STL [R1+0xdf8], R212 ;  /* 0x000df8d401007387 */ /* 0x0003e60000100800 */
[----:B------:R-:W-:Y:S01]  /*f0e0*/  IADD3 R215, P6, R247, R3, RZ ;  /* 0x00000003f7d77210 */ /* 0x000fe20007fde0ff */
[----:B------:R2:W-:Y:S01]  /*f0f0*/  STL [R1+0xdf4], R213 ;  /* 0x000df4d501007387 */ /* 0x0005e20000100800 */
[----:B------:R-:W-:-:S03]  /*f100*/  SHF.R.S32.HI R27, RZ, 0x1f, R3 ;  /* 0x0000001fff1b7819 */ /* 0x000fc60000011403 */
[----:B------:R3:W-:Y:S01]  /*f110*/  STL [R1+0xdf0], R214 ;  /* 0x000df0d601007387 */ /* 0x0007e20000100800 */
[--C-:B-1----:R-:W-:Y:S01]  /*f120*/  IMAD.X R212, R2, 0x1, R31.reuse, P5 ;  /* 0x0000000102d47824 */ /* 0x102fe200028e061f */
[----:B------:R-:W-:Y:S02]  /*f130*/  IADD3 R216, P5, R246, R3, RZ ;  /* 0x00000003f6d87210 */ /* 0x000fe40007fbe0ff */
[----:B------:R1:W-:Y:S01]  /*f140*/  STL [R1+0xdec], R215 ;  /* 0x000decd701007387 */ /* 0x0003e20000100800 */
[----:B------:R-:W-:Y:S01]  /*f150*/  SHF.R.S32.HI R3, RZ, 0x1f, R218 ;  /* 0x0000001fff037819 */ /* 0x000fe200000114da */
[----:B--2---:R-:W-:Y:S01]  /*f160*/  IMAD.X R213, R0, 0x1, R31, P2 ;  /* 0x0000000100d57824 */ /* 0x004fe200010e061f */
[CC--:B------:R-:W-:Y:S01]  /*f170*/  IADD3 R217, P2, R247.reuse, R218.reuse, RZ ;  /* 0x000000daf7d97210 */ /* 0x0c0fe20007f5e0ff */
[----:B------:R2:W-:Y:S01]  /*f180*/  STL [R1+0xde8], R216 ;  /* 0x000de8d801007387 */ /* 0x0005e20000100800 */
[----:B------:R-:W-:Y:S01]  /*f190*/  SHF.R.S32.HI R31, RZ, 0x1f, R220 ;  /* 0x0000001fff1f7819 */ /* 0x000fe200000114dc */
[--C-:B---3--:R-:W-:Y:S01]  /*f1a0*/  IMAD.X R214, R2, 0x1, R25.reuse, P1 ;  /* 0x0000000102d67824 */ /* 0x108fe200008e0619 */
[----:B------:R-:W-:Y:S01]  /*f1b0*/  IADD3 R218, P1, R246, R218, RZ ;  /* 0x000000daf6da7210 */ /* 0x000fe20007f3e0ff */
[----:B------:R3:W-:Y:S01]  /*f1c0*/  STL [R1+0xde4], R217 ;  /* 0x000de4d901007387 */ /* 0x0007e20000100800 */
[----:B-1----:R-:W-:Y:S01]  /*f1d0*/  IMAD.X R215, R0, 0x1, R25, P0 ;  /* 0x0000000100d77824 */ /* 0x002fe200000e0619 */
[----:B------:R-:W-:-:S02]  /*f1e0*/  IADD3 R219, P0, R247, R220, RZ ;  /* 0x000000dcf7db7210 */ /* 0x000fc40007f1e0ff */
[----:B------:R1:W-:Y:S01]  /*f1f0*/  STL [R1+0xde0], R218 ;  /* 0x000de0da01007387 */ /* 0x0003e20000100800 */
[----:B------:R-:W-:Y:S01]  /*f200*/  SHF.R.S32.HI R25, RZ, 0x1f, R222 ;  /* 0x0000001fff197819 */ /* 0x000fe200000114de */
[--C-:B--2---:R-:W-:Y:S01]  /*f210*/  IMAD.X R216, R2, 0x1, R29.reuse, P4 ;  /* 0x0000000102d87824 */ /* 0x104fe200020e061d */
[----:B------:R-:W-:Y:S01]  /*f220*/  IADD3 R220, P4, R246, R220, RZ ;  /* 0x000000dcf6dc7210 */ /* 0x000fe20007f9e0ff */
[----:B------:R2:W-:Y:S01]  /*f230*/  STL [R1+0xddc], R219 ;  /* 0x000ddcdb01007387 */ /* 0x0005e20000100800 */
[----:B---3--:R-:W-:Y:S01]  /*f240*/  IMAD.X R217, R0, 0x1, R29, P3 ;  /* 0x0000000100d97824 */ /* 0x008fe200018e061d */
[CC--:B------:R-:W-:Y:S02]  /*f250*/  IADD3 R221, P3, R247.reuse, R222.reuse, RZ ;  /* 0x000000def7dd7210 */ /* 0x0c0fe40007f7e0ff */
[----:B------:R3:W-:Y:S01]  /*f260*/  STL [R1+0xdd8], R220 ;  /* 0x000dd8dc01007387 */ /* 0x0007e20000100800 */
[----:B------:R-:W-:Y:S01]  /*f270*/  SHF.R.S32.HI R29, RZ, 0x1f, R236 ;  /* 0x0000001fff1d7819 */ /* 0x000fe200000114ec */
[--C-:B-1----:R-:W-:Y:S01]  /*f280*/  IMAD.X R218, R2, 0x1, R27.reuse, P6 ;  /* 0x0000000102da7824 */ /* 0x102fe200030e061b */
[----:B------:R-:W-:Y:S01]  /*f290*/  IADD3 R222, P6, R246, R222, RZ ;  /* 0x000000def6de7210 */ /* 0x000fe20007fde0ff */
[----:B------:R1:W-:Y:S01]  /*f2a0*/  STL [R1+0xdd4], R221 ;  /* 0x000dd4dd01007387 */ /* 0x0003e20000100800 */
[----:B--2---:R-:W-:Y:S01]  /*f2b0*/  IMAD.X R219, R0, 0x1, R27, P5 ;  /* 0x0000000100db7824 */ /* 0x004fe200028e061b */
[----:B------:R-:W-:-:S02]  /*f2c0*/  IADD3 R223, P5, R247, R236, RZ ;  /* 0x000000ecf7df7210 */ /* 0x000fc40007fbe0ff */
[----:B------:R2:W-:Y:S01]  /*f2d0*/  STL [R1+0xdcc], R222 ;  /* 0x000dccde01007387 */ /* 0x0005e20000100800 */
[----:B------:R-:W-:Y:S01]  /*f2e0*/  SHF.R.S32.HI R27, RZ, 0x1f, R238 ;  /* 0x0000001fff1b7819 */ /* 0x000fe200000114ee */
[--C-:B---3--:R-:W-:Y:S01]  /*f2f0*/  IMAD.X R220, R2, 0x1, R3.reuse, P2 ;  /* 0x0000000102dc7824 */ /* 0x108fe200010e0603 */
[----:B------:R-:W-:Y:S01]  /*f300*/  IADD3 R236, P2, R246, R236, RZ ;  /* 0x000000ecf6ec7210 */ /* 0x000fe20007f5e0ff */
[----:B------:R3:W-:Y:S01]  /*f310*/  STL [R1+0xdd0], R223 ;  /* 0x000dd0df01007387 */ /* 0x0007e20000100800 */
[----:B-1----:R-:W-:Y:S01]  /*f320*/  IMAD.X R221, R0, 0x1, R3, P1 ;  /* 0x0000000100dd7824 */ /* 0x002fe200008e0603 */
[-C--:B------:R-:W-:Y:S01]  /*f330*/  IADD3 R237, P1, R247, R238.reuse, RZ ;  /* 0x000000eef7ed7210 */ /* 0x080fe20007f3e0ff */
[----:B------:R-:W-:Y:S01]  /*f340*/  IMAD.X R3, R2, 0x1, R31, P0 ;  /* 0x0000000102037824 */ /* 0x000fe200000e061f */
[----:B------:R-:W-:Y:S01]  /*f350*/  IADD3 R238, P0, R246, R238, RZ ;  /* 0x000000eef6ee7210 */ /* 0x000fe20007f1e0ff */
[----:B------:R1:W-:Y:S01]  /*f360*/  STL [R1+0xdc8], R236 ;  /* 0x000dc8ec01007387 */ /* 0x0003e20000100800 */
[----:B--2---:R-:W-:-:S03]  /*f370*/  IMAD.X R222, R2, 0x1, R25, P3 ;  /* 0x0000000102de7824 */ /* 0x004fc600018e0619 */
[----:B------:R2:W-:Y:S01]  /*f380*/  STL [R1+0xdc4], R238 ;  /* 0x000dc4ee01007387 */ /* 0x0005e20000100800 */
[C---:B---3--:R-:W-:Y:S01]  /*f390*/  IMAD.X R223, R0.reuse, 0x1, R31, P4 ;  /* 0x0000000100df7824 */ /* 0x048fe200020e061f */
[C---:B------:R-:W-:Y:S02]  /*f3a0*/  IADD3 R239, P4, R247.reuse, R241, RZ ;  /* 0x000000f1f7ef7210 */ /* 0x040fe40007f9e0ff */
[----:B------:R3:W-:Y:S01]  /*f3b0*/  STL [R1+0x254], R3 ;  /* 0x0002540301007387 */ /* 0x0007e20000100800 */
[----:B------:R-:W-:Y:S01]  /*f3c0*/  SHF.R.S32.HI R31, RZ, 0x1f, R244 ;  /* 0x0000001fff1f7819 */ /* 0x000fe200000114f4 */
[----:B-1----:R-:W-:Y:S01]  /*f3d0*/  IMAD.X R236, R0, 0x1, R25, P6 ;  /* 0x0000000100ec7824 */ /* 0x002fe200030e0619 */
[-C--:B------:R-:W-:Y:S01]  /*f3e0*/  IADD3 R243, P6, R247, R244.reuse, RZ ;  /* 0x000000f4f7f37210 */ /* 0x080fe20007fde0ff */
[----:B------:R1:W-:Y:S01]  /*f3f0*/  STL [R1+0xdc0], R239 ;  /* 0x000dc0ef01007387 */ /* 0x0003e20000100800 */
[----:B------:R-:W-:Y:S01]  /*f400*/  SHF.R.S32.HI R25, RZ, 0x1f, R161 ;  /* 0x0000001fff197819 */ /* 0x000fe200000114a1 */
[----:B--2---:R-:W-:Y:S01]  /*f410*/  IMAD.X R238, R2, 0x1, R29, P5 ;  /* 0x0000000102ee7824 */ /* 0x004fe200028e061d */
[----:B------:R-:W-:-:S02]  /*f420*/  IADD3 R244, P5, R246, R244, RZ ;  /* 0x000000f4f6f47210 */ /* 0x000fc40007fbe0ff */
[----:B---3--:R-:W-:Y:S02]  /*f430*/  SHF.R.S32.HI R3, RZ, 0x1f, R241 ;  /* 0x0000001fff037819 */ /* 0x008fe400000114f1 */
[----:B------:R-:W-:Y:S01]  /*f440*/  IADD3 R241, P3, R246, R241, RZ ;  /* 0x000000f1f6f17210 */ /* 0x000fe20007f7e0ff */
[----:B-1----:R-:W-:Y:S01]  /*f450*/  IMAD.X R239, R0, 0x1, R29, P2 ;  /* 0x0000000100ef7824 */ /* 0x002fe200010e061d */
[----:B------:R-:W-:-:S03]  /*f460*/  IADD3 R245, P2, R247, R161, RZ ;  /* 0x000000a1f7f57210 */ /* 0x000fc60007f5e0ff */
[----:B------:R1:W-:Y:S01]  /*f470*/  STL [R1+0xdbc], R241 ;  /* 0x000dbcf101007387 */ /* 0x0003e20000100800 */
[----:B------:R-:W-:-:S03]  /*f480*/  SHF.R.S32.HI R29, RZ, 0x1f, R162 ;  /* 0x0000001fff1d7819 */ /* 0x000fc600000114a2 */
[----:B------:R2:W-:Y:S04]  /*f490*/  STL [R1+0xdb8], R243 ;  /* 0x000db8f301007387 */ /* 0x0005e80000100800 */
[----:B------:R3:W-:Y:S01]  /*f4a0*/  STL [R1+0xdb4], R245 ;  /* 0x000db4f501007387 */ /* 0x0007e20000100800 */
[--C-:B-1----:R-:W-:Y:S01]  /*f4b0*/  IMAD.X R241, R2, 0x1, R27.reuse, P1 ;  /* 0x0000000102f17824 */ /* 0x102fe200008e061b */
[----:B------:R-:W-:Y:S01]  /*f4c0*/  IADD3 R24, P1, R246, R161, RZ ;  /* 0x000000a1f6187210 */ /* 0x000fe20007f3e0ff */
[----:B------:R-:W-:Y:S02]  /*f4d0*/  IMAD R161, R172, 0x12, RZ ;  /* 0x00000012aca17824 */ /* 0x000fe400078e02ff */
[----:B--2---:R-:W-:Y:S02]  /*f4e0*/  IMAD.X R243, R0, 0x1, R27, P0 ;  /* 0x0000000100f37824 */ /* 0x004fe400000e061b */
[----:B------:R1:W-:Y:S01]  /*f4f0*/  STL [R1+0x10], R24 ;  /* 0x0000101801007387 */ /* 0x0003e20000100800 */
[----:B------:R-:W-:Y:S01]  /*f500*/  SHF.R.S32.HI R27, RZ, 0x1f, R161 ;  /* 0x0000001fff1b7819 */ /* 0x000fe200000114a1 */
[----:B---3--:R-:W-:Y:S01]  /*f510*/  IMAD.X R245, R2, 0x1, R3, P4 ;  /* 0x0000000102f57824 */ /* 0x008fe200020e0603 */
[----:B------:R-:W-:-:S02]  /*f520*/  IADD3 R26, P4, R246, R162, RZ ;  /* 0x000000a2f61a7210 */ /* 0x000fc40007f9e0ff */
[----:B-1----:R-:W-:Y:S01]  /*f530*/  IADD3 R24, P0, R247, R162, RZ ;  /* 0x000000a2f7187210 */ /* 0x002fe20007f1e0ff */
[----:B------:R-:W-:-:S04]  /*f540*/  IMAD R162, R172, 0x11, RZ ;  /* 0x00000011aca27824 */ /* 0x000fc800078e02ff */
[----:B------:R1:W-:Y:S04]  /*f550*/  STL [R1+0x14], R24 ;  /* 0x0000141801007387 */ /* 0x0003e80000100800 */
[----:B------:R-:W-:Y:S01]  /*f560*/  STL [R1+0x18], R26 ;  /* 0x0000181a01007387 */ /* 0x000fe20000100800 */
[----:B-1----:R-:W-:Y:S01]  /*f570*/  IMAD.X R24, R0, 0x1, R3, P3 ;  /* 0x0000000100187824 */ /* 0x002fe200018e0603 */
[----:B------:R-:W-:-:S04]  /*f580*/  IADD3 R3, P3, R247, R161, RZ ;  /* 0x000000a1f7037210 */ /* 0x000fc80007f7e0ff */
[----:B------:R1:W-:Y:S04]  /*f590*/  STL [R1+0x278], R24 ;  /* 0x0002781801007387 */ /* 0x0003e80000100800 */
[----:B------:R2:W-:Y:S01]  /*f5a0*/  STL [R1+0x1c], R3 ;  /* 0x00001c0301007387 */ /* 0x0005e20000100800 */
[--C-:B-1----:R-:W-:Y:S01]  /*f5b0*/  IMAD.X R24, R2, 0x1, R31.reuse, P6 ;  /* 0x0000000102187824 */ /* 0x102fe200030e061f */
[----:B------:R-:W-:Y:S01]  /*f5c0*/  IADD3 R26, P6, R246, R161, RZ ;  /* 0x000000a1f61a7210 */ /* 0x000fe20007fde0ff */
[----:B------:R-:W-:Y:S01]  /*f5d0*/  IMAD.SHL.U32 R161, R172, 0x10, RZ ;  /* 0x00000010aca17824 */ /* 0x000fe200078e00ff */
[----:B--2---:R-:W-:Y:S02]  /*f5e0*/  SHF.R.S32.HI R3, RZ, 0x1f, R162 ;  /* 0x0000001fff037819 */ /* 0x004fe400000114a2 */
[----:B------:R1:W-:Y:S04]  /*f5f0*/  STL [R1+0x27c], R24 ;  /* 0x00027c1801007387 */ /* 0x0003e80000100800 */
[----:B------:R2:W-:Y:S01]  /*f600*/  STL [R1+0x20], R26 ;  /* 0x0000201a01007387 */ /* 0x0005e20000100800 */
[----:B-1----:R-:W-:Y:S01]  /*f610*/  IMAD.X R24, R0, 0x1, R31, P5 ;  /* 0x0000000100187824 */ /* 0x002fe200028e061f */
[----:B------:R-:W-:-:S02]  /*f620*/  SHF.R.S32.HI R31, RZ, 0x1f, R161 ;  /* 0x0000001fff1f7819 */ /* 0x000fc400000114a1 */
[-C--:B--2---:R-:W-:Y:S02]  /*f630*/  IADD3 R26, P5, R247, R162.reuse, RZ ;  /* 0x000000a2f71a7210 */ /* 0x084fe40007fbe0ff */
[----:B------:R1:W-:Y:S04]  /*f640*/  STL [R1+0x280], R24 ;  /* 0x0002801801007387 */ /* 0x0003e80000100800 */
[----:B------:R2:W-:Y:S01]  /*f650*/  STL [R1+0x24], R26 ;  /* 0x0000241a01007387 */ /* 0x0005e20000100800 */
[----:B-1----:R-:W-:Y:S01]  /*f660*/  IMAD.X R24, R2, 0x1, R25, P2 ;  /* 0x0000000102187824 */ /* 0x002fe200010e0619 */
[----:B--2---:R-:W-:-:S04]  /*f670*/  IADD3 R26, P2, R246, R162, RZ ;  /* 0x000000a2f61a7210 */ /* 0x004fc80007f5e0ff */
[----:B------:R1:W-:Y:S01]  /*f680*/  STL [R1+0x284], R24 ;  /* 0x0002841801007387 */ /* 0x0003e20000100800 */
[----:B------:R-:W-:-:S03]  /*f690*/  IMAD R162, R172, 0xf, RZ ;  /* 0x0000000faca27824 */ /* 0x000fc600078e02ff */
[----:B------:R-:W-:Y:S01]  /*f6a0*/  STL [R1+0x28], R26 ;  /* 0x0000281a01007387 */ /* 0x000fe20000100800 */
[----:B-1----:R-:W-:Y:S01]  /*f6b0*/  IMAD.X R24, R0, 0x1, R25, P1 ;  /* 0x0000000100187824 */ /* 0x002fe200008e0619 */
[----:B------:R-:W-:-:S04]  /*f6c0*/  IADD3 R25, P1, R247, R161, RZ ;  /* 0x000000a1f7197210 */ /* 0x000fc80007f3e0ff */
[----:B------:R1:W-:Y:S04]  /*f6d0*/  STL [R1+0x288], R24 ;  /* 0x0002881801007387 */ /* 0x0003e80000100800 */
[----:B------:R2:W-:Y:S01]  /*f6e0*/  STL [R1+0x2c], R25 ;  /* 0x00002c1901007387 */ /* 0x0005e20000100800 */
[--C-:B-1----:R-:W-:Y:S01]  /*f6f0*/  IMAD.X R24, R2, 0x1, R29.reuse, P0 ;  /* 0x0000000102187824 */ /* 0x102fe200000e061d */
[----:B------:R-:W-:Y:S01]  /*f700*/  IADD3 R26, P0, R246, R161, RZ ;  /* 0x000000a1f61a7210 */ /* 0x000fe20007f1e0ff */
[----:B------:R-:W-:Y:S01]  /*f710*/  IMAD R161, R172, 0xe, RZ ;  /* 0x0000000eaca17824 */ /* 0x000fe200078e02ff */
        /* <DEDUP_REMOVED lines=8> */
[C---:B------:R-:W-:Y:S02]  /*f7a0*/  IMAD.X R30, R2.reuse, 0x1, R25, P4 ;  /* 0x00000001021e7824 */ /* 0x040fe400020e0619 */
[----:B-1----:R-:W-:Y:S01]  /*f7b0*/  IMAD.X R24, R2, 0x1, R27, P3 ;  /* 0x0000000102187824 */ /* 0x002fe200018e061b */
[----:B--2---:R-:W-:-:S04]  /*f7c0*/  IADD3 R26, P3, R246, R162, RZ ;  /* 0x000000a2f61a7210 */ /* 0x004fc80007f7e0ff */
[----:B------:R1:W-:Y:S01]  /*f7d0*/  STL [R1+0x294], R24 ;  /* 0x0002941801007387 */ /* 0x0003e20000100800 */
[----:B------:R-:W-:-:S03]  /*f7e0*/  IMAD R162, R172, 0xd, RZ ;  /* 0x0000000daca27824 */ /* 0x000fc600078e02ff */
[----:B------:R2:W-:Y:S01]  /*f7f0*/  STL [R1+0x38], R26 ;  /* 0x0000381a01007387 */ /* 0x0005e20000100800 */
[C---:B------:R-:W-:Y:S02]  /*f800*/  IMAD.X R25, R0.reuse, 0x1, R25, P3 ;  /* 0x0000000100197824 */ /* 0x040fe400018e0619 */
[----:B-1----:R-:W-:Y:S01]  /*f810*/  IMAD.X R24, R0, 0x1, R27, P6 ;  /* 0x0000000100187824 */ /* 0x002fe200030e061b */
[----:B------:R-:W-:Y:S01]  /*f820*/  IADD3 R27, P6, R247, R161, RZ ;  /* 0x000000a1f71b7210 */ /* 0x000fe20007fde0ff */
[----:B--2---:R-:W-:-:S03]  /*f830*/  IMAD.X R26, R2, 0x1, R3, P5 ;  /* 0x00000001021a7824 */ /* 0x004fc600028e0603 */
[----:B------:R1:W-:Y:S01]  /*f840*/  STL [R1+0x298], R24 ;  /* 0x0002981801007387 */ /* 0x0003e20000100800 */
[----:B------:R-:W-:-:S03]  /*f850*/  IMAD.X R3, R0, 0x1, R3, P2 ;  /* 0x0000000100037824 */ /* 0x000fc600010e0603 */
[----:B------:R2:W-:Y:S04]  /*f860*/  STL [R1+0x3c], R27 ;  /* 0x00003c1b01007387 */ /* 0x0005e80000100800 */
[----:B------:R3:W-:Y:S01]  /*f870*/  STL [R1+0x29c], R26 ;  /* 0x00029c1a01007387 */ /* 0x0007e20000100800 */
[----:B-1----:R-:W-:Y:S01]  /*f880*/  IADD3 R24, P5, R246, R161, RZ ;  /* 0x000000a1f6187210 */ /* 0x002fe20007fbe0ff */
[----:B------:R-:W-:Y:S01]  /*f890*/  IMAD R161, R172, 0xc, RZ ;  /* 0x0000000caca17824 */ /* 0x000fe200078e02ff */
[----:B--2---:R-:W-:-:S03]  /*f8a0*/  SHF.R.S32.HI R27, RZ, 0x1f, R162 ;  /* 0x0000001fff1b7819 */ /* 0x004fc600000114a2 */
[----:B------:R1:W-:Y:S01]  /*f8b0*/  STL [R1+0x40], R24 ;  /* 0x0000401801007387 */ /* 0x0003e20000100800 */
[----:B---3--:R-:W-:-:S03]  /*f8c0*/  IMAD.X R26, R0, 0x1, R31, P0 ;  /* 0x00000001001a7824 */ /* 0x008fc600000e061f */
[----:B------:R2:W-:Y:S01]  /*f8d0*/  STL [R1+0x2d0], R3 ;  /* 0x0002d00301007387 */ /* 0x0005e20000100800 */
[----:B-1----:R-:W-:Y:S01]  /*f8e0*/  IADD3 R24, P2, R247, R162, RZ ;  /* 0x000000a2f7187210 */ /* 0x002fe20007f5e0ff */
[----:B--2---:R-:W-:-:S04]  /*f8f0*/  IMAD.X R3, R2, 0x1, R31, P1 ;  /* 0x0000000102037824 */ /* 0x004fc800008e061f */
[----:B------:R1:W-:Y:S04]  /*f900*/  STL [R1+0x44], R24 ;  /* 0x0000441801007387 */ /* 0x0003e80000100800 */
[----:B------:R2:W-:Y:S01]  /*f910*/  STL [R1+0x2d4], R3 ;  /* 0x0002d40301007387 */ /* 0x0005e20000100800 */
[----:B-1----:R-:W-:Y:S01]  /*f920*/  IADD3 R24, P1, R246, R162, RZ ;  /* 0x000000a2f6187210 */ /* 0x002fe20007f3e0ff */
[----:B------:R-:W-:Y:S01]  /*f930*/  IMAD R162, R172, 0xb, RZ ;  /* 0x0000000baca27824 */ /* 0x000fe200078e02ff */
[----:B--2---:R-:W-:-:S03]  /*f940*/  SHF.R.S32.HI R3, RZ, 0x1f, R161 ;  /* 0x0000001fff037819 */ /* 0x004fc600000114a1 */
[----:B------:R1:W-:Y:S04]  /*f950*/  STL [R1+0x48], R24 ;  /* 0x0000481801007387 */ /* 0x0003e80000100800 */
[----:B------:R2:W-:Y:S01]  /*f960*/  STL [R1+0x2d8], R26 ;  /* 0x0002d81a01007387 */ /* 0x0005e20000100800 */
[-C--:B-1----:R-:W-:Y:S02]  /*f970*/  IADD3 R24, P0, R247, R161.reuse, RZ ;  /* 0x000000a1f7187210 */ /* 0x082fe40007f1e0ff */
[----:B--2---:R-:W-:-:S03]  /*f980*/  IADD3 R26, P4, R246, R161, RZ ;  /* 0x000000a1f61a7210 */ /* 0x004fc60007f9e0ff */
[----:B------:R1:W-:Y:S01]  /*f990*/  STL [R1+0x4c], R24 ;  /* 0x00004c1801007387 */ /* 0x0003e20000100800 */
[----:B------:R-:W-:-:S03]  /*f9a0*/  IMAD R161, R172, 0xa, RZ ;  /* 0x0000000aaca17824 */ /* 0x000fc600078e02ff */
[----:B------:R2:W-:Y:S04]  /*f9b0*/  STL [R1+0x2dc], R30 ;  /* 0x0002dc1e01007387 */ /* 0x0005e80000100800 */
[----:B------:R3:W-:Y:S01]  /*f9c0*/  STL [R1+0x50], R26 ;  /* 0x0000501a01007387 */ /* 0x0007e20000100800 */
[----:B-1----:R-:W-:-:S03]  /*f9d0*/  SHF.R.S32.HI R24, RZ, 0x1f, R162 ;  /* 0x0000001fff187819 */ /* 0x002fc600000114a2 */
[----:B------:R1:W-:Y:S01]  /*f9e0*/  STL [R1+0x2e0], R25 ;  /* 0x0002e01901007387 */ /* 0x0003e20000100800 */
[--C-:B--2---:R-:W-:Y:S02]  /*f9f0*/  IMAD.X R30, R2, 0x1, R27.reuse, P2 ;  /* 0x00000001021e7824 */ /* 0x104fe400010e061b */
[----:B------:R-:W-:Y:S01]  /*fa00*/  IMAD.X R27, R0, 0x1, R27, P1 ;  /* 0x00000001001b7824 */ /* 0x000fe200008e061b */
[----:B---3--:R-:W-:Y:S01]  /*fa10*/  IADD3 R26, P3, R247, R162, RZ ;  /* 0x000000a2f71a7210 */ /* 0x008fe20007f7e0ff */
[----:B-1----:R-:W-:-:S04]  /*fa20*/  IMAD.X R25, R2, 0x1, R29, P6 ;  /* 0x0000000102197824 */ /* 0x002fc800030e061d */
[----:B------:R1:W-:Y:S01]  /*fa30*/  STL [R1+0x54], R26 ;  /* 0x0000541a01007387 */ /* 0x0003e20000100800 */
[----:B------:R-:W-:-:S03]  /*fa40*/  IMAD.X R29, R0, 0x1, R29, P5 ;  /* 0x00000001001d7824 */ /* 0x000fc600028e061d */
        /* <DEDUP_REMOVED lines=9> */
[----:B------:R-:W-:-:S03]  /*fae0*/  IMAD.SHL.U32 R161, R172, 0x8, RZ ;  /* 0x00000008aca17824 */ /* 0x000fc600078e00ff */
[----:B------:R-:W-:Y:S04]  /*faf0*/  STL [R1+0x2ec], R30 ;  /* 0x0002ec1e01007387 */ /* 0x000fe80000100800 */
[----:B------:R2:W-:Y:S01]  /*fb00*/  STL [R1+0x60], R29 ;  /* 0x0000601d01007387 */ /* 0x0005e20000100800 */
[----:B-1----:R-:W-:-:S03]  /*fb10*/  SHF.R.S32.HI R26, RZ, 0x1f, R162 ;  /* 0x0000001fff1a7819 */ /* 0x002fc600000114a2 */
[----:B------:R1:W-:Y:S01]  /*fb20*/  STL [R1+0x300], R27 ;  /* 0x0003001b01007387 */ /* 0x0003e20000100800 */
[----:B--2---:R-:W-:Y:S01]  /*fb30*/  IADD3 R29, P1, R247, R162, RZ ;  /* 0x000000a2f71d7210 */ /* 0x004fe20007f3e0ff */
[----:B-1----:R-:W-:-:S04]  /*fb40*/  IMAD.X R27, R2, 0x1, R3, P0 ;  /* 0x00000001021b7824 */ /* 0x002fc800000e0603 */
[----:B------:R1:W-:Y:S01]  /*fb50*/  STL [R1+0x64], R29 ;  /* 0x0000641d01007387 */ /* 0x0003e20000100800 */
[----:B------:R-:W-:Y:S01]  /*fb60*/  IADD3 R30, P0, R246, R162, RZ ;  /* 0x000000a2f61e7210 */ /* 0x000fe20007f1e0ff */
[----:B------:R-:W-:Y:S02]  /*fb70*/  IMAD R162, R172, 0x7, RZ ;  /* 0x00000007aca27824 */ /* 0x000fe400078e02ff */
[----:B------:R2:W-:Y:S04]  /*fb80*/  STL [R1+0x304], R27 ;  /* 0x0003041b01007387 */ /* 0x0005e80000100800 */
[----:B------:R3:W-:Y:S01]  /*fb90*/  STL [R1+0x68], R30 ;  /* 0x0000681e01007387 */ /* 0x0007e20000100800 */
[----:B-1----:R-:W-:Y:S01]  /*fba0*/  IMAD.X R29, R0, 0x1, R3, P4 ;  /* 0x00000001001d7824 */ /* 0x002fe200020e0603 */
[----:B------:R-:W-:-:S02]  /*fbb0*/  IADD3 R3, P4, R247, R161, RZ ;  /* 0x000000a1f7037210 */ /* 0x000fc40007f9e0ff */
[----:B--2---:R-:W-:Y:S02]  /*fbc0*/  SHF.R.S32.HI R27, RZ, 0x1f, R161 ;  /* 0x0000001fff1b7819 */ /* 0x004fe400000114a1 */
[----:B------:R1:W-:Y:S01]  /*fbd0*/  STL [R1+0x308], R29 ;  /* 0x0003081d01007387 */ /* 0x0003e20000100800 */
[----:B---3--:R-:W-:-:S03]  /*fbe0*/  IMAD.X R30, R2, 0x1, R24, P3 ;  /* 0x00000001021e7824 */ /* 0x008fc600018e0618 */
[----:B------:R2:W-:Y:S01]  /*fbf0*/  STL [R1+0x6c], R3 ;  /* 0x00006c0301007387 */ /* 0x0005e20000100800 */
[----:B------:R-:W-:-:S03]  /*fc00*/  IMAD.X R24, R0, 0x1, R24, P6 ;  /* 0x0000000100187824 */ /* 0x000fc600030e0618 */
[----:B------:R-:W-:Y:S01]  /*fc10*/  STL [R1+0x30c], R30 ;  /* 0x00030c1e01007387 */ /* 0x000fe20000100800 */
[----:B-1----:R-:W-:Y:S01]  /*fc20*/  IADD3 R29, P3, R246, R161, RZ ;  /* 0x000000a1f61d7210 */ /* 0x002fe20007f7e0ff */
[----:B------:R-:W-:Y:S01]  /*fc30*/  IMAD R161, R172, 0x6, RZ ;  /* 0x00000006aca17824 */ /* 0x000fe200078e02ff */
[----:B--2---:R-:W-:-:S03]  /*fc40*/  SHF.R.S32.HI R3, RZ, 0x1f, R162 ;  /* 0x0000001fff037819 */ /* 0x004fc600000114a2 */
[----:B------:R1:W-:Y:S04]  /*fc50*/  STL [R1+0x70], R29 ;  /* 0x0000701d01007387 */ /* 0x0003e80000100800 */
[----:B------:R2:W-:Y:S01]  /*fc60*/  STL [R1+0x310], R24 ;  /* 0x0003101801007387 */ /* 0x0005e20000100800 */
[----:B-1----:R-:W-:Y:S01]  /*fc70*/  IADD3 R29, P6, R247, R162, RZ ;  /* 0x000000a2f71d7210 */ /* 0x002fe20007fde0ff */
[----:B--2---:R-:W-:-:S04]  /*fc80*/  IMAD.X R24, R2, 0x1, R25, P5 ;  /* 0x0000000102187824 */ /* 0x004fc800028e0619 */
        /* <DEDUP_REMOVED lines=14> */
[----:B------:R-:W-:Y:S01]  /*fd70*/  IMAD.SHL.U32 R161, R172, 0x4, RZ ;  /* 0x00000004aca17824 */ /* 0x000fe200078e00ff */
[----:B--2---:R-:W-:-:S03]  /*fd80*/  SHF.R.S32.HI R25, RZ, 0x1f, R162 ;  /* 0x0000001fff197819 */ /* 0x004fc600000114a2 */
[----:B------:R1:W-:Y:S04]  /*fd90*/  STL [R1+0x80], R29 ;  /* 0x0000801d01007387 */ /* 0x0003e80000100800 */
[----:B------:R2:W-:Y:S01]  /*fda0*/  STL [R1+0x320], R26 ;  /* 0x0003201a01007387 */ /* 0x0005e20000100800 */
[----:B-1----:R-:W-:Y:S01]  /*fdb0*/  IADD3 R29, P0, R247, R162, RZ ;  /* 0x000000a2f71d7210 */ /* 0x002fe20007f1e0ff */
[----:B--2---:R-:W-:-:S04]  /*fdc0*/  IMAD.X R26, R2, 0x1, R27, P4 ;  /* 0x00000001021a7824 */ /* 0x004fc800020e061b */
[----:B------:R1:W-:Y:S01]  /*fdd0*/  STL [R1+0x84], R29 ;  /* 0x0000841d01007387 */ /* 0x0003e20000100800 */
[----:B------:R-:W-:Y:S01]  /*fde0*/  IADD3 R30, P4, R246, R162, RZ ;  /* 0x000000a2f61e7210 */ /* 0x000fe20007f9e0ff */
[C---:B------:R-:W-:Y:S02]  /*fdf0*/  IMAD R162, R172.reuse, 0x3, RZ ;  /* 0x00000003aca27824 */ /* 0x040fe400078e02ff */
[----:B------:R2:W-:Y:S01]  /*fe00*/  STL [R1+0x324], R26 ;  /* 0x0003241a01007387 */ /* 0x0005e20000100800 */
[----:B------:R-:W-:-:S03]  /*fe10*/  IMAD.SHL.U32 R172, R172, 0x2, RZ ;  /* 0x00000002acac7824 */ /* 0x000fc600078e00ff */
[----:B------:R-:W-:Y:S01]  /*fe20*/  STL [R1+0x88], R30 ;  /* 0x0000881e01007387 */ /* 0x000fe20000100800 */
[----:B-1----:R-:W-:Y:S01]  /*fe30*/  IMAD.X R29, R0, 0x1, R27, P3 ;  /* 0x00000001001d7824 */ /* 0x002fe200018e061b */
[CC--:B------:R-:W-:Y:S02]  /*fe40*/  IADD3 R27, P3, R247.reuse, R161.reuse, RZ ;  /* 0x000000a1f71b7210 */ /* 0x0c0fe40007f7e0ff */
[----:B--2---:R-:W-:Y:S02]  /*fe50*/  SHF.R.S32.HI R26, RZ, 0x1f, R161 ;  /* 0x0000001fff1a7819 */ /* 0x004fe400000114a1 */
[----:B------:R1:W-:Y:S04]  /*fe60*/  STL [R1+0x328], R29 ;  /* 0x0003281d01007387 */ /* 0x0003e80000100800 */
[----:B------:R2:W-:Y:S01]  /*fe70*/  STL [R1+0x8c], R27 ;  /* 0x00008c1b01007387 */ /* 0x0005e20000100800 */
[--C-:B-1----:R-:W-:Y:S01]  /*fe80*/  IMAD.X R29, R2, 0x1, R3.reuse, P6 ;  /* 0x00000001021d7824 */ /* 0x102fe200030e0603 */
[----:B------:R-:W-:Y:S01]  /*fe90*/  IADD3 R30, P6, R246, R161, RZ ;  /* 0x000000a1f61e7210 */ /* 0x000fe20007fde0ff */
[----:B------:R-:W-:Y:S01]  /*fea0*/  IMAD.SHL.U32 R4, R4, 0x4, RZ ;  /* 0x0000000404047824 */ /* 0x000fe200078e00ff */
[----:B------:R-:W-:Y:S01]  /*feb0*/  CS2R R160, SRZ ;  /* 0x0000000000a07805 */ /* 0x000fe2000001ff00 */
[----:B--2---:R-:W-:Y:S01]  /*fec0*/  SHF.R.S32.HI R27, RZ, 0x1f, R162 ;  /* 0x0000001fff1b7819 */ /* 0x004fe200000114a2 */
[----:B------:R1:W-:Y:S04]  /*fed0*/  STL [R1+0x32c], R29 ;  /* 0x00032c1d01007387 */ /* 0x0003e80000100800 */
[----:B------:R2:W-:Y:S01]  /*fee0*/  STL [R1+0x90], R30 ;  /* 0x0000901e01007387 */ /* 0x0005e20000100800 */
        /* <DEDUP_REMOVED lines=8> */
[----:B------:R-:W-:Y:S01]  /*ff70*/  IMAD.MOV.U32 R162, RZ, RZ, c[0x0][0x18c] ;  /* 0x00006300ffa27624 */ /* 0x000fe200078e00ff */
[----:B--2---:R-:W-:-:S03]  /*ff80*/  SHF.R.S32.HI R3, RZ, 0x1f, R172 ;  /* 0x0000001fff037819 */ /* 0x004fc600000114ac */
[----:B------:R1:W-:Y:S01]  /*ff90*/  STL [R1+0x98], R29 ;  /* 0x0000981d01007387 */ /* 0x0003e20000100800 */
[----:B------:R-:W-:Y:S02]  /*ffa0*/  IMAD.SHL.U32 R162, R162, 0x20, RZ ;  /* 0x00000020a2a27824 */ /* 0x000fe400078e00ff */
[----:B---3--:R-:W-:Y:S01]  /*ffb0*/  IMAD.X R30, R2, 0x1, R25, P0 ;  /* 0x00000001021e7824 */ /* 0x008fe200000e0619 */
[----:B------:R2:W-:Y:S01]  /*ffc0*/  STL [R1+0x338], R24 ;  /* 0x0003381801007387 */ /* 0x0005e20000100800 */
[-C--:B-1----:R-:W-:Y:S02]  /*ffd0*/  IADD3 R29, P1, R247, R172.reuse, RZ ;  /* 0x000000acf71d7210 */ /* 0x082fe40007f3e0ff */
[----:B--2---:R-:W-:-:S03]  /*ffe0*/  IADD3 R24, P0, R246, R172, RZ ;  /* 0x000000acf6187210 */ /* 0x004fc60007f1e0ff */
[----:B------:R1:W-:Y:S04]  /*fff0*/  STL [R1+0x9c], R29 ;  /* 0x00009c1d01007387 */ /* 0x0003e80000100800 */
[----:B------:R2:W-:Y:S04]  /*10000*/  STL [R1+0x33c], R30 ;  /* 0x00033c1e01007387 */ /* 0x0005e80000100800 */
[----:B------:R3:W-:Y:S01]  /*10010*/  STL [R1+0xa0], R24 ;  /* 0x0000a01801007387 */ /* 0x0007e20000100800 */
[----:B-1----:R-:W-:Y:S01]  /*10020*/  IMAD.X R29, R0, 0x1, R25, P4 ;  /* 0x00000001001d7824 */ /* 0x002fe200020e0619 */
[----:B------:R-:W-:-:S02]  /*10030*/  IADD3 R25, P4, R247, c[0x0][0x188], RZ ;  /* 0x00006200f7197a10 */ /* 0x000fc40007f9e0ff */
[----:B------:R-:W1:Y:S01]  /*10040*/  S2R R172, SR_TID.X ;  /* 0x0000000000ac7919 */ /* 0x000e620000002100 */
[----:B--2---:R-:W-:-:S03]  /*10050*/  CS2R R30, SRZ ;  /* 0x00000000001e7805 */ /* 0x004fc6000001ff00 */
[----:B------:R-:W-:Y:S01]  /*10060*/  STL [R1+0x370], R29 ;  /* 0x0003701d01007387 */ /* 0x000fe20000100800 */
[--C-:B---3--:R-:W-:Y:S01]  /*10070*/  IMAD.X R24, R2, 0x1, R26.reuse, P3 ;  /* 0x0000000102187824 */ /* 0x108fe200018e061a */
[----:B------:R-:W-:Y:S02]  /*10080*/  IADD3 R252, P3, R246, c[0x0][0x188], RZ ;  /* 0x00006200f6fc7a10 */ /* 0x000fe40007f7e0ff */
[----:B------:R2:W-:Y:S01]  /*10090*/  STL [R1+0xa4], R25 ;  /* 0x0000a41901007387 */ /* 0x0005e20000100800 */
[----:B------:R-:W-:-:S03]  /*100a0*/  IMAD.X R26, R0, 0x1, R26, P6 ;  /* 0x00000001001a7824 */ /* 0x000fc600030e061a */
[----:B------:R3:W-:Y:S04]  /*100b0*/  STL [R1+0xdb0], R252 ;  /* 0x000db0fc01007387 */ /* 0x0007e80000100800 */
[----:B------:R4:W-:Y:S01]  /*100c0*/  STL [R1+0x374], R24 ;  /* 0x0003741801007387 */ /* 0x0009e20000100800 */
[----:B--2---:R-:W-:-:S03]  /*100d0*/  IMAD.X R25, R2, 0x1, R27, P5 ;  /* 0x0000000102197824 */ /* 0x004fc600028e061b */
[----:B------:R2:W-:Y:S01]  /*100e0*/  STL [R1+0x378], R26 ;  /* 0x0003781a01007387 */ /* 0x0005e20000100800 */
[----:B---3--:R-:W-:-:S03]  /*100f0*/  IMAD.X R252, R2, 0x1, R3, P1 ;  /* 0x0000000102fc7824 */ /* 0x008fc600008e0603 */
[----:B------:R3:W-:Y:S01]  /*10100*/  STL [R1+0x37c], R25 ;  /* 0x00037c1901007387 */ /* 0x0007e20000100800 */
[----:B-1----:R-:W-:Y:S02]  /*10110*/  IMAD.SHL.U32 R242, R172, 0x20, RZ ;  /* 0x00000020acf27824 */ /* 0x002fe400078e00ff */
[----:B----4-:R-:W-:Y:S02]  /*10120*/  IMAD.X R24, R0, 0x1, R27, P2 ;  /* 0x0000000100187824 */ /* 0x010fe400010e061b */
[----:B------:R-:W-:Y:S01]  /*10130*/  IMAD.SHL.U32 R27, R172, 0x2, RZ ;  /* 0x00000002ac1b7824 */ /* 0x000fe200078e00ff */
[----:B--2---:R-:W-:Y:S02]  /*10140*/  SHF.R.S32.HI R26, RZ, 0x1f, R163 ;  /* 0x0000001fff1a7819 */ /* 0x004fe400000114a3 */
[----:B------:R1:W-:Y:S01]  /*10150*/  STL [R1+0x380], R24 ;  /* 0x0003801801007387 */ /* 0x0003e20000100800 */
[----:B---3--:R-:W-:Y:S02]  /*10160*/  IMAD.X R25, R0, 0x1, R3, P0 ;  /* 0x0000000100197824 */ /* 0x008fe400000e0603 */
[----:B------:R-:W-:-:S02]  /*10170*/  IMAD.X R3, R2, 0x1, R28, P4 ;  /* 0x0000000102037824 */ /* 0x000fc400020e061c */
[----:B------:R-:W-:Y:S01]  /*10180*/  IMAD R26, R26, 0x14, RZ ;  /* 0x000000141a1a7824 */ /* 0x000fe200078e02ff */
[----:B------:R-:W-:Y:S01]  /*10190*/  STL [R1+0x388], R25 ;  /* 0x0003881901007387 */ /* 0x000fe20000100800 */
[----:B-1----:R-:W-:Y:S01]  /*101a0*/  SHF.L.U64.HI R24, R247, 0x2, R2 ;  /* 0x00000002f7187819 */ /* 0x002fe20000010202 */
[----:B------:R-:W-:Y:S01]  /*101b0*/  IMAD.X R2, R0, 0x1, R28, P3 ;  /* 0x0000000100027824 */ /* 0x000fe200018e061c */
[----:B------:R-:W-:Y:S01]  /*101c0*/  SHF.L.U64.HI R0, R246, 0x2, R0 ;  /* 0x00000002f6007819 */ /* 0x000fe20000010200 */
[----:B------:R-:W-:Y:S01]  /*101d0*/  CS2R R28, SRZ ;  /* 0x00000000001c7805 */ /* 0x000fe2000001ff00 */
[----:B------:R-:W-:Y:S01]  /*101e0*/  SHF.R.S32.HI R246, RZ, 0x1f, R240 ;  /* 0x0000001ffff67819 */ /* 0x000fe200000114f0 */
[----:B------:R1:W-:Y:S01]  /*101f0*/  STL [R1+0xd7c], R24 ;  /* 0x000d7c1801007387 */ /* 0x0003e20000100800 */
[----:B------:R-:W-:Y:S02]  /*10200*/  LOP3.LUT R247, R172, 0x7, RZ, 0xc0, !PT ;  /* 0x00000007acf77812 */ /* 0x000fe400078ec0ff */
[----:B------:R-:W-:Y:S01]  /*10210*/  LEA.HI R246, R246, R240, RZ, 0x5 ;  /* 0x000000f0f6f67211 */ /* 0x000fe200078f28ff */
[----:B------:R-:W-:Y:S02]  /*10220*/  STL [R1+0x38c], R3 ;  /* 0x00038c0301007387 */ /* 0x000fe40000100800 */
[----:B------:R-:W-:-:S02]  /*10230*/  IMAD R247, R247, 0x90, RZ ;  /* 0x00000090f7f77824 */ /* 0x000fc400078e02ff */
[----:B------:R2:W-:Y:S01]  /*10240*/  STL [R1+0x390], R2 ;  /* 0x0003900201007387 */ /* 0x0005e20000100800 */
[----:B-1----:R-:W-:Y:S02]  /*10250*/  IMAD.MOV.U32 R24, RZ, RZ, 0x14 ;  /* 0x00000014ff187424 */ /* 0x002fe400078e00ff */
[----:B------:R-:W-:Y:S01]  /*10260*/  LOP3.LUT R247, R247, 0x30, R27, 0x78, !PT ;  /* 0x00000030f7f77812 */ /* 0x000fe200078e781b */
[----:B------:R1:W-:Y:S04]  /*10270*/  STL [R1+0xd74], R0 ;  /* 0x000d740001007387 */ /* 0x0003e80000100800 */
[----:B------:R-:W-:Y:S01]  /*10280*/  STL [R1+0x964], RZ ;  /* 0x000964ff01007387 */ /* 0x000fe20000100800 */
[----:B--2---:R-:W-:-:S03]  /*10290*/  IMAD.WIDE.U32 R2, R162, R24, c[0x0][0x168] ;  /* 0x00005a00a2027625 */ /* 0x004fc600078e0018 */
[----:B------:R-:W-:Y:S01]  /*102a0*/  STL [R1+0xd9c], R242 ;  /* 0x000d9cf201007387 */ /* 0x000fe20000100800 */
[----:B-1----:R-:W-:Y:S01]  /*102b0*/  SHF.R.S32.HI R0, RZ, 0x1f, R162 ;  /* 0x0000001fff007819 */ /* 0x002fe200000114a2 */
[----:B------:R-:W-:Y:S02]  /*102c0*/  IMAD.WIDE.U32 R24, R163, R24, c[0x0][0x160] ;  /* 0x00005800a3187625 */ /* 0x000fe400078e0018 */
[----:B------:R-:W-:Y:S02]  /*102d0*/  CS2R R162, SRZ ;  /* 0x0000000000a27805 */ /* 0x000fe4000001ff00 */
[----:B------:R-:W-:Y:S02]  /*102e0*/  IMAD R0, R0, 0x14, RZ ;  /* 0x0000001400007824 */ /* 0x000fe400078e02ff */
[----:B------:R-:W-:Y:S02]  /*102f0*/  IMAD.MOV.U32 R240, RZ, RZ, R2 ;  /* 0x000000fffff07224 */ /* 0x000fe400078e0002 */
[----:B------:R-:W-:-:S02]  /*10300*/  IMAD.IADD R0, R3, 0x1, R0 ;  /* 0x0000000103007824 */ /* 0x000fc400078e0200 */
[----:B------:R-:W-:Y:S02]  /*10310*/  IMAD.IADD R2, R25, 0x1, R26 ;  /* 0x0000000119027824 */ /* 0x000fe400078e021a */
[----:B------:R-:W-:Y:S01]  /*10320*/  IMAD.MOV.U32 R3, RZ, RZ, R24 ;  /* 0x000000ffff037224 */ /* 0x000fe200078e0018 */
[----:B------:R-:W-:Y:S01]  /*10330*/  CS2R R26, SRZ ;  /* 0x00000000001a7805 */ /* 0x000fe2000001ff00 */
[----:B------:R-:W-:Y:S02]  /*10340*/  IMAD.MOV.U32 R25, RZ, RZ, 0x4 ;  /* 0x00000004ff197424 */ /* 0x000fe400078e00ff */
[----:B------:R-:W-:-:S03]  /*10350*/  IMAD.MOV.U32 R24, RZ, RZ, -0x1 ;  /* 0xffffffffff187424 */ /* 0x000fc600078e00ff */
[----:B------:R-:W-:Y:S04]  /*10360*/  STL [R1+0x95c], R25 ;  /* 0x00095c1901007387 */ /* 0x000fe80000100800 */
[----:B------:R1:W-:Y:S04]  /*10370*/  STL [R1+0x960], R24 ;  /* 0x0009601801007387 */ /* 0x0003e80000100800 */
[----:B------:R-:W-:Y:S04]  /*10380*/  STL [R1+0x360], RZ ;  /* 0x000360ff01007387 */ /* 0x000fe80000100800 */
[----:B------:R-:W-:Y:S01]  /*10390*/  STL [R1+0x364], RZ ;  /* 0x000364ff01007387 */ /* 0x000fe20000100800 */
[----:B-1----:R-:W-:-:S03]  /*103a0*/  CS2R R24, SRZ ;  /* 0x0000000000187805 */ /* 0x002fc6000001ff00 */
[----:B------:R-:W-:Y:S04]  /*103b0*/  STL [R1+0x368], RZ ;  /* 0x000368ff01007387 */ /* 0x000fe80000100800 */
        /* <DEDUP_REMOVED lines=125> */
[----:B------:R-:W-:Y:S04]  /*10b90*/  STL [R1], RZ ;  /* 0x000000ff01007387 */ /* 0x000fe80000100800 */
        /* <DEDUP_REMOVED lines=183> */
[----:B------:R1:W-:Y:S04]  /*11710*/  STL [R1+0xd78], R5 ;  /* 0x000d780501007387 */ /* 0x0003e80000100800 */
[----:B-1----:R-:W2:Y:S04]  /*11720*/  LDL.LU R5, [R1+0xee8] ;  /* 0x000ee80001057983 */ /* 0x002ea80000300800 */
[----:B------:R2:W-:Y:S02]  /*11730*/  STL [R1+0xd70], R4 ;  /* 0x000d700401007387 */ /* 0x0005e40000100800 */
[----:B--2---:R-:W-:-:S02]  /*11740*/  SHF.L.U64.HI R4, R5, 0x2, R8 ;  /* 0x0000000205047819 */ /* 0x004fc40000010208 */
[----:B------:R-:W2:Y:S04]  /*11750*/  LDL.LU R8, [R1+0xee4] ;  /* 0x000ee40001087983 */ /* 0x000ea80000300800 */
[----:B------:R1:W-:Y:S02]  /*11760*/  STL [R1+0xd6c], R4 ;  /* 0x000d6c0401007387 */ /* 0x0003e40000100800 */
[----:B-1----:R-:W-:Y:S01]  /*11770*/  IMAD.SHL.U32 R4, R5, 0x4, RZ ;  /* 0x0000000405047824 */ /* 0x002fe200078e00ff */
[C---:B------:R-:W-:Y:S02]  /*11780*/  SHF.L.U64.HI R5, R6.reuse, 0x2, R9 ;  /* 0x0000000206057819 */ /* 0x040fe40000010209 */
[----:B------:R-:W3:Y:S04]  /*11790*/  LDL.LU R9, [R1+0xee0] ;  /* 0x000ee00001097983 */ /* 0x000ee80000300800 */
[----:B------:R1:W-:Y:S04]  /*117a0*/  STL [R1+0xd68], R4 ;  /* 0x000d680401007387 */ /* 0x0003e80000100800 */
[----:B------:R-:W-:Y:S01]  /*117b0*/  STL [R1+0xd64], R5 ;  /* 0x000d640501007387 */ /* 0x000fe20000100800 */
[----:B-1----:R-:W-:Y:S01]  /*117c0*/  IMAD.SHL.U32 R4, R6, 0x4, RZ ;  /* 0x0000000406047824 */ /* 0x002fe200078e00ff */
[----:B------:R-:W-:-:S02]  /*117d0*/  SHF.L.U64.HI R6, R7, 0x2, R10 ;  /* 0x0000000207067819 */ /* 0x000fc4000001020a */
[----:B------:R-:W4:Y:S04]  /*117e0*/  LDL.LU R10, [R1+0xedc] ;  /* 0x000edc00010a7983 */ /* 0x000f280000300800 */
[----:B------:R1:W-:Y:S04]  /*117f0*/  STL [R1+0xd60], R4 ;  /* 0x000d600401007387 */ /* 0x0003e80000100800 */
[----:B------:R-:W-:Y:S01]  /*11800*/  STL [R1+0xd5c], R6 ;  /* 0x000d5c0601007387 */ /* 0x000fe20000100800 */
[----:B-1----:R-:W-:Y:S01]  /*11810*/  IMAD.SHL.U32 R4, R7, 0x4, RZ ;  /* 0x0000000407047824 */ /* 0x002fe200078e00ff */
[----:B--2---:R-:W-:-:S02]  /*11820*/  SHF.L.U64.HI R5, R8, 0x2, R11 ;  /* 0x0000000208057819 */ /* 0x004fc4000001020b */
[----:B------:R-:W2:Y:S04]  /*11830*/  LDL.LU R11, [R1+0xed8] ;  /* 0x000ed800010b7983 */ /* 0x000ea80000300800 */
[----:B------:R1:W-:Y:S04]  /*11840*/  STL [R1+0xd58], R4 ;  /* 0x000d580401007387 */ /* 0x0003e80000100800 */
[----:B------:R-:W-:Y:S01]  /*11850*/  STL [R1+0xd54], R5 ;  /* 0x000d540501007387 */ /* 0x000fe20000100800 */
[----:B-1----:R-:W-:Y:S01]  /*11860*/  IMAD.SHL.U32 R4, R8, 0x4, RZ ;  /* 0x0000000408047824 */ /* 0x002fe200078e00ff */
[----:B---3--:R-:W-:-:S02]  /*11870*/  SHF.L.U64.HI R6, R9, 0x2, R12 ;  /* 0x0000000209067819 */ /* 0x008fc4000001020c */
[----:B------:R-:W3:Y:S04]  /*11880*/  LDL.LU R12, [R1+0xed4] ;  /* 0x000ed400010c7983 */ /* 0x000ee80000300800 */
[----:B------:R1:W-:Y:S04]  /*11890*/  STL [R1+0xd50], R4 ;  /* 0x000d500401007387 */ /* 0x0003e80000100800 */
[----:B------:R-:W-:Y:S01]  /*118a0*/  STL [R1+0xd4c], R6 ;  /* 0x000d4c0601007387 */ /* 0x000fe20000100800 */
[----:B-1----:R-:W-:Y:S01]  /*118b0*/  IMAD.SHL.U32 R4, R9, 0x4, RZ ;  /* 0x0000000409047824 */ /* 0x002fe200078e00ff */
[----:B----4-:R-:W-:-:S02]  /*118c0*/  SHF.L.U64.HI R5, R10, 0x2, R13 ;  /* 0x000000020a057819 */ /* 0x010fc4000001020d */
        /* <DEDUP_REMOVED lines=202> */
[----:B------:R-:W2:Y:S01]  /*12570*/  LDL.LU R8, [R1+0x21c] ;  /* 0x00021c0001087983 */ /* 0x000ea20000300800 */
[----:B-1----:R-:W-:-:S03]  /*12580*/  IMAD.SHL.U32 R4, R191, 0x4, RZ ;  /* 0x00000004bf047824 */ /* 0x002fc600078e00ff */
[----:B------:R3:W-:Y:S04]  /*12590*/  STL [R1+0xbf8], R5 ;  /* 0x000bf80501007387 */ /* 0x0007e80000100800 */
[----:B------:R1:W-:Y:S01]  /*125a0*/  STL [R1+0xbf4], R4 ;  /* 0x000bf40401007387 */ /* 0x0003e20000100800 */
[----:B---3--:R-:W-:-:S03]  /*125b0*/  SHF.L.U64.HI R5, R192, 0x2, R194 ;  /* 0x00000002c0057819 */ /* 0x008fc600000102c2 */
[----:B------:R-:W3:Y:S01]  /*125c0*/  LDL.LU R194, [R1+0xe2c] ;  /* 0x000e2c0001c27983 */ /* 0x000ee20000300800 */
[----:B-1----:R-:W-:-:S03]  /*125d0*/  IMAD.SHL.U32 R4, R192, 0x4, RZ ;  /* 0x00000004c0047824 */ /* 0x002fc600078e00ff */
[----:B------:R-:W3:Y:S04]  /*125e0*/  LDL.LU R7, [R1+0x220] ;  /* 0x0002200001077983 */ /* 0x000ee80000300800 */
[----:B------:R-:W-:Y:S04]  /*125f0*/  STL [R1+0xbf0], R5 ;  /* 0x000bf00501007387 */ /* 0x000fe80000100800 */
[----:B------:R-:W3:Y:S04]  /*12600*/  LDL.LU R6, [R1+0x224] ;  /* 0x0002240001067983 */ /* 0x000ee80000300800 */
[----:B------:R1:W-:Y:S01]  /*12610*/  STL [R1+0xbec], R4 ;  /* 0x000bec0401007387 */ /* 0x0003e20000100800 */
[----:B----4-:R-:W-:-:S02]  /*12620*/  SHF.L.U64.HI R10, R195, 0x2, R198 ;  /* 0x00000002c30a7819 */ /* 0x010fc400000102c6 */
[C---:B--2---:R-:W-:Y:S02]  /*12630*/  SHF.L.U64.HI R9, R193.reuse, 0x2, R196 ;  /* 0x00000002c1097819 */ /* 0x044fe400000102c4 */
[----:B------:R-:W2:Y:S01]  /*12640*/  LDL.LU R196, [R1+0xe28] ;  /* 0x000e280001c47983 */ /* 0x000ea20000300800 */
[----:B-1----:R-:W-:-:S03]  /*12650*/  IMAD.SHL.U32 R4, R193, 0x4, RZ ;  /* 0x00000004c1047824 */ /* 0x002fc600078e00ff */
[----:B------:R-:W4:Y:S04]  /*12660*/  LDL.LU R5, [R1+0x228] ;  /* 0x0002280001057983 */ /* 0x000f280000300800 */
[----:B------:R3:W-:Y:S02]  /*12670*/  STL [R1+0xbe8], R9 ;  /* 0x000be80901007387 */ /* 0x0007e40000100800 */
[C---:B---3--:R-:W-:Y:S02]  /*12680*/  SHF.L.U64.HI R9, R194.reuse, 0x2, R197 ;  /* 0x00000002c2097819 */ /* 0x048fe400000102c5 */
[----:B------:R-:W3:Y:S04]  /*12690*/  LDL.LU R197, [R1+0xe24] ;  /* 0x000e240001c57983 */ /* 0x000ee80000300800 */
[----:B------:R1:W-:Y:S04]  /*126a0*/  STL [R1+0xbe4], R4 ;  /* 0x000be40401007387 */ /* 0x0003e80000100800 */
[----:B------:R-:W-:Y:S04]  /*126b0*/  STL [R1+0xbe0], R9 ;  /* 0x000be00901007387 */ /* 0x000fe80000100800 */
[----:B------:R-:W4:Y:S01]  /*126c0*/  LDL.LU R198, [R1+0xe20] ;  /* 0x000e200001c67983 */ /* 0x000f220000300800 */
[----:B-1----:R-:W-:-:S05]  /*126d0*/  IMAD.SHL.U32 R4, R194, 0x4, RZ ;  /* 0x00000004c2047824 */ /* 0x002fca00078e00ff */
[----:B------:R1:W-:Y:S04]  /*126e0*/  STL [R1+0xbdc], R4 ;  /* 0x000bdc0401007387 */ /* 0x0003e80000100800 */
[----:B------:R-:W-:Y:S01]  /*126f0*/  STL [R1+0xbd8], R10 ;  /* 0x000bd80a01007387 */ /* 0x000fe20000100800 */
[----:B-1----:R-:W-:Y:S01]  /*12700*/  IMAD.SHL.U32 R4, R195, 0x4, RZ ;  /* 0x00000004c3047824 */ /* 0x002fe200078e00ff */
[C---:B--2---:R-:W-:Y:S02]  /*12710*/  SHF.L.U64.HI R9, R196.reuse, 0x2, R199 ;  /* 0x00000002c4097819 */ /* 0x044fe400000102c7 */
[----:B------:R-:W2:Y:S04]  /*12720*/  LDL.LU R199, [R1+0xe1c] ;  /* 0x000e1c0001c77983 */ /* 0x000ea80000300800 */
[----:B------:R1:W-:Y:S04]  /*12730*/  STL [R1+0xbd4], R4 ;  /* 0x000bd40401007387 */ /* 0x0003e80000100800 */
[----:B------:R4:W-:Y:S01]  /*12740*/  STL [R1+0xbd0], R9 ;  /* 0x000bd00901007387 */ /* 0x0009e20000100800 */
[----:B-1----:R-:W-:Y:S01]  /*12750*/  IMAD.SHL.U32 R4, R196, 0x4, RZ ;  /* 0x00000004c4047824 */ /* 0x002fe200078e00ff */
[----:B---3--:R-:W-:-:S02]  /*12760*/  SHF.L.U64.HI R10, R197, 0x2, R200 ;  /* 0x00000002c50a7819 */ /* 0x008fc400000102c8 */
[----:B------:R-:W3:Y:S04]  /*12770*/  LDL.LU R200, [R1+0xe18] ;  /* 0x000e180001c87983 */ /* 0x000ee80000300800 */
[----:B------:R1:W-:Y:S04]  /*12780*/  STL [R1+0xbcc], R4 ;  /* 0x000bcc0401007387 */ /* 0x0003e80000100800 */
[----:B------:R-:W-:Y:S01]  /*12790*/  STL [R1+0xbc8], R10 ;  /* 0x000bc80a01007387 */ /* 0x000fe20000100800 */
[----:B----4-:R-:W-:-:S03]  /*127a0*/  SHF.L.U64.HI R9, R198, 0x2, R201 ;  /* 0x00000002c6097819 */ /* 0x010fc600000102c9 */
        /* <DEDUP_REMOVED lines=25> */
[C---:B---3--:R-:W-:Y:S01]  /*12940*/  SHF.L.U64.HI R10, R203.reuse, 0x2, R206 ;  /* 0x00000002cb0a7819 */ /* 0x048fe200000102ce */
[----:B------:R-:W-:Y:S01]  /*12950*/  IMAD.SHL.U32 R9, R203, 0x4, RZ ;  /* 0x00000004cb097824 */ /* 0x000fe200078e00ff */
[----:B------:R-:W3:Y:S04]  /*12960*/  LDL.LU R206, [R1+0xe00] ;  /* 0x000e000001ce7983 */ /* 0x000ee80000300800 */
[----:B------:R1:W-:Y:S01]  /*12970*/  STL [R1+0xb9c], R4 ;  /* 0x000b9c0401007387 */ /* 0x0003e20000100800 */
[----:B----4-:R-:W-:-:S03]  /*12980*/  SHF.L.U64.HI R11, R204, 0x2, R208 ;  /* 0x00000002cc0b7819 */ /* 0x010fc600000102d0 */
[----:B-1----:R-:W4:Y:S04]  /*12990*/  LDL.LU R4, [R1+0x254] ;  /* 0x0002540001047983 */ /* 0x002f280000300800 */
[----:B------:R-:W-:Y:S04]  /*129a0*/  STL [R1+0xb98], R10 ;  /* 0x000b980a01007387 */ /* 0x000fe80000100800 */
[----:B------:R1:W-:Y:S04]  /*129b0*/  STL [R1+0xb94], R9 ;  /* 0x000b940901007387 */ /* 0x0003e80000100800 */
[----:B------:R-:W4:Y:S01]  /*129c0*/  LDL.LU R208, [R1+0xdfc] ;  /* 0x000dfc0001d07983 */ /* 0x000f220000300800 */
[----:B-1----:R-:W-:-:S03]  /*129d0*/  IMAD.SHL.U32 R9, R204, 0x4, RZ ;  /* 0x00000004cc097824 */ /* 0x002fc600078e00ff */
[----:B------:R-:W-:Y:S04]  /*129e0*/  STL [R1+0xb90], R11 ;  /* 0x000b900b01007387 */ /* 0x000fe80000100800 */
[----:B------:R-:W-:Y:S01]  /*129f0*/  STL [R1+0xb8c], R9 ;  /* 0x000b8c0901007387 */ /* 0x000fe20000100800 */
[C---:B--2---:R-:W-:Y:S01]  /*12a00*/  SHF.L.U64.HI R10, R205.reuse, 0x2, R8 ;  /* 0x00000002cd0a7819 */ /* 0x044fe20000010208 */
[----:B------:R-:W-:-:S04]  /*12a10*/  IMAD.SHL.U32 R8, R205, 0x4, RZ ;  /* 0x00000004cd087824 */ /* 0x000fc800078e00ff */
[----:B------:R-:W-:Y:S04]  /*12a20*/  STL [R1+0xb88], R10 ;  /* 0x000b880a01007387 */ /* 0x000fe80000100800 */
[----:B------:R1:W-:Y:S02]  /*12a30*/  STL [R1+0xb84], R8 ;  /* 0x000b840801007387 */ /* 0x0003e40000100800 */
[C---:B-1----:R-:W-:Y:S01]  /*12a40*/  SHF.L.U64.HI R8, R207.reuse, 0x2, R6 ;  /* 0x00000002cf087819 */ /* 0x042fe20000010206 */
[----:B------:R-:W-:Y:S01]  /*12a50*/  IMAD.SHL.U32 R6, R207, 0x4, RZ ;  /* 0x00000004cf067824 */ /* 0x000fe200078e00ff */
[C---:B---3--:R-:W-:Y:S01]  /*12a60*/  SHF.L.U64.HI R9, R206.reuse, 0x2, R7 ;  /* 0x00000002ce097819 */ /* 0x048fe20000010207 */
[----:B------:R-:W-:-:S04]  /*12a70*/  IMAD.SHL.U32 R7, R206, 0x4, RZ ;  /* 0x00000004ce077824 */ /* 0x000fc800078e00ff */
[----:B------:R-:W-:Y:S04]  /*12a80*/  STL [R1+0xb80], R9 ;  /* 0x000b800901007387 */ /* 0x000fe80000100800 */
[----:B------:R4:W-:Y:S04]  /*12a90*/  STL [R1+0xb7c], R7 ;  /* 0x000b7c0701007387 */ /* 0x0009e80000100800 */
[----:B------:R-:W-:Y:S04]  /*12aa0*/  STL [R1+0xb78], R8 ;  /* 0x000b780801007387 */ /* 0x000fe80000100800 */
[----:B------:R1:W-:Y:S01]  /*12ab0*/  STL [R1+0xb74], R6 ;  /* 0x000b740601007387 */ /* 0x0003e20000100800 */
[----:B----4-:R-:W-:-:S02]  /*12ac0*/  SHF.L.U64.HI R7, R208, 0x2, R5 ;  /* 0x00000002d0077819 */ /* 0x010fc40000010205 */
[----:B-1----:R-:W-:-:S03]  /*12ad0*/  SHF.L.U64.HI R6, R209, 0x2, R212 ;  /* 0x00000002d1067819 */ /* 0x002fc600000102d4 */
[----:B------:R1:W-:Y:S04]  /*12ae0*/  STL [R1+0xb70], R7 ;  /* 0x000b700701007387 */ /* 0x0003e80000100800 */
[----:B------:R-:W2:Y:S01]  /*12af0*/  LDL.LU R212, [R1+0xdf8] ;  /* 0x000df80001d47983 */ /* 0x000ea20000300800 */
[----:B------:R-:W-:-:S05]  /*12b00*/  IMAD.SHL.U32 R5, R208, 0x4, RZ ;  /* 0x00000004d0057824 */ /* 0x000fca00078e00ff */
[----:B------:R3:W-:Y:S01]  /*12b10*/  STL [R1+0xb6c], R5 ;  /* 0x000b6c0501007387 */ /* 0x0007e20000100800 */
[----:B-1----:R-:W-:-:S03]  /*12b20*/  SHF.L.U64.HI R7, R210, 0x2, R213 ;  /* 0x00000002d2077819 */ /* 0x002fc600000102d5 */
[----:B------:R1:W-:Y:S04]  /*12b30*/  STL [R1+0xb68], R6 ;  /* 0x000b680601007387 */ /* 0x0003e80000100800 */
[----:B------:R-:W4:Y:S01]  /*12b40*/  LDL.LU R213, [R1+0xdf4] ;  /* 0x000df40001d57983 */ /* 0x000f220000300800 */
[----:B---3--:R-:W-:Y:S01]  /*12b50*/  IMAD.SHL.U32 R5, R209, 0x4, RZ ;  /* 0x00000004d1057824 */ /* 0x008fe200078e00ff */
[----:B-1----:R-:W-:-:S04]  /*12b60*/  SHF.L.U64.HI R6, R211, 0x2, R214 ;  /* 0x00000002d3067819 */ /* 0x002fc800000102d6 */
[----:B------:R1:W-:Y:S04]  /*12b70*/  STL [R1+0xb64], R5 ;  /* 0x000b640501007387 */ /* 0x0003e80000100800 */
[----:B------:R2:W-:Y:S04]  /*12b80*/  STL [R1+0xb60], R7 ;  /* 0x000b600701007387 */ /* 0x0005e80000100800 */
[----:B------:R-:W3:Y:S01]  /*12b90*/  LDL.LU R214, [R1+0xdf0] ;  /* 0x000df00001d67983 */ /* 0x000ee20000300800 */
[----:B-1----:R-:W-:-:S05]  /*12ba0*/  IMAD.SHL.U32 R5, R210, 0x4, RZ ;  /* 0x00000004d2057824 */ /* 0x002fca00078e00ff */
[----:B------:R1:W-:Y:S04]  /*12bb0*/  STL [R1+0xb5c], R5 ;  /* 0x000b5c0501007387 */ /* 0x0003e80000100800 */
[----:B------:R4:W-:Y:S01]  /*12bc0*/  STL [R1+0xb58], R6 ;  /* 0x000b580601007387 */ /* 0x0009e20000100800 */
[----:B--2---:R-:W-:-:S03]  /*12bd0*/  SHF.L.U64.HI R7, R212, 0x2, R215 ;  /* 0x00000002d4077819 */ /* 0x004fc600000102d7 */
[----:B------:R-:W2:Y:S01]  /*12be0*/  LDL.LU R215, [R1+0xdec] ;  /* 0x000dec0001d77983 */ /* 0x000ea20000300800 */
[----:B-1----:R-:W-:-:S05]  /*12bf0*/  IMAD.SHL.U32 R5, R211, 0x4, RZ ;  /* 0x00000004d3057824 */ /* 0x002fca00078e00ff */
[----:B------:R1:W-:Y:S04]  /*12c00*/  STL [R1+0xb54], R5 ;  /* 0x000b540501007387 */ /* 0x0003e80000100800 */
[----:B------:R3:W-:Y:S01]  /*12c10*/  STL [R1+0xb50], R7 ;  /* 0x000b500701007387 */ /* 0x0007e20000100800 */
[----:B----4-:R-:W-:-:S03]  /*12c20*/  SHF.L.U64.HI R6, R213, 0x2, R216 ;  /* 0x00000002d5067819 */ /* 0x010fc600000102d8 */
[----:B------:R-:W4:Y:S01]  /*12c30*/  LDL.LU R216, [R1+0xde8] ;  /* 0x000de80001d87983 */ /* 0x000f220000300800 */
[----:B-1----:R-:W-:-:S05]  /*12c40*/  IMAD.SHL.U32 R5, R212, 0x4, RZ ;  /* 0x00000004d4057824 */ /* 0x002fca00078e00ff */
[----:B------:R1:W-:Y:S04]  /*12c50*/  STL [R1+0xb4c], R5 ;  /* 0x000b4c0501007387 */ /* 0x0003e80000100800 */
[----:B------:R2:W-:Y:S01]  /*12c60*/  STL [R1+0xb48], R6 ;  /* 0x000b480601007387 */ /* 0x0005e20000100800 */
[----:B---3--:R-:W-:-:S03]  /*12c70*/  SHF.L.U64.HI R7, R214, 0x2, R217 ;  /* 0x00000002d6077819 */ /* 0x008fc600000102d9 */
        /* <DEDUP_REMOVED lines=22> */
[----:B------:R1:W-:Y:S01]  /*12de0*/  STL [R1+0xb24], R5 ;  /* 0x000b240501007387 */ /* 0x0003e20000100800 */
[C---:B----4-:R-:W-:Y:S01]  /*12df0*/  SHF.L.U64.HI R6, R219.reuse, 0x2, R4 ;  /* 0x00000002db067819 */ /* 0x050fe20000010204 */
[----:B------:R-:W-:Y:S02]  /*12e00*/  IMAD.SHL.U32 R4, R219, 0x4, RZ ;  /* 0x00000004db047824 */ /* 0x000fe400078e00ff */
[----:B-1----:R-:W-:Y:S01]  /*12e10*/  IMAD.SHL.U32 R5, R218, 0x4, RZ ;  /* 0x00000004da057824 */ /* 0x002fe200078e00ff */
[----:B------:R-:W-:Y:S04]  /*12e20*/  STL [R1+0xb20], R7 ;  /* 0x000b200701007387 */ /* 0x000fe80000100800 */
[----:B------:R3:W-:Y:S04]  /*12e30*/  STL [R1+0xb1c], R5 ;  /* 0x000b1c0501007387 */ /* 0x0007e80000100800 */
[----:B------:R-:W-:Y:S01]  /*12e40*/  STL [R1+0xb18], R6 ;  /* 0x000b180601007387 */ /* 0x000fe20000100800 */
[----:B---3--:R-:W-:-:S03]  /*12e50*/  SHF.L.U64.HI R5, R220, 0x2, R223 ;  /* 0x00000002dc057819 */ /* 0x008fc600000102df */
[----:B------:R-:W3:Y:S04]  /*12e60*/  LDL.LU R223, [R1+0xdd0] ;  /* 0x000dd00001df7983 */ /* 0x000ee80000300800 */
[----:B------:R1:W-:Y:S04]  /*12e70*/  STL [R1+0xb14], R4 ;  /* 0x000b140401007387 */ /* 0x0003e80000100800 */
[----:B------:R-:W4:Y:S01]  /*12e80*/  LDL.LU R19, [R1+0x278] ;  /* 0x0002780001137983 */ /* 0x000f220000300800 */
[----:B-1----:R-:W-:-:S03]  /*12e90*/  IMAD.SHL.U32 R4, R220, 0x4, RZ ;  /* 0x00000004dc047824 */ /* 0x002fc600078e00ff */
[----:B------:R2:W-:Y:S04]  /*12ea0*/  STL [R1+0xb10], R5 ;  /* 0x000b100501007387 */ /* 0x0005e80000100800 */
[----:B------:R-:W3:Y:S04]  /*12eb0*/  LDL.LU R18, [R1+0x27c] ;  /* 0x00027c0001127983 */ /* 0x000ee80000300800 */
[----:B------:R1:W-:Y:S01]  /*12ec0*/  STL [R1+0xb0c], R4 ;  /* 0x000b0c0401007387 */ /* 0x0003e20000100800 */
[----:B--2---:R-:W-:-:S03]  /*12ed0*/  SHF.L.U64.HI R5, R221, 0x2, R222 ;  /* 0x00000002dd057819 */ /* 0x004fc600000102de */
[----:B------:R-:W2:Y:S01]  /*12ee0*/  LDL.LU R222, [R1+0xdcc] ;  /* 0x000dcc0001de7983 */ /* 0x000ea20000300800 */
[----:B-1----:R-:W-:-:S03]  /*12ef0*/  IMAD.SHL.U32 R4, R221, 0x4, RZ ;  /* 0x00000004dd047824 */ /* 0x002fc600078e00ff */
[----:B------:R-:W3:Y:S04]  /*12f00*/  LDL.LU R17, [R1+0x280] ;  /* 0x0002800001117983 */ /* 0x000ee80000300800 */
[----:B------:R-:W-:Y:S04]  /*12f10*/  STL [R1+0xb08], R5 ;  /* 0x000b080501007387 */ /* 0x000fe80000100800 */
[----:B------:R-:W3:Y:S04]  /*12f20*/  LDL.LU R16, [R1+0x284] ;  /* 0x0002840001107983 */ /* 0x000ee80000300800 */
[----:B------:R-:W3:Y:S04]  /*12f30*/  LDL.LU R15, [R1+0x288] ;  /* 0x00028800010f7983 */ /* 0x000ee80000300800 */
[----:B------:R1:W-:Y:S04]  /*12f40*/  STL [R1+0xb04], R4 ;  /* 0x000b040401007387 */ /* 0x0003e80000100800 */
[----:B------:R-:W4:Y:S04]  /*12f50*/  LDL.LU R14, [R1+0x10] ;  /* 0x00001000010e7983 */ /* 0x000f280000300800 */
[----:B------:R-:W4:Y:S04]  /*12f60*/  LDL.LU R13, [R1+0x28c] ;  /* 0x00028c00010d7983 */ /* 0x000f280000300800 */
[----:B------:R-:W4:Y:S04]  /*12f70*/  LDL.LU R12, [R1+0x14] ;  /* 0x00001400010c7983 */ /* 0x000f280000300800 */
[----:B------:R-:W4:Y:S04]  /*12f80*/  LDL.LU R6, [R1+0x290] ;  /* 0x0002900001067983 */ /* 0x000f280000300800 */
[----:B-1----:R-:W4:Y:S01]  /*12f90*/  LDL.LU R4, [R1+0x18] ;  /* 0x0000180001047983 */ /* 0x002f220000300800 */
[----:B--2---:R-:W-:-:S03]  /*12fa0*/  SHF.L.U64.HI R7, R222, 0x2, R236 ;  /* 0x00000002de077819 */ /* 0x004fc600000102ec */
[----:B------:R-:W2:Y:S01]  /*12fb0*/  LDL.LU R236, [R1+0xdc8] ;  /* 0x000dc80001ec7983 */ /* 0x000ea20000300800 */
[----:B------:R-:W-:-:S03]  /*12fc0*/  IMAD.SHL.U32 R5, R222, 0x4, RZ ;  /* 0x00000004de057824 */ /* 0x000fc600078e00ff */
[----:B------:R-:W4:Y:S04]  /*12fd0*/  LDL.LU R11, [R1+0x294] ;  /* 0x00029400010b7983 */ /* 0x000f280000300800 */
[----:B------:R1:W-:Y:S04]  /*12fe0*/  STL [R1+0xb00], R7 ;  /* 0x000b000701007387 */ /* 0x0003e80000100800 */
[----:B------:R-:W4:Y:S04]  /*12ff0*/  LDL.LU R10, [R1+0x1c] ;  /* 0x00001c00010a7983 */ /* 0x000f280000300800 */
[----:B------:R1:W-:Y:S01]  /*13000*/  STL [R1+0xafc], R5 ;  /* 0x000afc0501007387 */ /* 0x0003e20000100800 */
[----:B---3--:R-:W-:-:S03]  /*13010*/  SHF.L.U64.HI R21, R223, 0x2, R238 ;  /* 0x00000002df157819 */ /* 0x008fc600000102ee */
[----:B------:R-:W3:Y:S04]  /*13020*/  LDL.LU R9, [R1+0x298] ;  /* 0x0002980001097983 */ /* 0x000ee80000300800 */
[----:B------:R-:W3:Y:S04]  /*13030*/  LDL.LU R8, [R1+0x20] ;  /* 0x0000200001087983 */ /* 0x000ee80000300800 */
[----:B-1----:R-:W3:Y:S04]  /*13040*/  LDL.LU R7, [R1+0x29c] ;  /* 0x00029c0001077983 */ /* 0x002ee80000300800 */
[----:B------:R-:W3:Y:S04]  /*13050*/  LDL.LU R5, [R1+0x24] ;  /* 0x0000240001057983 */ /* 0x000ee80000300800 */
[----:B------:R-:W3:Y:S04]  /*13060*/  LDL.LU R238, [R1+0xdc4] ;  /* 0x000dc40001ee7983 */ /* 0x000ee80000300800 */
[----:B------:R1:W-:Y:S01]  /*13070*/  STL [R1+0xaf8], R21 ;  /* 0x000af81501007387 */ /* 0x0003e20000100800 */
[----:B--2---:R-:W-:-:S03]  /*13080*/  SHF.L.U64.HI R22, R236, 0x2, R239 ;  /* 0x00000002ec167819 */ /* 0x004fc600000102ef */
[----:B------:R-:W2:Y:S01]  /*13090*/  LDL.LU R239, [R1+0xdc0] ;  /* 0x000dc00001ef7983 */ /* 0x000ea20000300800 */
[----:B------:R-:W-:Y:S01]  /*130a0*/  IMAD.SHL.U32 R20, R223, 0x4, RZ ;  /* 0x00000004df147824 */ /* 0x000fe200078e00ff */
[----:B-1----:R-:W-:-:S04]  /*130b0*/  SHF.L.U64.HI R21, R237, 0x2, R241 ;  /* 0x00000002ed157819 */ /* 0x002fc800000102f1 */
[----:B------:R1:W-:Y:S04]  /*130c0*/  STL [R1+0xaf4], R20 ;  /* 0x000af41401007387 */ /* 0x0003e80000100800 */
[----:B------:R-:W-:Y:S04]  /*130d0*/  STL [R1+0xaf0], R22 ;  /* 0x000af01601007387 */ /* 0x000fe80000100800 */
[----:B------:R-:W4:Y:S01]  /*130e0*/  LDL.LU R241, [R1+0xdbc] ;  /* 0x000dbc0001f17983 */ /* 0x000f220000300800 */
[----:B-1----:R-:W-:-:S05]  /*130f0*/  IMAD.SHL.U32 R20, R236, 0x4, RZ ;  /* 0x00000004ec147824 */ /* 0x002fca00078e00ff */
[----:B------:R1:W-:Y:S04]  /*13100*/  STL [R1+0xaec], R20 ;  /* 0x000aec1401007387 */ /* 0x0003e80000100800 */
[----:B------:R2:W-:Y:S01]  /*13110*/  STL [R1+0xae8], R21 ;  /* 0x000ae81501007387 */ /* 0x0005e20000100800 */
[----:B-1----:R-:W-:Y:S01]  /*13120*/  IMAD.SHL.U32 R20, R237, 0x4, RZ ;  /* 0x00000004ed147824 */ /* 0x002fe200078e00ff */
[----:B---3--:R-:W-:Y:S02]  /*13130*/  SHF.L.U64.HI R22, R238, 0x2, R243 ;  /* 0x00000002ee167819 */ /* 0x008fe400000102f3 */
[----:B------:R-:W3:Y:S04]  /*13140*/  LDL.LU R243, [R1+0xdb8] ;  /* 0x000db80001f37983 */ /* 0x000ee80000300800 */
[----:B------:R1:W-:Y:S04]  /*13150*/  STL [R1+0xae4], R20 ;  /* 0x000ae41401007387 */ /* 0x0003e80000100800 */
[----:B------:R-:W-:Y:S01]  /*13160*/  STL [R1+0xae0], R22 ;  /* 0x000ae01601007387 */ /* 0x000fe20000100800 */
[----:B--2---:R-:W-:-:S03]  /*13170*/  SHF.L.U64.HI R21, R239, 0x2, R245 ;  /* 0x00000002ef157819 */ /* 0x004fc600000102f5 */
[----:B------:R-:W2:Y:S01]  /*13180*/  LDL.LU R245, [R1+0xdb4] ;  /* 0x000db40001f57983 */ /* 0x000ea20000300800 */
[----:B-1----:R-:W-:-:S05]  /*13190*/  IMAD.SHL.U32 R20, R238, 0x4, RZ ;  /* 0x00000004ee147824 */ /* 0x002fca00078e00ff */
[----:B------:R1:W-:Y:S01]  /*131a0*/  STL [R1+0xadc], R20 ;  /* 0x000adc1401007387 */ /* 0x0003e20000100800 */
[----:B----4-:R-:W-:Y:S01]  /*131b0*/  SHF.L.U64.HI R19, R241, 0x2, R19 ;  /* 0x00000002f1137819 */ /* 0x010fe20000010213 */
[----:B-1----:R-:W-:Y:S02]  /*131c0*/  IMAD.SHL.U32 R20, R239, 0x4, RZ ;  /* 0x00000004ef147824 */ /* 0x002fe400078e00ff */
[----:B------:R1:W-:Y:S04]  /*131d0*/  STL [R1+0xad8], R21 ;  /* 0x000ad81501007387 */ /* 0x0003e80000100800 */
[----:B------:R3:W-:Y:S04]  /*131e0*/  STL [R1+0xad4], R20 ;  /* 0x000ad41401007387 */ /* 0x0007e80000100800 */
[----:B------:R4:W-:Y:S01]  /*131f0*/  STL [R1+0xad0], R19 ;  /* 0x000ad01301007387 */ /* 0x0009e20000100800 */
[----:B-1----:R-:W-:Y:S01]  /*13200*/  IMAD.SHL.U32 R21, R241, 0x4, RZ ;  /* 0x00000004f1157824 */ /* 0x002fe200078e00ff */
[C---:B---3--:R-:W-:Y:S01]  /*13210*/  SHF.L.U64.HI R20, R243.reuse, 0x2, R18 ;  /* 0x00000002f3147819 */ /* 0x048fe20000010212 */
[----:B----4-:R-:W-:Y:S01]  /*13220*/  IMAD.SHL.U32 R19, R243, 0x4, RZ ;  /* 0x00000004f3137824 */ /* 0x010fe200078e00ff */
[C---:B------:R-:W-:Y:S01]  /*13230*/  SHF.L.U64.HI R18, R244.reuse, 0x2, R17 ;  /* 0x00000002f4127819 */ /* 0x040fe20000010211 */
[----:B------:R-:W-:Y:S01]  /*13240*/  IMAD.SHL.U32 R17, R244, 0x4, RZ ;  /* 0x00000004f4117824 */ /* 0x000fe200078e00ff */
[----:B------:R-:W-:Y:S04]  /*13250*/  STL [R1+0xacc], R21 ;  /* 0x000acc1501007387 */ /* 0x000fe80000100800 */
[----:B------:R-:W-:Y:S04]  /*13260*/  STL [R1+0xac8], R20 ;  /* 0x000ac81401007387 */ /* 0x000fe80000100800 */
[----:B------:R-:W-:Y:S04]  /*13270*/  STL [R1+0xac4], R19 ;  /* 0x000ac41301007387 */ /* 0x000fe80000100800 */
[----:B------:R-:W-:Y:S04]  /*13280*/  STL [R1+0xac0], R18 ;  /* 0x000ac01201007387 */ /* 0x000fe80000100800 */
[----:B------:R1:W-:Y:S02]  /*13290*/  STL [R1+0xabc], R17 ;  /* 0x000abc1101007387 */ /* 0x0003e40000100800 */
[----:B-1----:R-:W-:-:S02]  /*132a0*/  SHF.L.U64.HI R17, R14, 0x2, R15 ;  /* 0x000000020e117819 */ /* 0x002fc4000001020f */
[----:B------:R-:W-:Y:S02]  /*132b0*/  SHF.L.U64.HI R15, R12, 0x2, R13 ;  /* 0x000000020c0f7819 */ /* 0x000fe4000001020d */
[----:B------:R-:W-:Y:S02]  /*132c0*/  SHF.L.U64.HI R13, R4, 0x2, R6 ;  /* 0x00000002040d7819 */ /* 0x000fe40000010206 */
[C---:B--2---:R-:W-:Y:S01]  /*132d0*/  SHF.L.U64.HI R16, R245.reuse, 0x2, R16 ;  /* 0x00000002f5107819 */ /* 0x044fe20000010210 */
[----:B------:R-:W-:-:S04]  /*132e0*/  IMAD.SHL.U32 R18, R245, 0x4, RZ ;  /* 0x00000004f5127824 */ /* 0x000fc800078e00ff */
[----:B------:R1:W-:Y:S04]  /*132f0*/  STL [R1+0xab8], R16 ;  /* 0x000ab81001007387 */ /* 0x0003e80000100800 */
[----:B------:R2:W-:Y:S01]  /*13300*/  STL [R1+0xab4], R18 ;  /* 0x000ab41201007387 */ /* 0x0005e20000100800 */
[----:B-1----:R-:W-:Y:S02]  /*13310*/  IMAD.SHL.U32 R16, R14, 0x4, RZ ;  /* 0x000000040e107824 */ /* 0x002fe400078e00ff */
[----:B------:R-:W-:Y:S01]  /*13320*/  IMAD.SHL.U32 R14, R12, 0x4, RZ ;  /* 0x000000040c0e7824 */ /* 0x000fe200078e00ff */
[----:B------:R1:W-:Y:S04]  /*13330*/  STL [R1+0xab0], R17 ;  /* 0x000ab01101007387 */ /* 0x0003e80000100800 */
[----:B------:R3:W-:Y:S01]  /*13340*/  STL [R1+0xaac], R16 ;  /* 0x000aac1001007387 */ /* 0x0007e20000100800 */
[----:B------:R-:W-:-:S03]  /*13350*/  IMAD.SHL.U32 R12, R4, 0x4, RZ ;  /* 0x00000004040c7824 */ /* 0x000fc600078e00ff */
[----:B------:R2:W-:Y:S04]  /*13360*/  STL [R1+0xaa8], R15 ;  /* 0x000aa80f01007387 */ /* 0x0005e80000100800 */
[----:B------:R1:W-:Y:S04]  /*13370*/  STL [R1+0xaa4], R14 ;  /* 0x000aa40e01007387 */ /* 0x0003e80000100800 */
[----:B------:R-:W4:Y:S04]  /*13380*/  LDL.LU R6, [R1+0x2d0] ;  /* 0x0002d00001067983 */ /* 0x000f280000300800 */
[----:B------:R1:W-:Y:S04]  /*13390*/  STL [R1+0xaa0], R13 ;  /* 0x000aa00d01007387 */ /* 0x0003e80000100800 */
[----:B------:R-:W4:Y:S01]  /*133a0*/  LDL.LU R4, [R1+0x28] ;  /* 0x0000280001047983 */ /* 0x000f220000300800 */
[C---:B------:R-:W-:Y:S01]  /*133b0*/  SHF.L.U64.HI R11, R10.reuse, 0x2, R11 ;  /* 0x000000020a0b7819 */ /* 0x040fe2000001020b */
[----:B------:R-:W-:Y:S01]  /*133c0*/  IMAD.SHL.U32 R10, R10, 0x4, RZ ;  /* 0x000000040a0a7824 */ /* 0x000fe200078e00ff */
[C---:B------:R-:W-:Y:S01]  /*133d0*/  SHF.L.U64.HI R9, R8.reuse, 0x2, R9 ;  /* 0x0000000208097819 */ /* 0x040fe20000010209 */
[----:B------:R-:W-:Y:S01]  /*133e0*/  IMAD.SHL.U32 R8, R8, 0x4, RZ ;  /* 0x0000000408087824 */ /* 0x000fe200078e00ff */
[----:B------:R1:W-:Y:S01]  /*133f0*/  STL [R1+0xa9c], R12 ;  /* 0x000a9c0c01007387 */ /* 0x0003e20000100800 */
[C---:B------:R-:W-:Y:S01]  /*13400*/  SHF.L.U64.HI R7, R5.reuse, 0x2, R7 ;  /* 0x0000000205077819 */ /* 0x040fe20000010207 */
[----:B------:R-:W-:-:S02]  /*13410*/  IMAD.SHL.U32 R5, R5, 0x4, RZ ;  /* 0x0000000405057824 */ /* 0x000fc400078e00ff */
[----:B------:R-:W-:Y:S04]  /*13420*/  STL [R1+0xa98], R11 ;  /* 0x000a980b01007387 */ /* 0x000fe80000100800 */
[----:B------:R-:W-:Y:S04]  /*13430*/  STL [R1+0xa94], R10 ;  /* 0x000a940a01007387 */ /* 0x000fe80000100800 */
[----:B------:R-:W-:Y:S04]  /*13440*/  STL [R1+0xa90], R9 ;  /* 0x000a900901007387 */ /* 0x000fe80000100800 */
[----:B------:R-:W-:Y:S04]  /*13450*/  STL [R1+0xa8c], R8 ;  /* 0x000a8c0801007387 */ /* 0x000fe80000100800 */
[----:B------:R-:W4:Y:S04]  /*13460*/  LDL.LU R117, [R1+0x2d4] ;  /* 0x0002d40001757983 */ /* 0x000f280000300800 */
[----:B------:R1:W-:Y:S04]  /*13470*/  STL [R1+0xa88], R7 ;  /* 0x000a880701007387 */ /* 0x0003e80000100800 */
[----:B------:R-:W4:Y:S04]  /*13480*/  LDL.LU R116, [R1+0x2c] ;  /* 0x00002c0001747983 */ /* 0x000f280000300800 */
[----:B------:R1:W-:Y:S04]  /*13490*/  STL [R1+0xa84], R5 ;  /* 0x000a840501007387 */ /* 0x0003e80000100800 */
        /* <DEDUP_REMOVED lines=13> */
[----:B--2---:R-:W2:Y:S04]  /*13570*/  LDL.LU R18, [R1+0x48] ;  /* 0x0000480001127983 */ /* 0x004ea80000300800 */
[----:B-1----:R-:W2:Y:S04]  /*13580*/  LDL.LU R17, [R1+0x304] ;  /* 0x0003040001117983 */ /* 0x002ea80000300800 */
[----:B---3--:R-:W3:Y:S04]  /*13590*/  LDL.LU R16, [R1+0x4c] ;  /* 0x00004c0001107983 */ /* 0x008ee80000300800 */
[----:B------:R-:W3:Y:S04]  /*135a0*/  LDL.LU R15, [R1+0x308] ;  /* 0x00030800010f7983 */ /* 0x000ee80000300800 */
[----:B------:R-:W3:Y:S04]  /*135b0*/  LDL.LU R14, [R1+0x50] ;  /* 0x00005000010e7983 */ /* 0x000ee80000300800 */
[----:B------:R-:W3:Y:S04]  /*135c0*/  LDL.LU R13, [R1+0x30c] ;  /* 0x00030c00010d7983 */ /* 0x000ee80000300800 */
[----:B------:R-:W3:Y:S04]  /*135d0*/  LDL.LU R12, [R1+0x54] ;  /* 0x00005400010c7983 */ /* 0x000ee80000300800 */
[----:B------:R-:W3:Y:S04]  /*135e0*/  LDL.LU R7, [R1+0x310] ;  /* 0x0003100001077983 */ /* 0x000ee80000300800 */
[----:B------:R-:W3:Y:S04]  /*135f0*/  LDL.LU R5, [R1+0x58] ;  /* 0x0000580001057983 */ /* 0x000ee80000300800 */
[----:B------:R-:W3:Y:S01]  /*13600*/  LDL.LU R11, [R1+0x314] ;  /* 0x00031400010b7983 */ /* 0x000ee20000300800 */
[C---:B----4-:R-:W-:Y:S01]  /*13610*/  SHF.L.U64.HI R6, R4.reuse, 0x2, R6 ;  /* 0x0000000204067819 */ /* 0x050fe20000010206 */
[----:B------:R-:W-:-:S04]  /*13620*/  IMAD.SHL.U32 R4, R4, 0x4, RZ ;  /* 0x0000000404047824 */ /* 0x000fc800078e00ff */
[----:B------:R1:W-:Y:S04]  /*13630*/  STL [R1+0xa80], R6 ;  /* 0x000a800601007387 */ /* 0x0003e80000100800 */
[----:B------:R-:W4:Y:S04]  /*13640*/  LDL.LU R10, [R1+0x5c] ;  /* 0x00005c00010a7983 */ /* 0x000f280000300800 */
[----:B------:R1:W-:Y:S04]  /*13650*/  STL [R1+0xa7c], R4 ;  /* 0x000a7c0401007387 */ /* 0x0003e80000100800 */
[----:B------:R-:W4:Y:S04]  /*13660*/  LDL.LU R9, [R1+0x318] ;  /* 0x0003180001097983 */ /* 0x000f280000300800 */
[----:B------:R-:W4:Y:S04]  /*13670*/  LDL.LU R8, [R1+0x60] ;  /* 0x0000600001087983 */ /* 0x000f280000300800 */
[----:B-1----:R-:W4:Y:S04]  /*13680*/  LDL.LU R6, [R1+0x31c] ;  /* 0x00031c0001067983 */ /* 0x002f280000300800 */
[----:B------:R-:W4:Y:S01]  /*13690*/  LDL.LU R4, [R1+0x64] ;  /* 0x0000640001047983 */ /* 0x000f220000300800 */
[C---:B------:R-:W-:Y:S01]  /*136a0*/  SHF.L.U64.HI R119, R116.reuse, 0x2, R117 ;  /* 0x0000000274777819 */ /* 0x040fe20000010275 */
[----:B------:R-:W-:-:S04]  /*136b0*/  IMAD.SHL.U32 R118, R116, 0x4, RZ ;  /* 0x0000000474767824 */ /* 0x000fc800078e00ff */
[----:B------:R-:W-:Y:S01]  /*136c0*/  STL [R1+0xa78], R119 ;  /* 0x000a787701007387 */ /* 0x000fe20000100800 */
[C---:B------:R-:W-:Y:S01]  /*136d0*/  SHF.L.U64.HI R117, R38.reuse, 0x2, R39 ;  /* 0x0000000226757819 */ /* 0x040fe20000010227 */
[----:B------:R-:W-:Y:S02]  /*136e0*/  IMAD.SHL.U32 R116, R38, 0x4, RZ ;  /* 0x0000000426747824 */ /* 0x000fe400078e00ff */
[----:B------:R-:W-:Y:S01]  /*136f0*/  STL [R1+0xa74], R118 ;  /* 0x000a747601007387 */ /* 0x000fe20000100800 */
[C---:B------:R-:W-:Y:S01]  /*13700*/  SHF.L.U64.HI R39, R36.reuse, 0x2, R37 ;  /* 0x0000000224277819 */ /* 0x040fe20000010225 */
[----:B------:R-:W-:Y:S02]  /*13710*/  IMAD.SHL.U32 R38, R36, 0x4, RZ ;  /* 0x0000000424267824 */ /* 0x000fe400078e00ff */
[----:B------:R-:W-:Y:S04]  /*13720*/  STL [R1+0xa70], R117 ;  /* 0x000a707501007387 */ /* 0x000fe80000100800 */
[----:B------:R-:W-:Y:S01]  /*13730*/  STL [R1+0xa6c], R116 ;  /* 0x000a6c7401007387 */ /* 0x000fe20000100800 */
[C---:B------:R-:W-:Y:S01]  /*13740*/  SHF.L.U64.HI R37, R34.reuse, 0x2, R35 ;  /* 0x0000000222257819 */ /* 0x040fe20000010223 */
[----:B------:R-:W-:-:S02]  /*13750*/  IMAD.SHL.U32 R36, R34, 0x4, RZ ;  /* 0x0000000422247824 */ /* 0x000fc400078e00ff */
[----:B------:R-:W-:Y:S04]  /*13760*/  STL [R1+0xa68], R39 ;  /* 0x000a682701007387 */ /* 0x000fe80000100800 */
        /* <DEDUP_REMOVED lines=13> */
[C---:B--2---:R-:W-:Y:S01]  /*13840*/  SHF.L.U64.HI R21, R18.reuse, 0x2, R19 ;  /* 0x0000000212157819 */ /* 0x044fe20000010213 */
[----:B------:R-:W-:-:S02]  /*13850*/  IMAD.SHL.U32 R20, R18, 0x4, RZ ;  /* 0x0000000412147824 */ /* 0x000fc400078e00ff */
[----:B------:R-:W-:Y:S04]  /*13860*/  STL [R1+0xa48], R23 ;  /* 0x000a481701007387 */ /* 0x000fe80000100800 */
[----:B------:R-:W-:Y:S01]  /*13870*/  STL [R1+0xa44], R22 ;  /* 0x000a441601007387 */ /* 0x000fe20000100800 */
[C---:B---3--:R-:W-:Y:S01]  /*13880*/  SHF.L.U64.HI R19, R16.reuse, 0x2, R17 ;  /* 0x0000000210137819 */ /* 0x048fe20000010211 */
        /* <DEDUP_REMOVED lines=14> */
[----:B------:R-:W-:Y:S04]  /*13970*/  STL [R1+0xa24], R14 ;  /* 0x000a240e01007387 */ /* 0x000fe80000100800 */
[----:B------:R-:W2:Y:S04]  /*13980*/  LDL.LU R7, [R1+0x320] ;  /* 0x0003200001077983 */ /* 0x000ea80000300800 */
[----:B------:R-:W-:Y:S04]  /*13990*/  STL [R1+0xa20], R13 ;  /* 0x000a200d01007387 */ /* 0x000fe80000100800 */
[----:B------:R-:W2:Y:S04]  /*139a0*/  LDL.LU R5, [R1+0x68] ;  /* 0x0000680001057983 */ /* 0x000ea80000300800 */
[----:B------:R4:W-:Y:S02]  /*139b0*/  STL [R1+0xa1c], R12 ;  /* 0x000a1c0c01007387 */ /* 0x0009e40000100800 */
[C---:B----4-:R-:W-:Y:S01]  /*139c0*/  SHF.L.U64.HI R12, R10.reuse, 0x2, R11 ;  /* 0x000000020a0c7819 */ /* 0x050fe2000001020b */
[----:B------:R-:W-:-:S04]  /*139d0*/  IMAD.SHL.U32 R11, R10, 0x4, RZ ;  /* 0x000000040a0b7824 */ /* 0x000fc800078e00ff */
[----:B------:R1:W-:Y:S01]  /*139e0*/  STL [R1+0xa18], R12 ;  /* 0x000a180c01007387 */ /* 0x0003e20000100800 */
[C---:B------:R-:W-:Y:S01]  /*139f0*/  SHF.L.U64.HI R10, R8.reuse, 0x2, R9 ;  /* 0x00000002080a7819 */ /* 0x040fe20000010209 */
[----:B------:R-:W-:Y:S02]  /*13a00*/  IMAD.SHL.U32 R9, R8, 0x4, RZ ;  /* 0x0000000408097824 */ /* 0x000fe400078e00ff */
[----:B------:R3:W-:Y:S04]  /*13a10*/  STL [R1+0xa14], R11 ;  /* 0x000a140b01007387 */ /* 0x0007e80000100800 */
[----:B------:R-:W-:Y:S01]  /*13a20*/  STL [R1+0xa10], R10 ;  /* 0x000a100a01007387 */ /* 0x000fe20000100800 */
[C---:B------:R-:W-:Y:S01]  /*13a30*/  SHF.L.U64.HI R8, R4.reuse, 0x2, R6 ;  /* 0x0000000204087819 */ /* 0x040fe20000010206 */
[----:B------:R-:W-:-:S02]  /*13a40*/  IMAD.SHL.U32 R4, R4, 0x4, RZ ;  /* 0x0000000404047824 */ /* 0x000fc400078e00ff */
[----:B------:R-:W4:Y:S04]  /*13a50*/  LDL.LU R116, [R1+0x324] ;  /* 0x0003240001747983 */ /* 0x000f280000300800 */
[----:B------:R-:W-:Y:S04]  /*13a60*/  STL [R1+0xa0c], R9 ;  /* 0x000a0c0901007387 */ /* 0x000fe80000100800 */
[----:B------:R-:W4:Y:S04]  /*13a70*/  LDL.LU R6, [R1+0x6c] ;  /* 0x00006c0001067983 */ /* 0x000f280000300800 */
[----:B------:R-:W-:Y:S04]  /*13a80*/  STL [R1+0xa08], R8 ;  /* 0x000a080801007387 */ /* 0x000fe80000100800 */
[----:B------:R-:W4:Y:S04]  /*13a90*/  LDL.LU R39, [R1+0x328] ;  /* 0x0003280001277983 */ /* 0x000f280000300800 */
        /* <DEDUP_REMOVED lines=19> */
[----:B-1----:R-:W4:Y:S04]  /*13bd0*/  LDL.LU R12, [R1+0x94] ;  /* 0x00009400010c7983 */ /* 0x002f280000300800 */
[----:B---3--:R-:W3:Y:S04]  /*13be0*/  LDL.LU R11, [R1+0x380] ;  /* 0x00038000010b7983 */ /* 0x008ee80000300800 */
[----:B------:R-:W3:Y:S04]  /*13bf0*/  LDL.LU R4, [R1+0x98] ;  /* 0x0000980001047983 */ /* 0x000ee80000300800 */
[----:B------:R-:W3:Y:S01]  /*13c00*/  LDL.LU R10, [R1+0x9c] ;  /* 0x00009c00010a7983 */ /* 0x000ee20000300800 */
[C---:B--2---:R-:W-:Y:S01]  /*13c10*/  SHF.L.U64.HI R7, R5.reuse, 0x2, R7 ;  /* 0x0000000205077819 */ /* 0x044fe20000010207 */
[----:B------:R-:W-:-:S04]  /*13c20*/  IMAD.SHL.U32 R5, R5, 0x4, RZ ;  /* 0x0000000405057824 */ /* 0x000fc800078e00ff */
[----:B------:R-:W-:Y:S04]  /*13c30*/  STL [R1+0xa00], R7 ;  /* 0x000a000701007387 */ /* 0x000fe80000100800 */
[----:B------:R-:W2:Y:S04]  /*13c40*/  LDL.LU R9, [R1+0x388] ;  /* 0x0003880001097983 */ /* 0x000ea80000300800 */
[----:B------:R-:W2:Y:S04]  /*13c50*/  LDL.LU R8, [R1+0xa0] ;  /* 0x0000a00001087983 */ /* 0x000ea80000300800 */
[----:B------:R1:W-:Y:S04]  /*13c60*/  STL [R1+0x9fc], R5 ;  /* 0x0009fc0501007387 */ /* 0x0003e80000100800 */
[----:B-1----:R-:W2:Y:S04]  /*13c70*/  LDL.LU R5, [R1+0x38c] ;  /* 0x00038c0001057983 */ /* 0x002ea80000300800 */
[----:B------:R-:W2:Y:S01]  /*13c80*/  LDL.LU R7, [R1+0xa4] ;  /* 0x0000a40001077983 */ /* 0x000ea20000300800 */
[C---:B----4-:R-:W-:Y:S01]  /*13c90*/  SHF.L.U64.HI R117, R6.reuse, 0x2, R116 ;  /* 0x0000000206757819 */ /* 0x050fe20000010274 */
[----:B------:R-:W-:-:S02]  /*13ca0*/  IMAD.SHL.U32 R116, R6, 0x4, RZ ;  /* 0x0000000406747824 */ /* 0x000fc400078e00ff */
[----:B------:R-:W4:Y:S04]  /*13cb0*/  LDL.LU R6, [R1+0x390] ;  /* 0x0003900001067983 */ /* 0x000f280000300800 */
[----:B------:R-:W-:Y:S01]  /*13cc0*/  STL [R1+0x9f8], R117 ;  /* 0x0009f87501007387 */ /* 0x000fe20000100800 */
[C---:B------:R-:W-:Y:S01]  /*13cd0*/  SHF.L.U64.HI R39, R38.reuse, 0x2, R39 ;  /* 0x0000000226277819 */ /* 0x040fe20000010227 */
[----:B------:R-:W-:Y:S02]  /*13ce0*/  IMAD.SHL.U32 R38, R38, 0x4, RZ ;  /* 0x0000000426267824 */ /* 0x000fe400078e00ff */
[----:B------:R-:W-:Y:S04]  /*13cf0*/  STL [R1+0x9f4], R116 ;  /* 0x0009f47401007387 */ /* 0x000fe80000100800 */
[----:B------:R-:W-:Y:S01]  /*13d00*/  STL [R1+0x9f0], R39 ;  /* 0x0009f02701007387 */ /* 0x000fe20000100800 */
[C---:B------:R-:W-:Y:S01]  /*13d10*/  SHF.L.U64.HI R37, R36.reuse, 0x2, R37 ;  /* 0x0000000224257819 */ /* 0x040fe20000010225 */
[----:B------:R-:W-:-:S02]  /*13d20*/  IMAD.SHL.U32 R36, R36, 0x4, RZ ;  /* 0x0000000424247824 */ /* 0x000fc400078e00ff */
        /* <DEDUP_REMOVED lines=33> */
[----:B---3--:R-:W-:-:S03]  /*13f40*/  SHF.L.U64.HI R11, R4, 0x2, R11 ;  /* 0x00000002040b7819 */ /* 0x008fc6000001020b */
[----:B------:R-:W-:Y:S04]  /*13f50*/  STL [R1+0x9a8], R13 ;  /* 0x0009a80d01007387 */ /* 0x000fe80000100800 */
[----:B------:R1:W-:Y:S04]  /*13f60*/  STL [R1+0x9a4], R12 ;  /* 0x0009a40c01007387 */ /* 0x0003e80000100800 */
[----:B------:R3:W-:Y:S01]  /*13f70*/  STL [R1+0x9a0], R11 ;  /* 0x0009a00b01007387 */ /* 0x0007e20000100800 */
[----:B-1----:R-:W-:-:S03]  /*13f80*/  SHF.L.U64.HI R12, R10, 0x2, R252 ;  /* 0x000000020a0c7819 */ /* 0x002fc600000102fc */
[----:B------:R-:W4:Y:S01]  /*13f90*/  LDL.LU R252, [R1+0xdb0] ;  /* 0x000db00001fc7983 */ /* 0x000f220000300800 */
[----:B------:R-:W-:Y:S02]  /*13fa0*/  IMAD.SHL.U32 R4, R4, 0x4, RZ ;  /* 0x0000000404047824 */ /* 0x000fe400078e00ff */
[----:B---3--:R-:W-:Y:S01]  /*13fb0*/  IMAD.SHL.U32 R11, R10, 0x4, RZ ;  /* 0x000000040a0b7824 */ /* 0x008fe200078e00ff */
[C---:B--2---:R-:W-:Y:S01]  /*13fc0*/  SHF.L.U64.HI R10, R8.reuse, 0x2, R9 ;  /* 0x00000002080a7819 */ /* 0x044fe20000010209 */
[----:B------:R-:W-:Y:S01]  /*13fd0*/  IMAD.SHL.U32 R9, R8, 0x4, RZ ;  /* 0x0000000408097824 */ /* 0x000fe200078e00ff */
[----:B------:R1:W-:Y:S04]  /*13fe0*/  STL [R1+0x99c], R4 ;  /* 0x00099c0401007387 */ /* 0x0003e80000100800 */
[----:B------:R-:W-:Y:S04]  /*13ff0*/  STL [R1+0x998], R12 ;  /* 0x0009980c01007387 */ /* 0x000fe80000100800 */
[----:B------:R-:W-:Y:S04]  /*14000*/  STL [R1+0x994], R11 ;  /* 0x0009940b01007387 */ /* 0x000fe80000100800 */
[----:B------:R-:W-:Y:S01]  /*14010*/  STL [R1+0x990], R10 ;  /* 0x0009900a01007387 */ /* 0x000fe20000100800 */
[C---:B------:R-:W-:Y:S01]  /*14020*/  SHF.L.U64.HI R8, R7.reuse, 0x2, R5 ;  /* 0x0000000207087819 */ /* 0x040fe20000010205 */
[----:B------:R-:W-:-:S02]  /*14030*/  IMAD.SHL.U32 R7, R7, 0x4, RZ ;  /* 0x0000000407077824 */ /* 0x000fc400078e00ff */
[----:B------:R-:W-:Y:S01]  /*14040*/  STL [R1+0x98c], R9 ;  /* 0x00098c0901007387 */ /* 0x000fe20000100800 */
[----:B------:R-:W-:-:S03]  /*14050*/  IMAD.MOV.U32 R5, RZ, RZ, c[0x0][0x188] ;  /* 0x00006200ff057624 */ /* 0x000fc600078e00ff */
[----:B------:R-:W-:Y:S04]  /*14060*/  STL [R1+0x988], R8 ;  /* 0x0009880801007387 */ /* 0x000fe80000100800 */
[----:B------:R2:W-:Y:S04]  /*14070*/  STL [R1+0x984], R7 ;  /* 0x0009840701007387 */ /* 0x0005e80000100800 */
[----:B-1----:R-:W1:Y:S01]  /*14080*/  S2R R4, SR_TID.X ;  /* 0x0000000000047919 */ /* 0x002e620000002100 */
[----:B--2---:R-:W-:-:S04]  /*14090*/  IMAD.MOV.U32 R7, RZ, RZ, c[0x0][0x18c] ;  /* 0x00006300ff077624 */ /* 0x004fc800078e00ff */
[----:B------:R-:W-:-:S05]  /*140a0*/  IMAD.SHL.U32 R7, R7, 0x20, RZ ;  /* 0x0000002007077824 */ /* 0x000fca00078e00ff */
[----:B------:R-:W-:Y:S02]  /*140b0*/  SHF.R.S32.HI R9, RZ, 0x1f, R7 ;  /* 0x0000001fff097819 */ /* 0x000fe40000011407 */
[----:B-1----:R-:W-:-:S05]  /*140c0*/  LOP3.LUT R4, R4, 0x3, RZ, 0xc0, !PT ;  /* 0x0000000304047812 */ /* 0x002fca00078ec0ff */
[----:B------:R-:W-:Y:S01]  /*140d0*/  IMAD R4, R4, 0x420, RZ ;  /* 0x0000042004047824 */ /* 0x000fe200078e02ff */
[----:B------:R-:W-:Y:S01]  /*140e0*/  CS2R R172, SRZ ;  /* 0x0000000000ac7805 */ /* 0x000fe2000001ff00 */
[----:B------:R-:W-:Y:S01]  /*140f0*/  CS2R R174, SRZ ;  /* 0x0000000000ae7805 */ /* 0x000fe2000001ff00 */
[----:B----4-:R-:W-:Y:S01]  /*14100*/  SHF.L.U64.HI R8, R252, 0x2, R6 ;  /* 0x00000002fc087819 */ /* 0x010fe20000010206 */
[C---:B------:R-:W-:Y:S02]  /*14110*/  IMAD.SHL.U32 R6, R5.reuse, 0x20, RZ ;  /* 0x0000002005067824 */ /* 0x040fe400078e00ff */
[----:B------:R-:W-:-:S05]  /*14120*/  IMAD.SHL.U32 R5, R5, 0x20, RZ ;  /* 0x0000002005057824 */ /* 0x000fca00078e00ff */
[----:B------:R-:W-:Y:S02]  /*14130*/  SHF.R.S32.HI R7, RZ, 0x1f, R5 ;  /* 0x0000001fff077819 */ /* 0x000fe40000011405 */
[----:B------:R-:W1:Y:S01]  /*14140*/  S2R R5, SR_TID.X ;  /* 0x0000000000057919 */ /* 0x000e620000002100 */
[----:B------:R-:W-:-:S03]  /*14150*/  IMAD.SHL.U32 R10, R252, 0x4, RZ ;  /* 0x00000004fc0a7824 */ /* 0x000fc600078e00ff */
[----:B------:R2:W-:Y:S04]  /*14160*/  STL [R1+0x980], R8 ;  /* 0x0009800801007387 */ /* 0x0005e80000100800 */
[----:B------:R3:W5:Y:S04]  /*14170*/  LDL.LU R252, [R1+0xdac] ;  /* 0x000dac0001fc7983 */ /* 0x0007680000300800 */
[----:B------:R3:W-:Y:S01]  /*14180*/  STL [R1+0x97c], R10 ;  /* 0x00097c0a01007387 */ /* 0x0007e20000100800 */
[----:B-1----:R-:W-:Y:S02]  /*14190*/  LOP3.LUT R4, R4, 0x5c, R5, 0x78, !PT ;  /* 0x0000005c04047812 */ /* 0x002fe400078e7805 */
[----:B------:R-:W-:-:S02]  /*141a0*/  LOP3.LUT R5, R247, 0x400, R242, 0xf8, !PT ;  /* 0x00000400f7057812 */ /* 0x000fc400078ef8f2 */
[----:B------:R3:W5:Y:S04]  /*141b0*/  LDL.LU R242, [R1+0xda8] ;  /* 0x000da80001f27983 */ /* 0x0007680000300800 */
[----:B------:R3:W-:Y:S04]  /*141c0*/  STL [R1+0x970], R5 ;  /* 0x0009700501007387 */ /* 0x0007e80000100800 */
        /* <DEDUP_REMOVED lines=25> */
[----:B------:R-:W-:-:S03]  /*14360*/  SHF.L.U64.HI R7, R6, 0x2, R7 ;  /* 0x0000000206077819 */ /* 0x000fc60000010207 */
[----:B------:R3:W-:Y:S01]  /*14370*/  STL [R1+0x234], RZ ;  /* 0x000234ff01007387 */ /* 0x0007e20000100800 */
[----:B------:R-:W-:-:S03]  /*14380*/  SHF.R.S32.HI R6, RZ, 0x5, R246 ;  /* 0x00000005ff067819 */ /* 0x000fc600000114f6 */
[----:B------:R3:W-:Y:S04]  /*14390*/  STL [R1+0x238], RZ ;  /* 0x000238ff01007387 */ /* 0x0007e80000100800 */
[----:B------:R3:W-:Y:S04]  /*143a0*/  STL [R1+0x23c], RZ ;  /* 0x00023cff01007387 */ /* 0x0007e80000100800 */
[----:B------:R3:W-:Y:S04]  /*143b0*/  STL [R1+0x220], RZ ;  /* 0x000220ff01007387 */ /* 0x0007e80000100800 */
[----:B------:R3:W-:Y:S01]  /*143c0*/  STL [R1+0x224], RZ ;  /* 0x000224ff01007387 */ /* 0x0007e20000100800 */
[----:B------:R-:W-:-:S03]  /*143d0*/  IADD3 R7, R6, -0x5, RZ ;  /* 0xfffffffb06077810 */ /* 0x000fc60007ffe0ff */
[----:B------:R3:W-:Y:S01]  /*143e0*/  STL [R1+0x228], RZ ;  /* 0x000228ff01007387 */ /* 0x0007e20000100800 */
[----:B------:R-:W-:-:S03]  /*143f0*/  LOP3.LUT R6, R4, 0x20, RZ, 0x3c, !PT ;  /* 0x0000002004067812 */ /* 0x000fc600078e3cff */
[----:B------:R3:W-:Y:S01]  /*14400*/  STL [R1+0x22c], RZ ;  /* 0x00022cff01007387 */ /* 0x0007e20000100800 */
[----:B------:R-:W-:-:S03]  /*14410*/  LOP3.LUT R4, R5, 0x40, RZ, 0x3c, !PT ;  /* 0x0000004005047812 */ /* 0x000fc600078e3cff */
        /* <DEDUP_REMOVED lines=8> */
[----:B------:R3:W-:Y:S01]  /*144a0*/  STL [R1+0xd30], R4 ;  /* 0x000d300401007387 */ /* 0x0007e20000100800 */
[----:B--2---:R-:W-:-:S04]  /*144b0*/  IMAD.MOV.U32 R8, RZ, RZ, c[0x0][0x18c] ;  /* 0x00006300ff087624 */ /* 0x004fc800078e00ff */
[----:B------:R-:W-:-:S05]  /*144c0*/  IMAD.SHL.U32 R8, R8, 0x20, RZ ;  /* 0x0000002008087824 */ /* 0x000fca00078e00ff */
[----:B---3--:R-:W-:Y:S02]  /*144d0*/  SHF.L.U64.HI R8, R8, 0x2, R9 ;  /* 0x0000000208087819 */ /* 0x008fe40000010209 */
.L_x_2:
[----:B------:R-:W2:Y:S01]  /*144e0*/  LDL.LU R4, [R1+0x960] ;  /* 0x0009600001047983 */ /* 0x000ea20000300800 */
[----:B------:R-:W-:-:S04]  /*144f0*/  DEPBAR.LE SB0, 0x8 ;  /* 0x000082000000791a */ /* 0x000fc80000000000 */
[----:B------:R-:W3:Y:S04]  /*14500*/  LDL R5, [R1+0x970] ;  /* 0x0009700001057983 */ /* 0x000ee80000100800 */
[----:B-----5:R-:W-:Y:S04]  /*14510*/  STL [R1+0xe40], R242 ;  /* 0x000e40f201007387 */ /* 0x020fe80000100800 */
[----:B------:R-:W-:Y:S04]  /*14520*/  STL [R1+0xe3c], R3 ;  /* 0x000e3c0301007387 */ /* 0x000fe80000100800 */
[----:B------:R-:W-:Y:S04]  /*14530*/  STL [R1+0xe38], R2 ;  /* 0x000e380201007387 */ /* 0x000fe80000100800 */
[----:B------:R-:W-:Y:S04]  /*14540*/  STL [R1+0xdb0], R240 ;  /* 0x000db0f001007387 */ /* 0x000fe80000100800 */
[----:B------:R1:W-:Y:S04]  /*14550*/  STL [R1+0xdac], R0 ;  /* 0x000dac0001007387 */ /* 0x0003e80000100800 */
[----:B------:R-:W-:Y:S04]  /*14560*/  STL [R1+0xda8], R252 ;  /* 0x000da8fc01007387 */ /* 0x000fe80000100800 */
[----:B------:R-:W4:Y:S04]  /*14570*/  S2R R6, SR_TID.X ;  /* 0x0000000000067919 */ /* 0x000f280000002100 */
[----:B------:R-:W1:Y:S01]  /*14580*/  S2R R8, SR_TID.X ;  /* 0x0000000000087919 */ /* 0x000e620000002100 */
[----:B----4-:R-:W-:-:S05]  /*14590*/  LOP3.LUT R7, R6, 0x3, RZ, 0xc0, !PT ;  /* 0x0000000306077812 */ /* 0x010fca00078ec0ff */
[C---:B------:R-:W-:Y:S02]  /*145a0*/  IMAD R6, R7.reuse, 0x420, RZ ;  /* 0x0000042007067824 */ /* 0x040fe400078e02ff */
[----:B------:R-:W-:-:S03]  /*145b0*/  IMAD R7, R7, 0x420, RZ ;  /* 0x0000042007077824 */ /* 0x000fc600078e02ff */
[--C-:B-1----:R-:W-:Y:S02]  /*145c0*/  LOP3.LUT R6, R6, 0x5c, R8.reuse, 0x78, !PT ;  /* 0x0000005c06067812 */ /* 0x102fe400078e7808 */
[----:B------:R-:W-:Y:S02]  /*145d0*/  LOP3.LUT R7, R7, 0x5c, R8, 0x78, !PT ;  /* 0x0000005c07077812 */ /* 0x000fe400078e7808 */
[----:B------:R-:W-:Y:S01]  /*145e0*/  LOP3.LUT R6, R6, 0x20, RZ, 0x3c, !PT ;  /* 0x0000002006067812 */ /* 0x000fe200078e3cff */
[----:B------:R-:W-:Y:S01]  /*145f0*/  BAR.SYNC.DEFER_BLOCKING 0x0 ;  /* 0x0000000000007b1d */ /* 0x000fe20000010000 */
[----:B--2---:R-:W-:-:S04]  /*14600*/  IADD3 R4, R4, 0x1, RZ ;  /* 0x0000000104047810 */ /* 0x004fc80007ffe0ff */
[----:B------:R-:W-:-:S04]  /*14610*/  ISETP.GT.AND P0, PT, R4, 0x4, PT ;  /* 0x000000040400780c */ /* 0x000fc80003f04270 */
[----:B------:R-:W-:-:S05]  /*14620*/  SEL R0, R4, RZ, !P0 ;  /* 0x000000ff04007207 */ /* 0x000fca0004000000 */
[----:B------:R-:W-:Y:S01]  /*14630*/  STL [R1+0x960], R0 ;  /* 0x0009600001007387 */ /* 0x000fe20000100800 */
[C---:B------:R-:W-:Y:S02]  /*14640*/  IMAD R243, R0.reuse, 0x8000, R7 ;  /* 0x0000800000f37824 */ /* 0x040fe400078e0207 */
[C---:B------:R-:W-:Y:S01]  /*14650*/  IMAD R241, R0.reuse, 0x8000, R6 ;  /* 0x0000800000f17824 */ /* 0x040fe200078e0206 */
[----:B------:R-:W2:Y:S01]  /*14660*/  LDL.LU.64 R192, [R1+0x360] ;  /* 0x0003600001c07983 */ /* 0x000ea20000300a00 */
[----:B---3--:R-:W-:-:S03]  /*14670*/  IMAD R184, R0, 0x8000, R5 ;  /* 0x0000800000b87824 */ /* 0x008fc600078e0205 */
[----:B------:R-:W2:Y:S04]  /*14680*/  LDL.LU.64 R194, [R1+0x368] ;  /* 0x0003680001c27983 */ /* 0x000ea80000300a00 */
[----:B------:R-:W3:Y:S04]  /*14690*/  LDL.LU.64 R188, [R1+0x130] ;  /* 0x0001300001bc7983 */ /* 0x000ee80000300a00 */
[----:B------:R-:W3:Y:S04]  /*146a0*/  LDL.LU.64 R190, [R1+0x138] ;  /* 0x0001380001be7983 */ /* 0x000ee80000300a00 */
[----:B------:R-:W4:Y:S04]  /*146b0*/  LDL.LU.64 R36, [R1+0x350] ;  /* 0x0003500001247983 */ /* 0x000f280000300a00 */
[----:B------:R-:W4:Y:S04]  /*146c0*/  LDL.LU.64 R38, [R1+0x358] ;  /* 0x0003580001267983 */ /* 0x000f280000300a00 */
[----:B------:R-:W4:Y:S04]  /*146d0*/  LDL.LU.64 R32, [R1+0x110] ;  /* 0x0001100001207983 */ /* 0x000f280000300a00 */
[----:B------:R-:W4:Y:S04]  /*146e0*/  LDL.LU.64 R34, [R1+0x118] ;  /* 0x0001180001227983 */ /* 0x000f280000300a00 */
[----:B------:R-:W-:Y:S04]  /*146f0*/  LDS R244, [R243] ;  /* 0x00000000f3f47984 */ /* 0x000fe80000000800 */
[----:B------:R-:W-:Y:S04]  /*14700*/  LDS R246, [R243+0x1000] ;  /* 0x00100000f3f67984 */ /* 0x000fe80000000800 */
[----:B------:R-:W-:Y:S04]  /*14710*/  LDS R245, [R241] ;  /* 0x00000000f1f57984 */ /* 0x000fe80000000800 */
[----:B------:R-:W-:Y:S04]  /*14720*/  LDS R247, [R241+0x1000] ;  /* 0x00100000f1f77984 */ /* 0x000fe80000000800 */
[----:B------:R-:W1:Y:S04]  /*14730*/  LDSM.16.M88.4 R16, [R184+0x28000] ;  /* 0x02800000b810783b */ /* 0x000e680000000200 */
[----:B------:R-:W-:Y:S04]  /*14740*/  LDS R116, [R243+0x80] ;  /* 0x00008000f3747984 */ /* 0x000fe80000000800 */
        /* <DEDUP_REMOVED lines=11> */
[----:B------:R-:W1:Y:S04]  /*14800*/  LDSM.16.M88.4 R20, [R184+0x28800] ;  /* 0x02880000b814783b */ /* 0x000e680000000200 */
[----:B------:R-:W-:Y:S04]  /*14810*/  LDS R236, [R243+0x200] ;  /* 0x00020000f3ec7984 */ /* 0x000fe80000000800 */
[----:B------:R-:W-:Y:S04]  /*14820*/  LDS R238, [R243+0x1200] ;  /* 0x00120000f3ee7984 */ /* 0x000fe80000000800 */
[----:B------:R-:W-:Y:S04]  /*14830*/  LDS R237, [R241+0x200] ;  /* 0x00020000f1ed7984 */ /* 0x000fe80000000800 */
[----:B------:R-:W1:Y:S04]  /*14840*/  LDS R239, [R241+0x1200] ;  /* 0x00120000f1ef7984 */ /* 0x000e680000000800 */
[----:B------:R-:W-:Y:S04]  /*14850*/  LDS R4, [R243+0x280] ;  /* 0x00028000f3047984 */ /* 0x000fe80000000800 */
[----:B------:R-:W-:Y:S04]  /*14860*/  LDS R6, [R243+0x1280] ;  /* 0x00128000f3067984 */ /* 0x000fe80000000800 */
[----:B------:R-:W-:Y:S04]  /*14870*/  LDS R5, [R241+0x280] ;  /* 0x00028000f1057984 */ /* 0x000fe80000000800 */
[----:B------:R-:W2:Y:S04]  /*14880*/  LDS R7, [R241+0x1280] ;  /* 0x00128000f1077984 */ /* 0x000ea80000000800 */
        /* <DEDUP_REMOVED lines=8> */
[----:B-1----:R-:W-:Y:S04]  /*14910*/  STL [R1+0x1310], R18 ;  /* 0x0013101201007387 */ /* 0x002fe80000100800 */
[----:B------:R-:W-:Y:S04]  /*14920*/  STL [R1+0x130c], R19 ;  /* 0x00130c1301007387 */ /* 0x000fe80000100800 */
[----:B------:R-:W-:Y:S04]  /*14930*/  STL [R1+0x1308], R22 ;  /* 0x0013081601007387 */ /* 0x000fe80000100800 */
[----:B------:R-:W-:Y:S01]  /*14940*/  STL [R1+0x1304], R23 ;  /* 0x0013041701007387 */ /* 0x000fe20000100800 */
[-C--:B------:R-:W-:Y:S08]  /*14950*/  HMMA.1688.F32.TF32 R152, R236, R16.reuse, R152 ;  /* 0x00000010ec98723c */ /* 0x080ff00000081098 */
[-C--:B--2---:R-:W-:Y:S08]  /*14960*/  HMMA.1688.F32.TF32 R200, R244, R16.reuse, R192 ;  /* 0x00000010f4c8723c */ /* 0x084ff000000810c0 */
[-C--:B---3--:R-:W-:Y:S08]  /*14970*/  HMMA.1688.F32.TF32 R192, R116, R16.reuse, R188 ;  /* 0x0000001074c0723c */ /* 0x088ff000000810bc */
[-C--:B------:R-:W-:Y:S08]  /*14980*/  HMMA.1688.F32.TF32 R188, R156, R16.reuse, R56 ;  /* 0x000000109cbc723c */ /* 0x080ff00000081038 */
[-C--:B------:R-:W-:Y:S01]  /*14990*/  HMMA.1688.F32.TF32 R56, R196, R16.reuse, R76 ;  /* 0x00000010c438723c */ /* 0x080fe2000008104c */
[----:B------:R-:W-:Y:S04]  /*149a0*/  STL.64 [R1+0x3d0], R200 ;  /* 0x0003d0c801007387 */ /* 0x000fe80000100a00 */
[----:B------:R-:W-:Y:S04]  /*149b0*/  STL.64 [R1+0x3d8], R202 ;  /* 0x0003d8ca01007387 */ /* 0x000fe80000100a00 */
[----:B------:R-:W-:Y:S01]  /*149c0*/  STL.64 [R1+0x3e0], R192 ;  /* 0x0003e0c001007387 */ /* 0x000fe20000100a00 */
[----:B------:R-:W-:Y:S03]  /*149d0*/  HMMA.1688.F32.TF32 R76, R4, R16, R140 ;  /* 0x00000010044c723c */ /* 0x000fe6000008108c */
[----:B------:R-:W-:Y:S04]  /*149e0*/  STL.64 [R1+0x3e8], R194 ;  /* 0x0003e8c201007387 */ /* 0x000fe80000100a00 */
[----:B------:R-:W-:Y:S04]  /*149f0*/  STL.64 [R1+0x440], R188 ;  /* 0x000440bc01007387 */ /* 0x000fe80000100a00 */
[----:B------:R-:W-:Y:S04]  /*14a00*/  STL.64 [R1+0x448], R190 ;  /* 0x000448be01007387 */ /* 0x000fe80000100a00 */
[----:B------:R-:W-:Y:S04]  /*14a10*/  STL.64 [R1+0x4b0], R56 ;  /* 0x0004b03801007387 */ /* 0x000fe80000100a00 */
[----:B------:R1:W-:Y:S01]  /*14a20*/  STL.64 [R1+0x4b8], R58 ;  /* 0x0004b83a01007387 */ /* 0x0003e20000100a00 */
[----:B----4-:R-:W-:Y:S08]  /*14a30*/  HMMA.1688.F32.TF32 R36, R244, R20, R36 ;  /* 0x00000014f424723c */ /* 0x010ff00000081024 */
[-C--:B-1----:R-:W-:Y:S08]  /*14a40*/  HMMA.1688.F32.TF32 R56, R8, R16.reuse, R132 ;  /* 0x000000100838723c */ /* 0x082ff00000081084 */
[----:B------:R-:W-:Y:S01]  /*14a50*/  HMMA.1688.F32.TF32 R16, R12, R16, R164 ;  /* 0x000000100c10723c */ /* 0x000fe200000810a4 */
[----:B------:R-:W-:Y:S04]  /*14a60*/  STL.64 [R1+0x4e0], R152 ;  /* 0x0004e09801007387 */ /* 0x000fe80000100a00 */
[----:B------:R-:W-:Y:S04]  /*14a70*/  STL.64 [R1+0x4e8], R154 ;  /* 0x0004e89a01007387 */ /* 0x000fe80000100a00 */
[----:B------:R-:W-:Y:S04]  /*14a80*/  STL.64 [R1+0x500], R76 ;  /* 0x0005004c01007387 */ /* 0x000fe80000100a00 */
[----:B------:R-:W-:Y:S04]  /*14a90*/  STL.64 [R1+0x508], R78 ;  /* 0x0005084e01007387 */ /* 0x000fe80000100a00 */
[----:B------:R-:W-:Y:S04]  /*14aa0*/  STL.64 [R1+0x560], R56 ;  /* 0x0005603801007387 */ /* 0x000fe80000100a00 */
[----:B------:R-:W-:Y:S04]  /*14ab0*/  STL.64 [R1+0x568], R58 ;  /* 0x0005683a01007387 */ /* 0x000fe80000100a00 */
[----:B------:R1:W-:Y:S04]  /*14ac0*/  STL.64 [R1+0x680], R16 ;  /* 0x0006801001007387 */ /* 0x0003e80000100a00 */
[----:B------:R2:W-:Y:S01]  /*14ad0*/  STL.64 [R1+0x688], R18 ;  /* 0x0006881201007387 */ /* 0x0005e20000100a00 */
[-C--:B------:R-:W-:Y:S03]  /*14ae0*/  HMMA.1688.F32.TF32 R32, R116, R20.reuse, R32 ;  /* 0x000000147420723c */ /* 0x080fe60000081020 */
[----:B-1----:R-:W3:Y:S04]  /*14af0*/  LDL.LU.64 R16, [R1+0x5a0] ;  /* 0x0005a00001107983 */ /* 0x002ee80000300a00 */
[----:B------:R-:W-:Y:S04]  /*14b00*/  STL.64 [R1+0x350], R36 ;  /* 0x0003502401007387 */ /* 0x000fe80000100a00 */
[----:B------:R-:W-:Y:S04]  /*14b10*/  STL.64 [R1+0x358], R38 ;  /* 0x0003582601007387 */ /* 0x000fe80000100a00 */
[----:B--2---:R-:W3:Y:S08]  /*14b20*/  LDL.LU.64 R18, [R1+0x5a8] ;  /* 0x0005a80001127983 */ /* 0x004ef00000300a00 */
[----:B------:R-:W-:Y:S04]  /*14b30*/  STL.64 [R1+0x370], R32 ;  /* 0x0003702001007387 */ /* 0x000fe80000100a00 */
[----:B------:R1:W-:Y:S04]  /*14b40*/  STL.64 [R1+0x378], R34 ;  /* 0x0003782201007387 */ /* 0x0003e80000100a00 */
[----:B------:R-:W2:Y:S04]  /*14b50*/  LDL.LU.64 R132, [R1+0x160] ;  /* 0x0001600001847983 */ /* 0x000ea80000300a00 */
[----:B------:R-:W2:Y:S04]  /*14b60*/  LDL.LU.64 R134, [R1+0x168] ;  /* 0x0001680001867983 */ /* 0x000ea80000300a00 */
[----:B------:R-:W4:Y:S04]  /*14b70*/  LDL.LU.64 R76, [R1] ;  /* 0x00000000014c7983 */ /* 0x000f280000300a00 */
[----:B------:R-:W4:Y:S01]  /*14b80*/  LDL.LU.64 R78, [R1+0x8] ;  /* 0x00000800014e7983 */ /* 0x000f220000300a00 */
[-C--:B-1----:R-:W-:Y:S08]  /*14b90*/  HMMA.1688.F32.TF32 R32, R156, R20.reuse, R52 ;  /* 0x000000149c20723c */ /* 0x082ff00000081034 */
[-C--:B------:R-:W-:Y:S08]  /*14ba0*/  HMMA.1688.F32.TF32 R24, R196, R20.reuse, R24 ;  /* 0x00000014c418723c */ /* 0x080ff00000081018 */
[-C--:B------:R-:W-:Y:S07]  /*14bb0*/  HMMA.1688.F32.TF32 R36, R236, R20.reuse, R148 ;  /* 0x00000014ec24723c */ /* 0x080fee0000081094 */
[----:B------:R-:W-:Y:S04]  /*14bc0*/  STL.64 [R1+0x3a0], R32 ;  /* 0x0003a02001007387 */ /* 0x000fe80000100a00 */
[----:B------:R1:W-:Y:S04]  /*14bd0*/  STL.64 [R1+0x3a8], R34 ;  /* 0x0003a82201007387 */ /* 0x0003e80000100a00 */
[----:B------:R-:W-:Y:S04]  /*14be0*/  STL.64 [R1+0x420], R24 ;  /* 0x0004201801007387 */ /* 0x000fe80000100a00 */
[----:B------:R1:W-:Y:S02]  /*14bf0*/  STL.64 [R1+0x428], R26 ;  /* 0x0004281a01007387 */ /* 0x0003e40000100a00 */
[-C--:B-1----:R-:W-:Y:S08]  /*14c00*/  HMMA.1688.F32.TF32 R32, R4, R20.reuse, R136 ;  /* 0x000000140420723c */ /* 0x082ff00000081088 */
[-C--:B------:R-:W-:Y:S01]  /*14c10*/  HMMA.1688.F32.TF32 R24, R8, R20.reuse, R28 ;  /* 0x000000140818723c */ /* 0x080fe2000008101c */
[----:B------:R-:W-:Y:S04]  /*14c20*/  STL.64 [R1+0x490], R36 ;  /* 0x0004902401007387 */ /* 0x000fe80000100a00 */
[----:B------:R-:W-:Y:S03]  /*14c30*/  STL.64 [R1+0x498], R38 ;  /* 0x0004982601007387 */ /* 0x000fe60000100a00 */
[----:B------:R-:W-:Y:S01]  /*14c40*/  HMMA.1688.F32.TF32 R20, R12, R20, R168 ;  /* 0x000000140c14723c */ /* 0x000fe200000810a8 */
[----:B------:R-:W-:Y:S04]  /*14c50*/  LDSM.16.M88.4 R28, [R184+0x29800] ;  /* 0x02980000b81c783b */ /* 0x000fe80000000200 */
[----:B------:R-:W-:Y:S04]  /*14c60*/  LDSM.16.M88.4 R36, [R184+0x2a800] ;  /* 0x02a80000b824783b */ /* 0x000fe80000000200 */
[----:B------:R-:W-:Y:S04]  /*14c70*/  STL.64 [R1+0x4d0], R32 ;  /* 0x0004d02001007387 */ /* 0x000fe80000100a00 */
[----:B------:R-:W-:Y:S04]  /*14c80*/  STL.64 [R1+0x4d8], R34 ;  /* 0x0004d82201007387 */ /* 0x000fe80000100a00 */
[----:B------:R-:W4:Y:S04]  /*14c90*/  LDL.LU.64 R56, [R1+0x640] ;  /* 0x0006400001387983 */ /* 0x000f280000300a00 */
[----:B------:R-:W-:Y:S04]  /*14ca0*/  STL.64 [R1+0x4f0], R24 ;  /* 0x0004f01801007387 */ /* 0x000fe80000100a00 */
[----:B------:R-:W-:Y:S04]  /*14cb0*/  STL.64 [R1+0x4f8], R26 ;  /* 0x0004f81a01007387 */ /* 0x000fe80000100a00 */
[----:B------:R-:W4:Y:S04]  /*14cc0*/  LDL.LU.64 R58, [R1+0x648] ;  /* 0x00064800013a7983 */ /* 0x000f280000300a00 */
[----:B------:R-:W-:Y:S04]  /*14cd0*/  STL.64 [R1+0x5c0], R20 ;  /* 0x0005c01401007387 */ /* 0x000fe80000100a00 */
[----:B------:R-:W-:Y:S04]  /*14ce0*/  STL.64 [R1+0x5c8], R22 ;  /* 0x0005c81601007387 */ /* 0x000fe80000100a00 */
[----:B------:R-:W4:Y:S04]  /*14cf0*/  LDL.LU.64 R52, [R1+0x150] ;  /* 0x0001500001347983 */ /* 0x000f280000300a00 */
[----:B------:R-:W4:Y:S04]  /*14d00*/  LDL.LU.64 R54, [R1+0x158] ;  /* 0x0001580001367983 */ /* 0x000f280000300a00 */
[----:B------:R-:W1:Y:S04]  /*14d10*/  LDSM.16.M88.4 R24, [R184+0x29000] ;  /* 0x02900000b818783b */ /* 0x000e680000000200 */
[----:B------:R-:W1:Y:S04]  /*14d20*/  LDSM.16.M88.4 R32, [R184+0x2a000] ;  /* 0x02a00000b820783b */ /* 0x000e680000000200 */
[----:B-1----:R-:W-:Y:S04]  /*14d30*/  STL [R1+0x1300], R26 ;  /* 0x0013001a01007387 */ /* 0x002fe80000100800 */
[----:B------:R-:W-:Y:S04]  /*14d40*/  STL [R1+0x12fc], R27 ;  /* 0x0012fc1b01007387 */ /* 0x000fe80000100800 */
[----:B------:R-:W-:Y:S04]  /*14d50*/  STL [R1+0x1314], R30 ;  /* 0x0013141e01007387 */ /* 0x000fe80000100800 */
[----:B------:R-:W-:Y:S04]  /*14d60*/  STL [R1+0x12f8], R31 ;  /* 0x0012f81f01007387 */ /* 0x000fe80000100800 */
[----:B------:R-:W-:Y:S04]  /*14d70*/  STL [R1+0x12e4], R35 ;  /* 0x0012e42301007387 */ /* 0x000fe80000100800 */
[----:B------:R-:W-:Y:S04]  /*14d80*/  STL [R1+0x12dc], R38 ;  /* 0x0012dc2601007387 */ /* 0x000fe80000100800 */
[----:B------:R-:W-:Y:S01]  /*14d90*/  STL [R1+0x12d8], R39 ;  /* 0x0012d82701007387 */ /* 0x000fe20000100800 */
[-C--:B------:R-:W-:Y:S08]  /*14da0*/  HMMA.1688.F32.TF32 R72, R196, R24.reuse, R72 ;  /* 0x00000018c448723c */ /* 0x080ff00000081048 */
[-C--:B---3--:R-:W-:Y:S08]  /*14db0*/  HMMA.1688.F32.TF32 R136, R244, R24.reuse, R16 ;  /* 0x00000018f488723c */ /* 0x088ff00000081010 */
[-C--:B--2---:R-:W-:Y:S11]  /*14dc0*/  HMMA.1688.F32.TF32 R132, R116, R24.reuse, R132 ;  /* 0x000000187484723c */ /* 0x084ff60000081084 */
[----:B------:R-:W-:Y:S05]  /*14dd0*/  @!UPT UIADD3 URZ, URZ, URZ, URZ ;  /* 0x0000003f3f3ff290 */ /* 0x000fea000fffe03f */
[----:B------:R-:W-:Y:S02]  /*14de0*/  IMAD.MOV.U32 R19, RZ, RZ, R136 ;  /* 0x000000ffff137224 */ /* 0x000fe400078e0088 */
[----:B------:R-:W-:Y:S02]  /*14df0*/  IMAD.MOV.U32 R23, RZ, RZ, R139 ;  /* 0x000000ffff177224 */ /* 0x000fe400078e008b */
[----:B------:R-:W-:Y:S01]  /*14e00*/  IMAD.MOV.U32 R22, RZ, RZ, R138 ;  /* 0x000000ffff167224 */ /* 0x000fe200078e008a */
[----:B------:R-:W-:Y:S04]  /*14e10*/  STL [R1+0x204], R137 ;  /* 0x0002048901007387 */ /* 0x000fe80000100800 */
[----:B------:R-:W-:Y:S04]  /*14e20*/  STL [R1+0x1320], R19 ;  /* 0x0013201301007387 */ /* 0x000fe80000100800 */
[----:B------:R-:W-:Y:S04]  /*14e30*/  STL [R1+0x131c], R23 ;  /* 0x00131c1701007387 */ /* 0x000fe80000100800 */
[----:B------:R4:W-:Y:S04]  /*14e40*/  STL [R1+0x1318], R22 ;  /* 0x0013181601007387 */ /* 0x0009e80000100800 */
[----:B------:R-:W2:Y:S01]  /*14e50*/  LDL.LU.64 R16, [R1+0x6d0] ;  /* 0x0006d00001107983 */ /* 0x000ea20000300a00 */
[-C--:B----4-:R-:W-:Y:S03]  /*14e60*/  HMMA.1688.F32.TF32 R20, R156, R24.reuse, R76 ;  /* 0x000000189c14723c */ /* 0x090fe6000008104c */
[----:B------:R-:W-:Y:S04]  /*14e70*/  STL.64 [R1+0x1e0], R132 ;  /* 0x0001e08401007387 */ /* 0x000fe80000100a00 */
[----:B------:R-:W-:Y:S04]  /*14e80*/  STL.64 [R1+0x1e8], R134 ;  /* 0x0001e88601007387 */ /* 0x000fe80000100a00 */
[----:B------:R-:W2:Y:S11]  /*14e90*/  LDL.LU.64 R18, [R1+0x6d8] ;  /* 0x0006d80001127983 */ /* 0x000eb60000300a00 */
[----:B------:R-:W-:Y:S01]  /*14ea0*/  @!UPT UIADD3 URZ, URZ, URZ, URZ ;  /* 0x0000003f3f3ff290 */ /* 0x000fe2000fffe03f */
[----:B------:R-:W-:Y:S04]  /*14eb0*/  STL.64 [R1+0x320], R20 ;  /* 0x0003201401007387 */ /* 0x000fe80000100a00 */
[----:B------:R1:W-:Y:S02]  /*14ec0*/  STL.64 [R1+0x328], R22 ;  /* 0x0003281601007387 */ /* 0x0003e40000100a00 */
[-C--:B-1----:R-:W-:Y:S02]  /*14ed0*/  HMMA.1688.F32.TF32 R20, R236, R24.reuse, R80 ;  /* 0x00000018ec14723c */ /* 0x082fe40000081050 */
[----:B------:R-:W-:Y:S04]  /*14ee0*/  STL.64 [R1+0x390], R72 ;  /* 0x0003904801007387 */ /* 0x000fe80000100a00 */
[----:B------:R1:W-:Y:S02]  /*14ef0*/  STL.64 [R1+0x398], R74 ;  /* 0x0003984a01007387 */ /* 0x0003e40000100a00 */
[-C--:B------:R-:W-:Y:S08]  /*14f00*/  HMMA.1688.F32.TF32 R76, R4, R24.reuse, R96 ;  /* 0x00000018044c723c */ /* 0x080ff00000081060 */
[-C--:B-1----:R-:W-:Y:S07]  /*14f10*/  HMMA.1688.F32.TF32 R72, R8, R24.reuse, R112 ;  /* 0x000000180848723c */ /* 0x082fee0000081070 */
[----:B------:R-:W-:Y:S04]  /*14f20*/  STL.64 [R1+0x410], R20 ;  /* 0x0004101401007387 */ /* 0x000fe80000100a00 */
[----:B------:R1:W-:Y:S02]  /*14f30*/  STL.64 [R1+0x418], R22 ;  /* 0x0004181601007387 */ /* 0x0003e40000100a00 */
[----:B-1----:R-:W-:Y:S02]  /*14f40*/  HMMA.1688.F32.TF32 R20, R12, R24, R44 ;  /* 0x000000180c14723c */ /* 0x002fe4000008102c */
[----:B------:R-:W-:Y:S04]  /*14f50*/  STL.64 [R1+0x4a0], R76 ;  /* 0x0004a04c01007387 */ /* 0x000fe80000100a00 */
[----:B------:R-:W-:Y:S04]  /*14f60*/  STL.64 [R1+0x4a8], R78 ;  /* 0x0004a84e01007387 */ /* 0x000fe80000100a00 */
[----:B------:R-:W-:Y:S04]  /*14f70*/  STL.64 [R1+0x4c0], R72 ;  /* 0x0004c04801007387 */ /* 0x000fe80000100a00 */
[----:B------:R-:W-:Y:S01]  /*14f80*/  STL.64 [R1+0x4c8], R74 ;  /* 0x0004c84a01007387 */ /* 0x000fe20000100a00 */
[----:B------:R-:W-:Y:S03]  /*14f90*/  HMMA.1688.F32.TF32 R24, R244, R28, R56 ;  /* 0x0000001cf418723c */ /* 0x000fe60000081038 */
[----:B------:R-:W-:Y:S04]  /*14fa0*/  LDSM.16.M88.4 R72, [R184+0x2f000] ;  /* 0x02f00000b848783b */ /* 0x000fe80000000200 */
[----:B------:R-:W-:Y:S02]  /*14fb0*/  LDSM.16.M88.4 R76, [R184+0x2f800] ;  /* 0x02f80000b84c783b */ /* 0x000fe40000000200 */
[----:B------:R-:W-:-:S02]  /*14fc0*/  IMAD.MOV.U32 R3, RZ, RZ, R23 ;  /* 0x000000ffff037224 */ /* 0x000fc400078e0017 */
[----:B------:R-:W-:Y:S01]  /*14fd0*/  IMAD.MOV.U32 R242, RZ, RZ, R22 ;  /* 0x000000fffff27224 */ /* 0x000fe200078e0016 */
[----:B------:R1:W-:Y:S04]  /*14fe0*/  STL.64 [R1+0x580], R20 ;  /* 0x0005801401007387 */ /* 0x0003e80000100a00 */
[----:B------:R-:W-:Y:S04]  /*14ff0*/  STL [R1+0x1204], R3 ;  /* 0x0012040301007387 */ /* 0x000fe80000100800 */
[----:B------:R-:W-:Y:S04]  /*15000*/  STL [R1+0x1200], R242 ;  /* 0x001200f201007387 */ /* 0x000fe80000100800 */
[----:B-1----:R-:W3:Y:S04]  /*15010*/  LDL.LU.64 R20, [R1+0x170] ;  /* 0x0001700001147983 */ /* 0x002ee80000300a00 */
[----:B------:R-:W3:Y:S04]  /*15020*/  LDL.LU.64 R22, [R1+0x178] ;  /* 0x0001780001167983 */ /* 0x000ee80000300a00 */
[----:B------:R-:W-:Y:S04]  /*15030*/  STL.64 [R1+0xf0], R24 ;  /* 0x0000f01801007387 */ /* 0x000fe80000100a00 */
[----:B------:R1:W-:Y:S02]  /*15040*/  STL.64 [R1+0xf8], R26 ;  /* 0x0000f81a01007387 */ /* 0x0003e40000100a00 */
[-C--:B-1----:R-:W-:Y:S08]  /*15050*/  HMMA.1688.F32.TF32 R24, R116, R28.reuse, R52 ;  /* 0x0000001c7418723c */ /* 0x082ff00000081034 */
[----:B------:R-:W-:Y:S11]  /*15060*/  HMMA.1688.F32.TF32 R56, R156, R28, R248 ;  /* 0x0000001c9c38723c */ /* 0x000ff600000810f8 */
[----:B------:R-:W-:Y:S04]  /*15070*/  @!UPT UIADD3 URZ, URZ, URZ, URZ ;  /* 0x0000003f3f3ff290 */ /* 0x000fe8000fffe03f */
[----:B------:R1:W-:Y:S04]  /*15080*/  STL [R1+0x110], R24 ;  /* 0x0001101801007387 */ /* 0x0003e80000100800 */
[----:B------:R-:W4:Y:S04]  /*15090*/  LDL.LU.64 R44, [R1+0x760] ;  /* 0x00076000012c7983 */ /* 0x000f280000300a00 */
[----:B------:R-:W4:Y:S01]  /*150a0*/  LDL.LU.64 R46, [R1+0x768] ;  /* 0x00076800012e7983 */ /* 0x000f220000300a00 */
[----:B------:R-:W-:Y:S02]  /*150b0*/  IMAD.MOV.U32 R0, RZ, RZ, R27 ;  /* 0x000000ffff007224 */ /* 0x000fe400078e001b */
[----:B------:R-:W-:-:S02]  /*150c0*/  IMAD.MOV.U32 R240, RZ, RZ, R25 ;  /* 0x000000fffff07224 */ /* 0x000fc400078e0019 */
[----:B------:R-:W-:Y:S01]  /*150d0*/  IMAD.MOV.U32 R2, RZ, RZ, R26 ;  /* 0x000000ffff027224 */ /* 0x000fe200078e001a */
[----:B------:R-:W-:Y:S04]  /*150e0*/  STL [R1+0x1268], R0 ;  /* 0x0012680001007387 */ /* 0x000fe80000100800 */
[----:B------:R-:W-:Y:S04]  /*150f0*/  STL [R1+0x1264], R240 ;  /* 0x001264f001007387 */ /* 0x000fe80000100800 */
[----:B------:R-:W-:Y:S04]  /*15100*/  STL [R1+0x1260], R2 ;  /* 0x0012600201007387 */ /* 0x000fe80000100800 */
[----:B-1----:R-:W4:Y:S04]  /*15110*/  LDL.LU.64 R24, [R1+0x3b0] ;  /* 0x0003b00001187983 */ /* 0x002f280000300a00 */
[----:B------:R-:W-:Y:S04]  /*15120*/  STL.64 [R1+0x1d0], R56 ;  /* 0x0001d03801007387 */ /* 0x000fe80000100a00 */
[----:B------:R1:W-:Y:S04]  /*15130*/  STL.64 [R1+0x1d8], R58 ;  /* 0x0001d83a01007387 */ /* 0x0003e80000100a00 */
[----:B------:R-:W4:Y:S01]  /*15140*/  LDL.LU.64 R26, [R1+0x3b8] ;  /* 0x0003b800011a7983 */ /* 0x000f220000300a00 */
[-C--:B------:R-:W-:Y:S08]  /*15150*/  HMMA.1688.F32.TF32 R52, R196, R28.reuse, R68 ;  /* 0x0000001cc434723c */ /* 0x080ff00000081044 */
[-C--:B------:R-:W-:Y:S08]  /*15160*/  HMMA.1688.F32.TF32 R68, R236, R28.reuse, R84 ;  /* 0x0000001cec44723c */ /* 0x080ff00000081054 */
[-C--:B-1----:R-:W-:Y:S07]  /*15170*/  HMMA.1688.F32.TF32 R56, R4, R28.reuse, R100 ;  /* 0x0000001c0438723c */ /* 0x082fee0000081064 */
[----:B------:R-:W-:Y:S04]  /*15180*/  STL.64 [R1+0x310], R52 ;  /* 0x0003103401007387 */ /* 0x000fe80000100a00 */
[----:B------:R1:W-:Y:S02]  /*15190*/  STL.64 [R1+0x318], R54 ;  /* 0x0003183601007387 */ /* 0x0003e40000100a00 */
[-C--:B-1----:R-:W-:Y:S08]  /*151a0*/  HMMA.1688.F32.TF32 R52, R8, R28.reuse, R120 ;  /* 0x0000001c0834723c */ /* 0x082ff00000081078 */
[----:B------:R-:W-:Y:S01]  /*151b0*/  HMMA.1688.F32.TF32 R28, R12, R28, R40 ;  /* 0x0000001c0c1c723c */ /* 0x000fe20000081028 */
[----:B------:R-:W-:Y:S04]  /*151c0*/  STL.64 [R1+0x380], R68 ;  /* 0x0003804401007387 */ /* 0x000fe80000100a00 */
[----:B------:R-:W-:Y:S04]  /*151d0*/  STL.64 [R1+0x388], R70 ;  /* 0x0003884601007387 */ /* 0x000fe80000100a00 */
[----:B------:R-:W-:Y:S04]  /*151e0*/  STL.64 [R1+0x430], R56 ;  /* 0x0004303801007387 */ /* 0x000fe80000100a00 */
[----:B------:R-:W-:Y:S04]  /*151f0*/  STL.64 [R1+0x438], R58 ;  /* 0x0004383a01007387 */ /* 0x000fe80000100a00 */
[----:B------:R-:W-:Y:S04]  /*15200*/  STL.64 [R1+0x480], R52 ;  /* 0x0004803401007387 */ /* 0x000fe80000100a00 */
[----:B------:R-:W-:Y:S01]  /*15210*/  STL.64 [R1+0x488], R54 ;  /* 0x0004883601007387 */ /* 0x000fe20000100a00 */
[-C--:B------:R-:W-:Y:S03]  /*15220*/  HMMA.1688.F32.TF32 R40, R196, R32.reuse, R64 ;  /* 0x00000020c428723c */ /* 0x080fe60000081040 */
[----:B------:R-:W-:Y:S04]  /*15230*/  LDSM.16.M88.4 R52, [R184+0x2c800] ;  /* 0x02c80000b834783b */ /* 0x000fe80000000200 */
[----:B------:R-:W-:Y:S04]  /*15240*/  LDSM.16.M88.4 R56, [R184+0x2d000] ;  /* 0x02d00000b838783b */ /* 0x000fe80000000200 */
[----:B------:R-:W-:Y:S04]  /*15250*/  LDSM.16.M88.4 R64, [R184+0x2e000] ;  /* 0x02e00000b840783b */ /* 0x000fe80000000200 */
[----:B------:R-:W-:Y:S01]  /*15260*/  LDSM.16.M88.4 R68, [R184+0x2e800] ;  /* 0x02e80000b844783b */ /* 0x000fe20000000200 */
[-C--:B--2---:R-:W-:Y:S11]  /*15270*/  HMMA.1688.F32.TF32 R16, R244, R32.reuse, R16 ;  /* 0x00000020f410723c */ /* 0x084ff60000081010 */
[----:B------:R-:W-:Y:S11]  /*15280*/  @!UPT UIADD3 URZ, URZ, URZ, URZ ;  /* 0x0000003f3f3ff290 */ /* 0x000ff6000fffe03f */
[----:B------:R-:W-:Y:S01]  /*15290*/  @!UPT UIADD3 URZ, URZ, URZ, URZ ;  /* 0x0000003f3f3ff290 */ /* 0x000fe2000fffe03f */
[----:B------:R-:W-:Y:S04]  /*152a0*/  STL.64 [R1+0xc0], R16 ;  /* 0x0000c01001007387 */ /* 0x000fe80000100a00 */
[----:B------:R-:W-:Y:S04]  /*152b0*/  STL.64 [R1+0x520], R28 ;  /* 0x0005201c01007387 */ /* 0x000fe80000100a00 */
[----:B------:R1:W-:Y:S04]  /*152c0*/  STL.64 [R1+0x528], R30 ;  /* 0x0005281e01007387 */ /* 0x0003e80000100a00 */
[----:B------:R-:W-:Y:S01]  /*152d0*/  STL [R1+0xc8], R18 ;  /* 0x0000c81201007387 */ /* 0x000fe20000100800 */
[-C--:B-1----:R-:W-:Y:S08]  /*152e0*/  HMMA.1688.F32.TF32 R28, R236, R32.reuse, R88 ;  /* 0x00000020ec1c723c */ /* 0x082ff00000081058 */
[----:B---3--:R-:W-:Y:S11]  /*152f0*/  HMMA.1688.F32.TF32 R20, R116, R32, R20 ;  /* 0x000000207414723c */ /* 0x008ff60000081014 */
[----:B------:R-:W-:Y:S11]  /*15300*/  @!UPT UIADD3 URZ, URZ, URZ, URZ ;  /* 0x0000003f3f3ff290 */ /* 0x000ff6000fffe03f */
[----:B------:R-:W-:Y:S01]  /*15310*/  @!UPT UIADD3 URZ, URZ, URZ, URZ ;  /* 0x0000003f3f3ff290 */ /* 0x000fe2000fffe03f */
[----:B------:R-:W-:Y:S01]  /*15320*/  STL.64 [R1+0xd0], R20 ;  /* 0x0000d01401007387 */ /* 0x000fe20000100a00 */
[----:B------:R-:W-:-:S03]  /*15330*/  IMAD.MOV.U32 R0, RZ, RZ, R23 ;  /* 0x000000ffff007224 */ /* 0x000fc600078e0017 */
[----:B------:R1:W-:Y:S02]  /*15340*/  STL [R1+0xd8], R22 ;  /* 0x0000d81601007387 */ /* 0x0003e40000100800 */
[-C--:B-1----:R-:W-:Y:S02]  /*15350*/  HMMA.1688.F32.TF32 R20, R156, R32.reuse, R48 ;  /* 0x000000209c14723c */ /* 0x082fe40000081030 */
[----:B------:R-:W-:Y:S04]  /*15360*/  STL [R1+0x1280], R0 ;  /* 0x0012800001007387 */ /* 0x000fe80000100800 */
[----:B------:R-:W-:Y:S11]  /*15370*/  LDSM.16.M88.4 R48, [R184+0x2c000] ;  /* 0x02c00000b830783b */ /* 0x000ff60000000200 */
[----:B------:R-:W-:Y:S06]  /*15380*/  @!UPT UIADD3 URZ, URZ, URZ, URZ ;  /* 0x0000003f3f3ff290 */ /* 0x000fec000fffe03f */
[----:B------:R-:W-:Y:S04]  /*15390*/  STL.64 [R1+0xe0], R20 ;  /* 0x0000e01401007387 */ /* 0x000fe80000100a00 */
[----:B------:R1:W-:Y:S04]  /*153a0*/  STL.64 [R1+0xe8], R22 ;  /* 0x0000e81601007387 */ /* 0x0003e80000100a00 */
[----:B------:R-:W-:Y:S04]  /*153b0*/  STL.64 [R1+0x180], R40 ;  /* 0x0001802801007387 */ /* 0x000fe80000100a00 */
[----:B------:R2:W-:Y:S01]  /*153c0*/  STL.64 [R1+0x188], R42 ;  /* 0x0001882a01007387 */ /* 0x0005e20000100a00 */
[-C--:B-1----:R-:W-:Y:S08]  /*153d0*/  HMMA.1688.F32.TF32 R20, R4, R32.reuse, R104 ;  /* 0x000000200414723c */ /* 0x082ff00000081068 */
[-C--:B--2---:R-:W-:Y:S01]  /*153e0*/  HMMA.1688.F32.TF32 R40, R8, R32.reuse, R124 ;  /* 0x000000200828723c */ /* 0x084fe2000008107c */
[----:B------:R-:W-:Y:S04]  /*153f0*/  STL.64 [R1+0x300], R28 ;  /* 0x0003001c01007387 */ /* 0x000fe80000100a00 */
[----:B------:R1:W-:Y:S10]  /*15400*/  STL.64 [R1+0x308], R30 ;  /* 0x0003081e01007387 */ /* 0x0003f40000100a00 */
[----:B------:R-:W-:Y:S01]  /*15410*/  STL.64 [R1+0x3c0], R20 ;  /* 0x0003c01401007387 */ /* 0x000fe20000100a00 */
[----:B-1----:R-:W-:Y:S03]  /*15420*/  HMMA.1688.F32.TF32 R28, R12, R32, R160 ;  /* 0x000000200c1c723c */ /* 0x002fe600000810a0 */
[----:B------:R-:W-:Y:S04]  /*15430*/  STL.64 [R1+0x3c8], R22 ;  /* 0x0003c81601007387 */ /* 0x000fe80000100a00 */
[----:B------:R-:W-:Y:S04]  /*15440*/  STL.64 [R1+0x400], R40 ;  /* 0x0004002801007387 */ /* 0x000fe80000100a00 */
[----:B------:R4:W-:Y:S02]  /*15450*/  STL.64 [R1+0x408], R42 ;  /* 0x0004082a01007387 */ /* 0x0009e40000100a00 */
[----:B----4-:R-:W-:Y:S02]  /*15460*/  HMMA.1688.F32.TF32 R40, R244, R36, R44 ;  /* 0x00000024f428723c */ /* 0x010fe4000008102c */
[----:B------:R-:W-:Y:S09]  /*15470*/  LDSM.16.M88.4 R44, [R184+0x2b800] ;  /* 0x02b80000b82c783b */ /* 0x000ff20000000200 */
[----:B------:R-:W-:-:S02]  /*15480*/  IMAD.MOV.U32 R16, RZ, RZ, R31 ;  /* 0x000000ffff107224 */ /* 0x000fc400078e001f */
[----:B------:R-:W-:Y:S02]  /*15490*/  IMAD.MOV.U32 R20, RZ, RZ, R29 ;  /* 0x000000ffff147224 */ /* 0x000fe400078e001d */
[----:B------:R-:W-:Y:S01]  /*154a0*/  IMAD.MOV.U32 R21, RZ, RZ, R28 ;  /* 0x000000ffff157224 */ /* 0x000fe200078e001c */
[----:B------:R-:W-:Y:S01]  /*154b0*/  HMMA.1688.F32.TF32 R24, R116, R36, R24 ;  /* 0x000000247418723c */ /* 0x000fe20000081018 */
[----:B------:R-:W-:Y:S01]  /*154c0*/  IMAD.MOV.U32 R17, RZ, RZ, R30 ;  /* 0x000000ffff117224 */ /* 0x000fe200078e001e */
[----:B------:R-:W-:Y:S04]  /*154d0*/  STL [R1+0x1164], R16 ;  /* 0x0011641001007387 */ /* 0x000fe80000100800 */
[----:B------:R-:W-:Y:S04]  /*154e0*/  STL [R1+0x1160], R20 ;  /* 0x0011601401007387 */ /* 0x000fe80000100800 */
[----:B------:R-:W-:Y:S01]  /*154f0*/  STL [R1+0x115c], R21 ;  /* 0x00115c1501007387 */ /* 0x000fe20000100800 */
[----:B------:R-:W-:-:S02]  /*15500*/  IMAD.MOV.U32 R18, RZ, RZ, R43 ;  /* 0x000000ffff127224 */ /* 0x000fc400078e002b */
[----:B------:R-:W-:Y:S02]  /*15510*/  IMAD.MOV.U32 R23, RZ, RZ, R40 ;  /* 0x000000ffff177224 */ /* 0x000fe400078e0028 */
[----:B------:R-:W-:Y:S01]  /*15520*/  IMAD.MOV.U32 R22, RZ, RZ, R41 ;  /* 0x000000ffff167224 */ /* 0x000fe200078e0029 */
[----:B------:R-:W-:Y:S04]  /*15530*/  STL [R1+0x1158], R17 ;  /* 0x0011581101007387 */ /* 0x000fe80000100800 */
[----:B------:R1:W-:Y:S04]  /*15540*/  STL.64 [R1+0x1368], R18 ;  /* 0x0013681201007387 */ /* 0x0003e80000100a00 */
[----:B------:R2:W-:Y:S01]  /*15550*/  STL.64 [R1+0x1360], R22 ;  /* 0x0013601601007387 */ /* 0x0005e20000100a00 */
[----:B-1----:R-:W-:Y:S01]  /*15560*/  HMMA.1688.F32.TF32 R16, R196, R36, R60 ;  /* 0x00000024c410723c */ /* 0x002fe2000008103c */
[----:B------:R-:W-:-:S02]  /*15570*/  IMAD.MOV.U32 R32, RZ, RZ, R27 ;  /* 0x000000ffff207224 */ /* 0x000fc400078e001b */
[----:B------:R-:W-:Y:S05]  /*15580*/  LDSM.16.M88.4 R60, [R184+0x2d800] ;  /* 0x02d80000b83c783b */ /* 0x000fea0000000200 */
[-C--:B--2---:R-:W-:Y:S01]  /*15590*/  HMMA.1688.F32.TF32 R20, R156, R36.reuse, R144 ;  /* 0x000000249c14723c */ /* 0x084fe20000081090 */
[----:B------:R-:W-:Y:S02]  /*155a0*/  IMAD.MOV.U32 R33, RZ, RZ, R26 ;  /* 0x000000ffff217224 */ /* 0x000fe400078e001a */
[----:B------:R-:W-:Y:S02]  /*155b0*/  IMAD.MOV.U32 R2, RZ, RZ, R25 ;  /* 0x000000ffff027224 */ /* 0x000fe400078e0019 */
[----:B------:R-:W-:Y:S01]  /*155c0*/  IMAD.MOV.U32 R240, RZ, RZ, R24 ;  /* 0x000000fffff07224 */ /* 0x000fe200078e0018 */
[----:B------:R-:W-:Y:S02]  /*155d0*/  STL [R1+0x1290], R32 ;  /* 0x0012902001007387 */ /* 0x000fe40000100800 */
[-C--:B------:R-:W-:Y:S02]  /*155e0*/  HMMA.1688.F32.TF32 R24, R236, R36.reuse, R92 ;  /* 0x00000024ec18723c */ /* 0x080fe4000008105c */
[----:B------:R-:W-:Y:S04]  /*155f0*/  STL [R1+0x128c], R33 ;  /* 0x00128c2101007387 */ /* 0x000fe80000100800 */
[----:B------:R-:W-:Y:S04]  /*15600*/  STL [R1+0x1288], R2 ;  /* 0x0012880201007387 */ /* 0x000fe80000100800 */
[----:B------:R-:W-:Y:S05]  /*15610*/  STL [R1+0x1284], R240 ;  /* 0x001284f001007387 */ /* 0x000fea0000100800 */
[----:B------:R-:W-:Y:S04]  /*15620*/  STL.64 [R1+0xb0], R20 ;  /* 0x0000b01401007387 */ /* 0x000fe80000100a00 */
[----:B------:R1:W-:Y:S04]  /*15630*/  STL.64 [R1+0xb8], R22 ;  /* 0x0000b81601007387 */ /* 0x0003e80000100a00 */
[----:B------:R-:W-:Y:S04]  /*15640*/  STL.64 [R1+0x90], R16 ;  /* 0x0000901001007387 */ /* 0x000fe80000100a00 */
[----:B------:R2:W-:Y:S01]  /*15650*/  STL.64 [R1+0x98], R18 ;  /* 0x0000981201007387 */ /* 0x0005e20000100a00 */
[-C--:B-1----:R-:W-:Y:S08]  /*15660*/  HMMA.1688.F32.TF32 R20, R4, R36.reuse, R108 ;  /* 0x000000240414723c */ /* 0x082ff0000008106c */
[-C--:B--2---:R-:W-:Y:S01]  /*15670*/  HMMA.1688.F32.TF32 R16, R8, R36.reuse, R128 ;  /* 0x000000240810723c */ /* 0x084fe20000081080 */
[----:B------:R-:W-:Y:S04]  /*15680*/  STL.64 [R1+0x1c0], R24 ;  /* 0x0001c01801007387 */ /* 0x000fe80000100a00 */
[----:B------:R-:W-:Y:S04]  /*15690*/  STL.64 [R1+0x1c8], R26 ;  /* 0x0001c81a01007387 */ /* 0x000fe80000100a00 */
[----:B------:R-:W-:Y:S06]  /*156a0*/  STL.64 [R1+0x1378], R10 ;  /* 0x0013780a01007387 */ /* 0x000fec0000100a00 */
[----:B------:R-:W-:Y:S04]  /*156b0*/  STL.64 [R1+0x360], R20 ;  /* 0x0003601401007387 */ /* 0x000fe80000100a00 */
[----:B------:R-:W-:Y:S04]  /*156c0*/  STL.64 [R1+0x368], R22 ;  /* 0x0003681601007387 */ /* 0x000fe80000100a00 */
[----:B------:R-:W-:Y:S04]  /*156d0*/  STL.64 [R1+0x1370], R8 ;  /* 0x0013700801007387 */ /* 0x000fe80000100a00 */
[----:B------:R-:W-:Y:S04]  /*156e0*/  STL.64 [R1+0x3b0], R16 ;  /* 0x0003b01001007387 */ /* 0x000fe80000100a00 */
[----:B------:R1:W-:Y:S02]  /*156f0*/  STL.64 [R1+0x3b8], R18 ;  /* 0x0003b81201007387 */ /* 0x0003e40000100a00 */
[----:B-1----:R-:W-:Y:S11]  /*15700*/  HMMA.1688.F32.TF32 R16, R12, R36, R172 ;  /* 0x000000240c10723c */ /* 0x002ff600000810ac */
[----:B------:R-:W-:Y:S11]  /*15710*/  @!UPT UIADD3 URZ, URZ, URZ, URZ ;  /* 0x0000003f3f3ff290 */ /* 0x000ff6000fffe03f */
[----:B------:R-:W-:Y:S02]  /*15720*/  @!UPT UIADD3 URZ, URZ, URZ, URZ ;  /* 0x0000003f3f3ff290 */ /* 0x000fe4000fffe03f */
[----:B------:R-:W-:Y:S02]  /*15730*/  IMAD.MOV.U32 R29, RZ, RZ, R16 ;  /* 0x000000ffff1d7224 */ /* 0x000fe400078e0010 */
[----:B------:R-:W-:Y:S02]  /*15740*/  IMAD.MOV.U32 R28, RZ, RZ, R17 ;  /* 0x000000ffff1c7224 */ /* 0x000fe400078e0011 */
[----:B------:R-:W-:Y:S01]  /*15750*/  IMAD.MOV.U32 R25, RZ, RZ, R18 ;  /* 0x000000ffff197224 */ /* 0x000fe200078e0012 */
[----:B------:R-:W2:Y:S01]  /*15760*/  LDL.LU.64 R16, [R1+0x940] ;  /* 0x0009400001107983 */ /* 0x000ea20000300a00 */
[----:B------:R-:W-:-:S03]  /*15770*/  IMAD.MOV.U32 R24, RZ, RZ, R19 ;  /* 0x000000ffff187224 */ /* 0x000fc600078e0013 */
[----:B------:R-:W2:Y:S04]  /*15780*/  LDL.LU.64 R18, [R1+0x948] ;  /* 0x0009480001127983 */ /* 0x000ea80000300a00 */
[----:B------:R-:W3:Y:S04]  /*15790*/  LDL.LU.64 R36, [R1+0x930] ;  /* 0x0009300001247983 */ /* 0x000ee80000300a00 */
[----:B------:R-:W3:Y:S04]  /*157a0*/  LDL.LU.64 R38, [R1+0x938] ;  /* 0x0009380001267983 */ /* 0x000ee80000300a00 */
[----:B------:R-:W4:Y:S04]  /*157b0*/  LDL.LU.64 R8, [R1+0x920] ;  /* 0x0009200001087983 */ /* 0x000f280000300a00 */
[----:B------:R-:W4:Y:S01]  /*157c0*/  LDL.LU.64 R10, [R1+0x928] ;  /* 0x00092800010a7983 */ /* 0x000f220000300a00 */
[----:B------:R-:W-:-:S03]  /*157d0*/  IMAD.MOV.U32 R30, RZ, RZ, R42 ;  /* 0x000000ffff1e7224 */ /* 0x000fc600078e002a */
[----:B------:R-:W1:Y:S04]  /*157e0*/  LDSM.16.M88.4 R40, [R184+0x2b000] ;  /* 0x02b00000b828783b */ /* 0x000e680000000200 */
[----:B------:R-:W3:Y:S04]  /*157f0*/  LDL.LU.64 R80, [R1+0x910] ;  /* 0x0009100001507983 */ /* 0x000ee80000300a00 */
[----:B------:R-:W3:Y:S04]  /*15800*/  LDL.LU.64 R82, [R1+0x918] ;  /* 0x0009180001527983 */ /* 0x000ee80000300a00 */
[----:B------:R-:W3:Y:S04]  /*15810*/  LDL.LU.64 R20, [R1+0x900] ;  /* 0x0009000001147983 */ /* 0x000ee80000300a00 */
[----:B------:R-:W3:Y:S04]  /*15820*/  LDL.LU.64 R22, [R1+0x908] ;  /* 0x0009080001167983 */ /* 0x000ee80000300a00 */
[----:B------:R-:W-:Y:S04]  /*15830*/  STL [R1+0x1174], R24 ;  /* 0x0011741801007387 */ /* 0x000fe80000100800 */
[----:B------:R-:W-:Y:S04]  /*15840*/  STL [R1+0x1170], R25 ;  /* 0x0011701901007387 */ /* 0x000fe80000100800 */
[----:B------:R-:W-:Y:S04]  /*15850*/  STL [R1+0x116c], R28 ;  /* 0x00116c1c01007387 */ /* 0x000fe80000100800 */
[----:B------:R-:W-:Y:S04]  /*15860*/  STL [R1+0x1168], R29 ;  /* 0x0011681d01007387 */ /* 0x000fe80000100800 */
[----:B-1----:R-:W-:Y:S04]  /*15870*/  STL [R1+0x12cc], R42 ;  /* 0x0012cc2a01007387 */ /* 0x002fe80000100800 */
[----:B------:R-:W-:Y:S04]  /*15880*/  STL [R1+0x12c8], R43 ;  /* 0x0012c82b01007387 */ /* 0x000fe80000100800 */
        /* <DEDUP_REMOVED lines=15> */
[----:B------:R1:W-:Y:S01]  /*15980*/  STL [R1+0x12d4], R75 ;  /* 0x0012d44b01007387 */ /* 0x0003e20000100800 */
[----:B--2---:R-:W-:Y:S11]  /*15990*/  HMMA.1688.F32.TF32 R16, R244, R40, R16 ;  /* 0x00000028f410723c */ /* 0x004ff60000081010 */
[----:B------:R-:W-:Y:S11]  /*159a0*/  @!UPT UIADD3 URZ, URZ, URZ, URZ ;  /* 0x0000003f3f3ff290 */ /* 0x000ff6000fffe03f */
[----:B------:R-:W-:Y:S02]  /*159b0*/  @!UPT UIADD3 URZ, URZ, URZ, URZ ;  /* 0x0000003f3f3ff290 */ /* 0x000fe4000fffe03f */
[----:B------:R-:W-:Y:S02]  /*159c0*/  IMAD.MOV.U32 R26, RZ, RZ, R16 ;  /* 0x000000ffff1a7224 */ /* 0x000fe400078e0010 */
[----:B------:R-:W-:Y:S02]  /*159d0*/  IMAD.MOV.U32 R27, RZ, RZ, R17 ;  /* 0x000000ffff1b7224 */ /* 0x000fe400078e0011 */
[----:B------:R-:W-:Y:S01]  /*159e0*/  IMAD.MOV.U32 R31, RZ, RZ, R18 ;  /* 0x000000ffff1f7224 */ /* 0x000fe200078e0012 */
[----:B------:R-:W2:Y:S01]  /*159f0*/  LDL.LU.64 R16, [R1+0x8f0] ;  /* 0x0008f00001107983 */ /* 0x000ea20000300a00 */
[----:B------:R-:W-:-:S03]  /*15a00*/  IMAD.MOV.U32 R252, RZ, RZ, R19 ;  /* 0x000000fffffc7224 */ /* 0x000fc600078e0013 */
[----:B------:R-:W2:Y:S01]  /*15a10*/  LDL.LU.64 R18, [R1+0x8f8] ;  /* 0x0008f80001127983 */ /* 0x000ea20000300a00 */
[----:B----4-:R-:W-:Y:S03]  /*15a20*/  HMMA.1688.F32.TF32 R8, R244, R48, R8 ;  /* 0x00000030f408723c */ /* 0x010fe60000081008 */
[----:B------:R4:W-:Y:S11]  /*15a30*/  STL.64 [R1+0x1328], R26 ;  /* 0x0013281a01007387 */ /* 0x0009f60000100a00 */
[----:B------:R-:W-:Y:S10]  /*15a40*/  @!UPT UIADD3 URZ, URZ, URZ, URZ ;  /* 0x0000003f3f3ff290 */ /* 0x000ff4000fffe03f */
[----:B-1----:R-:W-:Y:S02]  /*15a50*/  IMAD.MOV.U32 R75, RZ, RZ, R8 ;  /* 0x000000ffff4b7224 */ /* 0x002fe400078e0008 */
[----:B------:R-:W-:Y:S02]  /*15a60*/  IMAD.MOV.U32 R70, RZ, RZ, R9 ;  /* 0x000000ffff467224 */ /* 0x000fe400078e0009 */
[----:B------:R-:W-:Y:S01]  /*15a70*/  IMAD.MOV.U32 R42, RZ, RZ, R10 ;  /* 0x000000ffff2a7224 */ /* 0x000fe200078e000a */
[----:B------:R-:W2:Y:S01]  /*15a80*/  LDL.LU.64 R8, [R1+0x8e0] ;  /* 0x0008e00001087983 */ /* 0x000ea20000300a00 */
[----:B------:R-:W-:-:S03]  /*15a90*/  IMAD.MOV.U32 R43, RZ, RZ, R11 ;  /* 0x000000ffff2b7224 */ /* 0x000fc600078e000b */
[----:B------:R-:W2:Y:S01]  /*15aa0*/  LDL.LU.64 R10, [R1+0x8e8] ;  /* 0x0008e800010a7983 */ /* 0x000ea20000300a00 */
[C---:B---3--:R-:W-:Y:S03]  /*15ab0*/  HMMA.1688.F32.TF32 R84, R244.reuse, R44, R36 ;  /* 0x0000002cf454723c */ /* 0x048fe60000081024 */
[----:B------:R-:W3:Y:S04]  /*15ac0*/  LDL.LU.64 R88, [R1+0x8d0] ;  /* 0x0008d00001587983 */ /* 0x000ee80000300a00 */
[----:B------:R-:W3:Y:S01]  /*15ad0*/  LDL.LU.64 R90, [R1+0x8d8] ;  /* 0x0008d800015a7983 */ /* 0x000ee20000300a00 */
[C---:B----4-:R-:W-:Y:S08]  /*15ae0*/  HMMA.1688.F32.TF32 R24, R244.reuse, R52, R80 ;  /* 0x00000034f418723c */ /* 0x050ff00000081050 */
[----:B------:R-:W-:Y:S08]  /*15af0*/  HMMA.1688.F32.TF32 R20, R244, R56, R20 ;  /* 0x00000038f414723c */ /* 0x000ff00000081014 */
[----:B------:R-:W-:-:S02]  /*15b00*/  IMAD.MOV.U32 R35, RZ, RZ, R84 ;  /* 0x000000ffff237224 */ /* 0x000fc400078e0054 */
[----:B------:R-:W-:Y:S02]  /*15b10*/  IMAD.MOV.U32 R74, RZ, RZ, R85 ;  /* 0x000000ffff4a7224 */ /* 0x000fe400078e0055 */
[----:B------:R-:W-:Y:S01]  /*15b20*/  IMAD.MOV.U32 R38, RZ, RZ, R86 ;  /* 0x000000ffff267224 */ /* 0x000fe200078e0056 */
[----:B------:R-:W4:Y:S01]  /*15b30*/  LDL.LU.64 R84, [R1+0x8c0] ;  /* 0x0008c00001547983 */ /* 0x000f220000300a00 */
[----:B------:R-:W-:-:S03]  /*15b40*/  IMAD.MOV.U32 R39, RZ, RZ, R87 ;  /* 0x000000ffff277224 */ /* 0x000fc600078e0057 */
[----:B------:R-:W4:Y:S01]  /*15b50*/  LDL.LU.64 R86, [R1+0x8c8] ;  /* 0x0008c80001567983 */ /* 0x000f220000300a00 */
[----:B------:R-:W-:Y:S02]  /*15b60*/  IMAD.MOV.U32 R71, RZ, RZ, R24 ;  /* 0x000000ffff477224 */ /* 0x000fe400078e0018 */
[----:B------:R-:W-:Y:S01]  /*15b70*/  IMAD.MOV.U32 R66, RZ, RZ, R25 ;  /* 0x000000ffff427224 */ /* 0x000fe200078e0019 */
[----:B------:R-:W4:Y:S01]  /*15b80*/  LDL.LU.64 R80, [R1+0x8b0] ;  /* 0x0008b00001507983 */ /* 0x000f220000300a00 */
[----:B------:R-:W-:Y:S02]  /*15b90*/  IMAD.MOV.U32 R67, RZ, RZ, R26 ;  /* 0x000000ffff437224 */ /* 0x000fe400078e001a */
[----:B------:R-:W-:Y:S01]  /*15ba0*/  IMAD.MOV.U32 R62, RZ, RZ, R27 ;  /* 0x000000ffff3e7224 */ /* 0x000fe200078e001b */
[----:B------:R-:W4:Y:S01]  /*15bb0*/  LDL.LU.64 R82, [R1+0x8b8] ;  /* 0x0008b80001527983 */ /* 0x000f220000300a00 */
[----:B------:R-:W-:Y:S02]  /*15bc0*/  IMAD.MOV.U32 R63, RZ, RZ, R20 ;  /* 0x000000ffff3f7224 */ /* 0x000fe400078e0014 */
[----:B------:R-:W-:Y:S01]  /*15bd0*/  IMAD.MOV.U32 R58, RZ, RZ, R21 ;  /* 0x000000ffff3a7224 */ /* 0x000fe200078e0015 */
[----:B------:R-:W4:Y:S01]  /*15be0*/  LDL.LU.64 R24, [R1+0x8a0] ;  /* 0x0008a00001187983 */ /* 0x000f220000300a00 */
[----:B------:R-:W-:-:S02]  /*15bf0*/  IMAD.MOV.U32 R46, RZ, RZ, R22 ;  /* 0x000000ffff2e7224 */ /* 0x000fc400078e0016 */
[----:B------:R-:W-:Y:S01]  /*15c00*/  IMAD.MOV.U32 R47, RZ, RZ, R23 ;  /* 0x000000ffff2f7224 */ /* 0x000fe200078e0017 */
[----:B------:R-:W4:Y:S04]  /*15c10*/  LDL.LU.64 R26, [R1+0x8a8] ;  /* 0x0008a800011a7983 */ /* 0x000f280000300a00 */
[----:B------:R-:W4:Y:S04]  /*15c20*/  LDL.LU.64 R20, [R1+0x890] ;  /* 0x0008900001147983 */ /* 0x000f280000300a00 */
[----:B------:R-:W4:Y:S01]  /*15c30*/  LDL.LU.64 R22, [R1+0x898] ;  /* 0x0008980001167983 */ /* 0x000f220000300a00 */
        /* <DEDUP_REMOVED lines=9> */
[----:B------:R-:W-:Y:S11]  /*15cd0*/  HMMA.1688.F32.TF32 R8, R244, R64, R8 ;  /* 0x00000040f408723c */ /* 0x000ff60000081008 */
        /* <DEDUP_REMOVED lines=8> */
[C---:B---3--:R-:W-:Y:S08]  /*15d60*/  HMMA.1688.F32.TF32 R88, R244.reuse, R68, R88 ;  /* 0x00000044f458723c */ /* 0x048ff00000081058 */
[C---:B----4-:R-:W-:Y:S08]  /*15d70*/  HMMA.1688.F32.TF32 R248, R244.reuse, R72, R84 ;  /* 0x00000048f4f8723c */ /* 0x050ff00000081054 */
[----:B------:R-:W-:Y:S08]  /*15d80*/  HMMA.1688.F32.TF32 R244, R244, R76, R80 ;  /* 0x0000004cf4f4723c */ /* 0x000ff00000081050 */
[C---:B------:R-:W-:Y:S08]  /*15d90*/  HMMA.1688.F32.TF32 R80, R116.reuse, R40, R24 ;  /* 0x000000287450723c */ /* 0x040ff00000081018 */
[----:B------:R-:W-:Y:S01]  /*15da0*/  HMMA.1688.F32.TF32 R84, R116, R44, R20 ;  /* 0x0000002c7454723c */ /* 0x000fe20000081014 */
[----:B------:R-:W-:-:S02]  /*15db0*/  IMAD.MOV.U32 R240, RZ, RZ, R88 ;  /* 0x000000fffff07224 */ /* 0x000fc400078e0058 */
[----:B------:R-:W-:Y:S02]  /*15dc0*/  IMAD.MOV.U32 R0, RZ, RZ, R89 ;  /* 0x000000ffff007224 */ /* 0x000fe400078e0059 */
[----:B------:R-:W-:Y:S02]  /*15dd0*/  IMAD.MOV.U32 R37, RZ, RZ, R90 ;  /* 0x000000ffff257224 */ /* 0x000fe400078e005a */
[----:B------:R-:W-:Y:S01]  /*15de0*/  IMAD.MOV.U32 R36, RZ, RZ, R91 ;  /* 0x000000ffff247224 */ /* 0x000fe200078e005b */
[----:B------:R-:W-:Y:S04]  /*15df0*/  STL.64 [R1+0x12f0], R34 ;  /* 0x0012f02201007387 */ /* 0x000fe80000100a00 */
        /* <DEDUP_REMOVED lines=8> */
[----:B------:R1:W-:Y:S04]  /*15e80*/  STL.64 [R1+0x1230], R80 ;  /* 0x0012305001007387 */ /* 0x0003e80000100a00 */
[----:B------:R-:W-:Y:S04]  /*15e90*/  STL.64 [R1+0x1248], R86 ;  /* 0x0012485601007387 */ /* 0x000fe80000100a00 */
[----:B------:R-:W-:Y:S04]  /*15ea0*/  STL.64 [R1+0x1240], R84 ;  /* 0x0012405401007387 */ /* 0x000fe80000100a00 */
[----:B------:R-:W3:Y:S04]  /*15eb0*/  LDL.LU.64 R96, [R1+0x860] ;  /* 0x0008600001607983 */ /* 0x000ee80000300a00 */
[----:B------:R-:W3:Y:S04]  /*15ec0*/  LDL.LU.64 R98, [R1+0x868] ;  /* 0x0008680001627983 */ /* 0x000ee80000300a00 */
[----:B------:R-:W4:Y:S04]  /*15ed0*/  LDL.LU.64 R100, [R1+0x850] ;  /* 0x0008500001647983 */ /* 0x000f280000300a00 */
[----:B------:R-:W4:Y:S04]  /*15ee0*/  LDL.LU.64 R102, [R1+0x858] ;  /* 0x0008580001667983 */ /* 0x000f280000300a00 */
[----:B-1----:R-:W4:Y:S04]  /*15ef0*/  LDL.LU.64 R80, [R1+0x840] ;  /* 0x0008400001507983 */ /* 0x002f280000300a00 */
[----:B------:R-:W4:Y:S04]  /*15f00*/  LDL.LU.64 R82, [R1+0x848] ;  /* 0x0008480001527983 */ /* 0x000f280000300a00 */
[----:B------:R-:W4:Y:S04]  /*15f10*/  LDL.LU.64 R36, [R1+0x830] ;  /* 0x0008300001247983 */ /* 0x000f280000300a00 */
[----:B------:R-:W4:Y:S01]  /*15f20*/  LDL.LU.64 R38, [R1+0x838] ;  /* 0x0008380001267983 */ /* 0x000f220000300a00 */
[C---:B--2---:R-:W-:Y:S11]  /*15f30*/  HMMA.1688.F32.TF32 R88, R116.reuse, R48, R16 ;  /* 0x000000307458723c */ /* 0x044ff60000081010 */
[----:B------:R-:W-:Y:S11]  /*15f40*/  @!UPT UIADD3 URZ, URZ, URZ, URZ ;  /* 0x0000003f3f3ff290 */ /* 0x000ff6000fffe03f */
[----:B------:R-:W-:Y:S01]  /*15f50*/  @!UPT UIADD3 URZ, URZ, URZ, URZ ;  /* 0x0000003f3f3ff290 */ /* 0x000fe2000fffe03f */
[----:B------:R-:W-:Y:S04]  /*15f60*/  STL.64 [R1+0x1258], R90 ;  /* 0x0012585a01007387 */ /* 0x000fe80000100a00 */
[----:B------:R1:W-:Y:S04]  /*15f70*/  STL.64 [R1+0x1250], R88 ;  /* 0x0012505801007387 */ /* 0x0003e80000100a00 */
        /* <DEDUP_REMOVED lines=11> */
[----:B------:R-:W2:Y:S01]  /*16030*/  LDL.LU.64 R18, [R1+0x7d8] ;  /* 0x0007d80001127983 */ /* 0x000ea20000300a00 */
[C---:B------:R-:W-:Y:S03]  /*16040*/  HMMA.1688.F32.TF32 R92, R116.reuse, R52, R8 ;  /* 0x00000034745c723c */ /* 0x040fe60000081008 */
[----:B------:R-:W2:Y:S04]  /*16050*/  LDL.LU.64 R136, [R1+0x7c0] ;  /* 0x0007c00001887983 */ /* 0x000ea80000300a00 */
[----:B------:R-:W2:Y:S04]  /*16060*/  LDL.LU.64 R138, [R1+0x7c8] ;  /* 0x0007c800018a7983 */ /* 0x000ea80000300a00 */
[----:B------:R-:W2:Y:S04]  /*16070*/  LDL.LU.64 R140, [R1+0x7b0] ;  /* 0x0007b000018c7983 */ /* 0x000ea80000300a00 */
[----:B------:R-:W2:Y:S04]  /*16080*/  LDL.LU.64 R142, [R1+0x7b8] ;  /* 0x0007b800018e7983 */ /* 0x000ea80000300a00 */
[----:B------:R-:W2:Y:S04]  /*16090*/  LDL.LU.64 R8, [R1+0x7a0] ;  /* 0x0007a00001087983 */ /* 0x000ea80000300a00 */
[----:B------:R-:W2:Y:S04]  /*160a0*/  LDL.LU.64 R10, [R1+0x7a8] ;  /* 0x0007a800010a7983 */ /* 0x000ea80000300a00 */
[----:B-1----:R-:W2:Y:S04]  /*160b0*/  LDL.LU.64 R88, [R1+0x790] ;  /* 0x0007900001587983 */ /* 0x002ea80000300a00 */
[----:B------:R-:W2:Y:S04]  /*160c0*/  LDL.LU.64 R90, [R1+0x798] ;  /* 0x00079800015a7983 */ /* 0x000ea80000300a00 */
[----:B------:R-:W2:Y:S04]  /*160d0*/  LDL.LU.64 R84, [R1+0x780] ;  /* 0x0007800001547983 */ /* 0x000ea80000300a00 */
[----:B------:R-:W2:Y:S04]  /*160e0*/  LDL.LU.64 R86, [R1+0x788] ;  /* 0x0007880001567983 */ /* 0x000ea80000300a00 */
[----:B------:R-:W-:Y:S04]  /*160f0*/  STL.64 [R1+0x1358], R94 ;  /* 0x0013585e01007387 */ /* 0x000fe80000100a00 */
[----:B------:R1:W-:Y:S01]  /*16100*/  STL.64 [R1+0x1350], R92 ;  /* 0x0013505c01007387 */ /* 0x0003e20000100a00 */
[C---:B---3--:R-:W-:Y:S08]  /*16110*/  HMMA.1688.F32.TF32 R96, R116.reuse, R56, R96 ;  /* 0x000000387460723c */ /* 0x048ff00000081060 */
[C---:B----4-:R-:W-:Y:S08]  /*16120*/  HMMA.1688.F32.TF32 R100, R116.reuse, R60, R100 ;  /* 0x0000003c7464723c */ /* 0x050ff00000081064 */
[C---:B------:R-:W-:Y:S01]  /*16130*/  HMMA.1688.F32.TF32 R104, R116.reuse, R64, R80 ;  /* 0x000000407468723c */ /* 0x040fe20000081050 */
[----:B------:R-:W3:Y:S04]  /*16140*/  LDL.LU.64 R80, [R1+0x770] ;  /* 0x0007700001507983 */ /* 0x000ee80000300a00 */
[----:B------:R-:W3:Y:S03]  /*16150*/  LDL.LU.64 R82, [R1+0x778] ;  /* 0x0007780001527983 */ /* 0x000ee60000300a00 */
[C---:B------:R-:W-:Y:S01]  /*16160*/  HMMA.1688.F32.TF32 R108, R116.reuse, R68, R36 ;  /* 0x00000044746c723c */ /* 0x040fe20000081024 */
[----:B------:R-:W4:Y:S04]  /*16170*/  LDL.LU.64 R36, [R1+0x750] ;  /* 0x0007500001247983 */ /* 0x000f280000300a00 */
[----:B------:R-:W4:Y:S03]  /*16180*/  LDL.LU.64 R38, [R1+0x758] ;  /* 0x0007580001267983 */ /* 0x000f260000300a00 */
[C---:B--2---:R-:W-:Y:S01]  /*16190*/  HMMA.1688.F32.TF32 R112, R116.reuse, R72, R32 ;  /* 0x000000487470723c */ /* 0x044fe20000081020 */
[----:B------:R-:W2:Y:S04]  /*161a0*/  LDL.LU.64 R32, [R1+0x740] ;  /* 0x0007400001207983 */ /* 0x000ea80000300a00 */
[----:B------:R-:W2:Y:S03]  /*161b0*/  LDL.LU.64 R34, [R1+0x748] ;  /* 0x0007480001227983 */ /* 0x000ea60000300a00 */
[----:B------:R-:W-:Y:S01]  /*161c0*/  HMMA.1688.F32.TF32 R116, R116, R76, R24 ;  /* 0x0000004c7474723c */ /* 0x000fe20000081018 */
[----:B------:R-:W2:Y:S04]  /*161d0*/  LDL.LU.64 R24, [R1+0x730] ;  /* 0x0007300001187983 */ /* 0x000ea80000300a00 */
[----:B------:R-:W2:Y:S03]  /*161e0*/  LDL.LU.64 R26, [R1+0x738] ;  /* 0x00073800011a7983 */ /* 0x000ea60000300a00 */
[C---:B------:R-:W-:Y:S01]  /*161f0*/  HMMA.1688.F32.TF32 R120, R156.reuse, R40, R20 ;  /* 0x000000289c78723c */ /* 0x040fe20000081014 */
[----:B------:R-:W2:Y:S04]  /*16200*/  LDL.LU.64 R20, [R1+0x720] ;  /* 0x0007200001147983 */ /* 0x000ea80000300a00 */
[----:B------:R-:W2:Y:S03]  /*16210*/  LDL.LU.64 R22, [R1+0x728] ;  /* 0x0007280001167983 */ /* 0x000ea60000300a00 */
[C---:B------:R-:W-:Y:S01]  /*16220*/  HMMA.1688.F32.TF32 R132, R156.reuse, R52, R16 ;  /* 0x000000349c84723c */ /* 0x040fe20000081010 */
[----:B------:R-:W2:Y:S04]  /*16230*/  LDL.LU.64 R16, [R1+0x710] ;  /* 0x0007100001107983 */ /* 0x000ea80000300a00 */
[----:B------:R-:W2:Y:S03]  /*16240*/  LDL.LU.64 R18, [R1+0x718] ;  /* 0x0007180001127983 */ /* 0x000ea60000300a00 */
[C---:B------:R-:W-:Y:S01]  /*16250*/  HMMA.1688.F32.TF32 R144, R156.reuse, R64, R8 ;  /* 0x000000409c90723c */ /* 0x040fe20000081008 */
[----:B------:R-:W2:Y:S04]  /*16260*/  LDL.LU.64 R8, [R1+0x700] ;  /* 0x0007000001087983 */ /* 0x000ea80000300a00 */
[----:B------:R-:W2:Y:S04]  /*16270*/  LDL.LU.64 R10, [R1+0x708] ;  /* 0x00070800010a7983 */ /* 0x000ea80000300a00 */
[----:B------:R-:W2:Y:S01]  /*16280*/  LDL.LU.64 R192, [R1+0x6f0] ;  /* 0x0006f00001c07983 */ /* 0x000ea20000300a00 */
[C---:B------:R-:W-:Y:S03]  /*16290*/  HMMA.1688.F32.TF32 R148, R156.reuse, R68, R88 ;  /* 0x000000449c94723c */ /* 0x040fe60000081058 */
[----:B------:R-:W2:Y:S04]  /*162a0*/  LDL.LU.64 R194, [R1+0x6f8] ;  /* 0x0006f80001c27983 */ /* 0x000ea80000300a00 */
[----:B-1----:R-:W2:Y:S01]  /*162b0*/  LDL.LU.64 R92, [R1+0x6e0] ;  /* 0x0006e000015c7983 */ /* 0x002ea20000300a00 */
[C---:B------:R-:W-:Y:S03]  /*162c0*/  HMMA.1688.F32.TF32 R152, R156.reuse, R72, R84 ;  /* 0x000000489c98723c */ /* 0x040fe60000081054 */
[----:B------:R-:W2:Y:S04]  /*162d0*/  LDL.LU.64 R94, [R1+0x6e8] ;  /* 0x0006e800015e7983 */ /* 0x000ea80000300a00 */
[----:B------:R-:W2:Y:S01]  /*162e0*/  LDL.LU.64 R88, [R1+0x6c0] ;  /* 0x0006c00001587983 */ /* 0x000ea20000300a00 */
[C---:B------:R-:W-:Y:S03]  /*162f0*/  HMMA.1688.F32.TF32 R124, R156.reuse, R44, R124 ;  /* 0x0000002c9c7c723c */ /* 0x040fe6000008107c */
[----:B------:R-:W2:Y:S04]  /*16300*/  LDL.LU.64 R90, [R1+0x6c8] ;  /* 0x0006c800015a7983 */ /* 0x000ea80000300a00 */
[----:B------:R-:W2:Y:S01]  /*16310*/  LDL.LU.64 R84, [R1+0x6b0] ;  /* 0x0006b00001547983 */ /* 0x000ea20000300a00 */
[C---:B------:R-:W-:Y:S03]  /*16320*/  HMMA.1688.F32.TF32 R128, R156.reuse, R48, R128 ;  /* 0x000000309c80723c */ /* 0x040fe60000081080 */
[----:B------:R-:W2:Y:S05]  /*16330*/  LDL.LU.64 R86, [R1+0x6b8] ;  /* 0x0006b80001567983 */ /* 0x000eaa0000300a00 */
[C---:B------:R-:W-:Y:S08]  /*16340*/  HMMA.1688.F32.TF32 R136, R156.reuse, R56, R136 ;  /* 0x000000389c88723c */ /* 0x040ff00000081088 */
[C---:B------:R-:W-:Y:S08]  /*16350*/  HMMA.1688.F32.TF32 R140, R156.reuse, R60, R140 ;  /* 0x0000003c9c8c723c */ /* 0x040ff0000008108c */
[----:B---3--:R-:W-:Y:S01]  /*16360*/  HMMA.1688.F32.TF32 R156, R156, R76, R80 ;  /* 0x0000004c9c9c723c */ /* 0x008fe20000081050 */
[----:B------:R-:W3:Y:S04]  /*16370*/  LDL.LU.64 R80, [R1+0x6a0] ;  /* 0x0006a00001507983 */ /* 0x000ee80000300a00 */
[----:B------:R-:W3:Y:S03]  /*16380*/  LDL.LU.64 R82, [R1+0x6a8] ;  /* 0x0006a80001527983 */ /* 0x000ee60000300a00 */
[C---:B----4-:R-:W-:Y:S01]  /*16390*/  HMMA.1688.F32.TF32 R160, R196.reuse, R40, R36 ;  /* 0x00000028c4a0723c */ /* 0x050fe20000081024 */
[----:B------:R-:W4:Y:S04]  /*163a0*/  LDL.LU.64 R36, [R1+0x690] ;  /* 0x0006900001247983 */ /* 0x000f280000300a00 */
[----:B------:R-:W4:Y:S03]  /*163b0*/  LDL.LU.64 R38, [R1+0x698] ;  /* 0x0006980001267983 */ /* 0x000f260000300a00 */
[C---:B--2---:R-:W-:Y:S01]  /*163c0*/  HMMA.1688.F32.TF32 R164, R196.reuse, R44, R32 ;  /* 0x0000002cc4a4723c */ /* 0x044fe20000081020 */
        /* <DEDUP_REMOVED lines=11> */
[-C--:B------:R-:W-:Y:S01]  /*16480*/  HMMA.1688.F32.TF32 R188, R196, R68.reuse, R8 ;  /* 0x00000044c4bc723c */ /* 0x080fe20000081008 */
[----:B------:R-:W2:Y:S04]  /*16490*/  LDL.LU.64 R8, [R1+0x620] ;  /* 0x0006200001087983 */ /* 0x000ea80000300a00 */
[----:B------:R-:W2:Y:S03]  /*164a0*/  LDL.LU.64 R10, [R1+0x628] ;  /* 0x00062800010a7983 */ /* 0x000ea60000300a00 */
[C---:B------:R-:W-:Y:S08]  /*164b0*/  HMMA.1688.F32.TF32 R228, R236.reuse, R68, R228 ;  /* 0x00000044ece4723c */ /* 0x040ff000000810e4 */
[C---:B------:R-:W-:Y:S08]  /*164c0*/  HMMA.1688.F32.TF32 R232, R236.reuse, R72, R232 ;  /* 0x00000048ece8723c */ /* 0x040ff000000810e8 */
[C---:B------:R-:W-:Y:S08]  /*164d0*/  HMMA.1688.F32.TF32 R200, R236.reuse, R40, R88 ;  /* 0x00000028ecc8723c */ /* 0x040ff00000081058 */
[C---:B------:R-:W-:Y:S08]  /*164e0*/  HMMA.1688.F32.TF32 R204, R236.reuse, R44, R84 ;  /* 0x0000002ceccc723c */ /* 0x040ff00000081054 */
[C---:B------:R-:W-:Y:S08]  /*164f0*/  HMMA.1688.F32.TF32 R224, R236.reuse, R64, R224 ;  /* 0x00000040ece0723c */ /* 0x040ff000000810e0 */
[C---:B---3--:R-:W-:Y:S08]  /*16500*/  HMMA.1688.F32.TF32 R208, R236.reuse, R48, R80 ;  /* 0x00000030ecd0723c */ /* 0x048ff00000081050 */
[C---:B----4-:R-:W-:Y:S01]  /*16510*/  HMMA.1688.F32.TF32 R212, R236.reuse, R52, R36 ;  /* 0x00000034ecd4723c */ /* 0x050fe20000081024 */
[----:B------:R-:W-:Y:S04]  /*16520*/  STL [R1+0x122c], R228 ;  /* 0x00122ce401007387 */ /* 0x000fe80000100800 */
[----:B------:R-:W-:Y:S04]  /*16530*/  STL [R1+0x1228], R229 ;  /* 0x001228e501007387 */ /* 0x000fe80000100800 */
[----:B------:R-:W-:Y:S04]  /*16540*/  STL [R1+0x1224], R230 ;  /* 0x001224e601007387 */ /* 0x000fe80000100800 */
[----:B------:R-:W-:Y:S04]  /*16550*/  STL [R1+0x1220], R231 ;  /* 0x001220e701007387 */ /* 0x000fe80000100800 */
[----:B------:R1:W-:Y:S04]  /*16560*/  STL [R1+0x121c], R234 ;  /* 0x00121cea01007387 */ /* 0x0003e80000100800 */
[----:B------:R3:W-:Y:S01]  /*16570*/  STL [R1+0x1218], R235 ;  /* 0x001218eb01007387 */ /* 0x0007e20000100800 */
[C---:B--2---:R-:W-:Y:S08]  /*16580*/  HMMA.1688.F32.TF32 R216, R236.reuse, R56, R32 ;  /* 0x00000038ecd8723c */ /* 0x044ff00000081020 */
[C---:B------:R-:W-:Y:S08]  /*16590*/  HMMA.1688.F32.TF32 R220, R236.reuse, R60, R24 ;  /* 0x0000003cecdc723c */ /* 0x040ff00000081018 */
[----:B------:R-:W-:Y:S11]  /*165a0*/  HMMA.1688.F32.TF32 R236, R236, R76, R20 ;  /* 0x0000004cecec723c */ /* 0x000ff60000081014 */
[----:B------:R-:W-:Y:S11]  /*165b0*/  @!UPT UIADD3 URZ, URZ, URZ, URZ ;  /* 0x0000003f3f3ff290 */ /* 0x000ff6000fffe03f */
[----:B------:R-:W-:Y:S01]  /*165c0*/  @!UPT UIADD3 URZ, URZ, URZ, URZ ;  /* 0x0000003f3f3ff290 */ /* 0x000fe2000fffe03f */
[----:B------:R2:W-:Y:S01]  /*165d0*/  STL [R1+0x1214], R238 ;  /* 0x001214ee01007387 */ /* 0x0005e20000100800 */
[----:B------:R-:W-:Y:S03]  /*165e0*/  HMMA.1688.F32.TF32 R8, R4, R44, R8 ;  /* 0x0000002c0408723c */ /* 0x000fe60000081008 */
[----:B------:R4:W-:Y:S11]  /*165f0*/  STL [R1+0x1210], R239 ;  /* 0x001210ef01007387 */ /* 0x0009f60000100800 */
[----:B------:R-:W-:Y:S10]  /*16600*/  @!UPT UIADD3 URZ, URZ, URZ, URZ ;  /* 0x0000003f3f3ff290 */ /* 0x000ff4000fffe03f */
[----:B-1----:R-:W-:Y:S02]  /*16610*/  IMAD.MOV.U32 R234, RZ, RZ, R8 ;  /* 0x000000ffffea7224 */ /* 0x002fe400078e0008 */
[----:B---3--:R-:W-:Y:S02]  /*16620*/  IMAD.MOV.U32 R235, RZ, RZ, R9 ;  /* 0x000000ffffeb7224 */ /* 0x008fe400078e0009 */
[----:B--2---:R-:W-:Y:S01]  /*16630*/  IMAD.MOV.U32 R238, RZ, RZ, R10 ;  /* 0x000000ffffee7224 */ /* 0x004fe200078e000a */
[----:B------:R-:W2:Y:S01]  /*16640*/  LDL.LU.64 R8, [R1+0x610] ;  /* 0x0006100001087983 */ /* 0x000ea20000300a00 */
[----:B----4-:R-:W-:-:S03]  /*16650*/  IMAD.MOV.U32 R239, RZ, RZ, R11 ;  /* 0x000000ffffef7224 */ /* 0x010fc600078e000b */
[----:B------:R-:W2:Y:S01]  /*16660*/  LDL.LU.64 R10, [R1+0x618] ;  /* 0x00061800010a7983 */ /* 0x000ea20000300a00 */
[----:B------:R-:W-:Y:S08]  /*16670*/  HMMA.1688.F32.TF32 R16, R4, R40, R16 ;  /* 0x000000280410723c */ /* 0x000ff00000081010 */
[C---:B------:R-:W-:Y:S08]  /*16680*/  HMMA.1688.F32.TF32 R176, R196.reuse, R56, R176 ;  /* 0x00000038c4b0723c */ /* 0x040ff000000810b0 */
[----:B------:R-:W-:Y:S08]  /*16690*/  HMMA.1688.F32.TF32 R180, R196, R60, R180 ;  /* 0x0000003cc4b4723c */ /* 0x000ff000000810b4 */
[----:B------:R-:W-:-:S02]  /*166a0*/  IMAD.MOV.U32 R228, RZ, RZ, R16 ;  /* 0x000000ffffe47224 */ /* 0x000fc400078e0010 */
[----:B------:R-:W-:Y:S02]  /*166b0*/  IMAD.MOV.U32 R229, RZ, RZ, R17 ;  /* 0x000000ffffe57224 */ /* 0x000fe400078e0011 */
[----:B------:R-:W-:Y:S01]  /*166c0*/  IMAD.MOV.U32 R230, RZ, RZ, R18 ;  /* 0x000000ffffe67224 */ /* 0x000fe200078e0012 */
[----:B------:R-:W3:Y:S01]  /*166d0*/  LDL.LU.64 R16, [R1+0x600] ;  /* 0x0006000001107983 */ /* 0x000ee20000300a00 */
[----:B------:R-:W-:-:S03]  /*166e0*/  IMAD.MOV.U32 R231, RZ, RZ, R19 ;  /* 0x000000ffffe77224 */ /* 0x000fc600078e0013 */
[----:B------:R-:W3:Y:S04]  /*166f0*/  LDL.LU.64 R18, [R1+0x608] ;  /* 0x0006080001127983 */ /* 0x000ee80000300a00 */
[----:B------:R-:W4:Y:S01]  /*16700*/  LDL.LU.64 R20, [R1+0x5f0] ;  /* 0x0005f00001147983 */ /* 0x000f220000300a00 */
[C---:B------:R-:W-:Y:S03]  /*16710*/  HMMA.1688.F32.TF32 R192, R196.reuse, R72, R192 ;  /* 0x00000048c4c0723c */ /* 0x040fe600000810c0 */
[----:B------:R-:W4:Y:S04]  /*16720*/  LDL.LU.64 R22, [R1+0x5f8] ;  /* 0x0005f80001167983 */ /* 0x000f280000300a00 */
[----:B------:R-:W4:Y:S01]  /*16730*/  LDL.LU.64 R248, [R1+0x5e0] ;  /* 0x0005e00001f87983 */ /* 0x000f220000300a00 */
[----:B------:R-:W-:Y:S03]  /*16740*/  HMMA.1688.F32.TF32 R196, R196, R76, R92 ;  /* 0x0000004cc4c4723c */ /* 0x000fe6000008105c */
[----:B------:R-:W4:Y:S04]  /*16750*/  LDL.LU.64 R250, [R1+0x5e8] ;  /* 0x0005e80001fa7983 */ /* 0x000f280000300a00 */
        /* <DEDUP_REMOVED lines=21> */
[----:B-1----:R-:W2:Y:S04]  /*168b0*/  LDL.LU.64 R10, [R1+0x1378] ;  /* 0x00137800010a7983 */ /* 0x002ea80000300a00 */
[----:B------:R-:W2:Y:S01]  /*168c0*/  LDL.LU.64 R8, [R1+0x1370] ;  /* 0x0013700001087983 */ /* 0x000ea20000300a00 */
[C---:B---3--:R-:W-:Y:S08]  /*168d0*/  HMMA.1688.F32.TF32 R16, R4.reuse, R52, R16 ;  /* 0x000000340410723c */ /* 0x048ff00000081010 */
[C---:B----4-:R-:W-:Y:S08]  /*168e0*/  HMMA.1688.F32.TF32 R20, R4.reuse, R56, R20 ;  /* 0x000000380414723c */ /* 0x050ff00000081014 */
[C---:B------:R-:W-:Y:S08]  /*168f0*/  HMMA.1688.F32.TF32 R248, R4.reuse, R60, R248 ;  /* 0x0000003c04f8723c */ /* 0x040ff000000810f8 */
[C---:B------:R-:W-:Y:S08]  /*16900*/  HMMA.1688.F32.TF32 R244, R4.reuse, R64, R244 ;  /* 0x0000004004f4723c */ /* 0x040ff000000810f4 */
[C---:B------:R-:W-:Y:S08]  /*16910*/  HMMA.1688.F32.TF32 R92, R4.reuse, R68, R92 ;  /* 0x00000044045c723c */ /* 0x040ff0000008105c */
[C---:B------:R-:W-:Y:S08]  /*16920*/  HMMA.1688.F32.TF32 R88, R4.reuse, R72, R88 ;  /* 0x000000480458723c */ /* 0x040ff00000081058 */
[----:B------:R-:W-:Y:S08]  /*16930*/  HMMA.1688.F32.TF32 R84, R4, R76, R84 ;  /* 0x0000004c0454723c */ /* 0x000ff00000081054 */
[----:B------:R-:W-:Y:S01]  /*16940*/  HMMA.1688.F32.TF32 R4, R12, R40, R36 ;  /* 0x000000280c04723c */ /* 0x000fe20000081024 */
[----:B------:R-:W-:Y:S04]  /*16950*/  STL.64 [R1+0x170], R16 ;  /* 0x0001701001007387 */ /* 0x000fe80000100a00 */
[----:B------:R1:W-:Y:S04]  /*16960*/  STL.64 [R1+0x178], R18 ;  /* 0x0001781201007387 */ /* 0x0003e80000100a00 */
[----:B-1----:R-:W3:Y:S04]  /*16970*/  LDL.LU.64 R18, [R1+0x1368] ;  /* 0x0013680001127983 */ /* 0x002ee80000300a00 */
[----:B------:R-:W-:Y:S04]  /*16980*/  STL.64 [R1+0x160], R20 ;  /* 0x0001601401007387 */ /* 0x000fe80000100a00 */
[----:B------:R1:W-:Y:S07]  /*16990*/  STL.64 [R1+0x168], R22 ;  /* 0x0001681601007387 */ /* 0x0003ee0000100a00 */
[----:B------:R-:W-:Y:S01]  /*169a0*/  IMAD.MOV.U32 R17, RZ, RZ, R5 ;  /* 0x000000ffff117224 */ /* 0x000fe200078e0005 */
[----:B-1----:R-:W4:Y:S04]  /*169b0*/  LDL.LU.64 R22, [R1+0x1360] ;  /* 0x0013600001167983 */ /* 0x002f280000300a00 */
[----:B------:R-:W-:Y:S04]  /*169c0*/  STL.64 [R1+0x150], R248 ;  /* 0x000150f801007387 */ /* 0x000fe80000100a00 */
[----:B------:R-:W-:Y:S04]  /*169d0*/  STL.64 [R1+0x158], R250 ;  /* 0x000158fa01007387 */ /* 0x000fe80000100a00 */
[----:B------:R-:W-:Y:S04]  /*169e0*/  STL.64 [R1+0x140], R244 ;  /* 0x000140f401007387 */ /* 0x000fe80000100a00 */
[----:B------:R-:W-:Y:S04]  /*169f0*/  STL.64 [R1+0x148], R246 ;  /* 0x000148f601007387 */ /* 0x000fe80000100a00 */
[----:B------:R1:W-:Y:S04]  /*16a00*/  STL.64 [R1+0x130], R92 ;  /* 0x0001305c01007387 */ /* 0x0003e80000100a00 */
[----:B------:R1:W-:Y:S01]  /*16a10*/  STL.64 [R1+0x138], R94 ;  /* 0x0001385e01007387 */ /* 0x0003e20000100a00 */
[----:B------:R-:W-:-:S03]  /*16a20*/  IMAD.MOV.U32 R21, RZ, RZ, R4 ;  /* 0x000000ffff157224 */ /* 0x000fc600078e0004 */
[----:B------:R-:W-:Y:S04]  /*16a30*/  STL.64 [R1+0x120], R88 ;  /* 0x0001205801007387 */ /* 0x000fe80000100a00 */
[----:B------:R-:W-:Y:S04]  /*16a40*/  STL.64 [R1+0x128], R90 ;  /* 0x0001285a01007387 */ /* 0x000fe80000100a00 */
[----:B------:R-:W-:Y:S04]  /*16a50*/  STL.64 [R1+0x100], R84 ;  /* 0x0001005401007387 */ /* 0x000fe80000100a00 */
[----:B------:R-:W-:Y:S01]  /*16a60*/  STL.64 [R1+0x108], R86 ;  /* 0x0001085601007387 */ /* 0x000fe20000100a00 */
[C---:B--2---:R-:W-:Y:S08]  /*16a70*/  HMMA.1688.F32.TF32 R80, R8.reuse, R40, R80 ;  /* 0x000000280850723c */ /* 0x044ff00000081050 */
[-C--:B------:R-:W-:Y:S11]  /*16a80*/  HMMA.1688.F32.TF32 R32, R8, R44.reuse, R32 ;  /* 0x0000002c0820723c */ /* 0x080ff60000081020 */
[----:B------:R-:W-:Y:S04]  /*16a90*/  @!UPT UIADD3 URZ, URZ, URZ, URZ ;  /* 0x0000003f3f3ff290 */ /* 0x000fe8000fffe03f */
[----:B------:R-:W-:Y:S04]  /*16aa0*/  STL.64 [R1+0x340], R80 ;  /* 0x0003405001007387 */ /* 0x000fe80000100a00 */
[----:B------:R-:W-:Y:S04]  /*16ab0*/  STL.64 [R1+0x348], R82 ;  /* 0x0003485201007387 */ /* 0x000fe80000100a00 */
[----:B------:R2:W-:Y:S04]  /*16ac0*/  STL.64 [R1+0x468], R6 ;  /* 0x0004680601007387 */ /* 0x0005e80000100a00 */
[----:B------:R-:W-:Y:S04]  /*16ad0*/  STL [R1+0x117c], R17 ;  /* 0x00117c1101007387 */ /* 0x000fe80000100800 */
[----:B------:R-:W-:Y:S04]  /*16ae0*/  STL [R1+0x1178], R21 ;  /* 0x0011781501007387 */ /* 0x000fe80000100800 */
[----:B------:R2:W-:Y:S04]  /*16af0*/  STL.64 [R1+0x2f0], R32 ;  /* 0x0002f02001007387 */ /* 0x0005e80000100a00 */
[----:B------:R2:W-:Y:S04]  /*16b00*/  STL.64 [R1+0x2f8], R34 ;  /* 0x0002f82201007387 */ /* 0x0005e80000100a00 */
[----:B-1----:R-:W3:Y:S04]  /*16b10*/  LDL.LU.64 R92, [R1+0x2c0] ;  /* 0x0002c000015c7983 */ /* 0x002ee80000300a00 */
[----:B------:R-:W3:Y:S04]  /*16b20*/  LDL.LU.64 R94, [R1+0x2c8] ;  /* 0x0002c800015e7983 */ /* 0x000ee80000300a00 */
[----:B------:R-:W4:Y:S04]  /*16b30*/  LDL.LU.64 R244, [R1+0x2b0] ;  /* 0x0002b00001f47983 */ /* 0x000f280000300a00 */
[----:B------:R-:W4:Y:S01]  /*16b40*/  LDL.LU.64 R246, [R1+0x2b8] ;  /* 0x0002b80001f67983 */ /* 0x000f220000300a00 */
[----:B--2---:R-:W-:Y:S03]  /*16b50*/  HMMA.1688.F32.TF32 R4, R12, R44, R24 ;  /* 0x0000002c0c04723c */ /* 0x004fe60000081018 */
[----:B------:R-:W2:Y:S04]  /*16b60*/  LDL.LU.64 R36, [R1+0x2a0] ;  /* 0x0002a00001247983 */ /* 0x000ea80000300a00 */
[----:B------:R-:W2:Y:S04]  /*16b70*/  LDL.LU.64 R38, [R1+0x2a8] ;  /* 0x0002a80001267983 */ /* 0x000ea80000300a00 */
[----:B------:R-:W2:Y:S04]  /*16b80*/  LDL.LU.64 R24, [R1+0x590] ;  /* 0x0005900001187983 */ /* 0x000ea80000300a00 */
[----:B------:R-:W2:Y:S04]  /*16b90*/  LDL.LU.64 R26, [R1+0x598] ;  /* 0x00059800011a7983 */ /* 0x000ea80000300a00 */
[----:B------:R-:W2:Y:S04]  /*16ba0*/  LDL.LU.64 R32, [R1+0x540] ;  /* 0x0005400001207983 */ /* 0x000ea80000300a00 */
[----:B------:R-:W2:Y:S01]  /*16bb0*/  LDL.LU.64 R34, [R1+0x548] ;  /* 0x0005480001227983 */ /* 0x000ea20000300a00 */
[----:B------:R-:W-:-:S03]  /*16bc0*/  IMAD.MOV.U32 R20, RZ, RZ, R7 ;  /* 0x000000ffff147224 */ /* 0x000fc600078e0007 */
[----:B------:R-:W2:Y:S01]  /*16bd0*/  LDL.LU.64 R248, [R1+0x530] ;  /* 0x0005300001f87983 */ /* 0x000ea20000300a00 */
[----:B------:R-:W-:-:S03]  /*16be0*/  IMAD.MOV.U32 R16, RZ, RZ, R6 ;  /* 0x000000ffff107224 */ /* 0x000fc600078e0006 */
[----:B------:R-:W2:Y:S01]  /*16bf0*/  LDL.LU.64 R250, [R1+0x538] ;  /* 0x0005380001fa7983 */ /* 0x000ea20000300a00 */
[----:B------:R-:W-:-:S03]  /*16c00*/  IMAD.MOV.U32 R28, RZ, RZ, R4 ;  /* 0x000000ffff1c7224 */ /* 0x000fc600078e0004 */
[----:B------:R-:W2:Y:S01]  /*16c10*/  LDL.LU.64 R88, [R1+0x470] ;  /* 0x0004700001587983 */ /* 0x000ea20000300a00 */
[----:B------:R-:W-:-:S03]  /*16c20*/  IMAD.MOV.U32 R29, RZ, RZ, R5 ;  /* 0x000000ffff1d7224 */ /* 0x000fc600078e0005 */
[----:B------:R-:W2:Y:S04]  /*16c30*/  LDL.LU.64 R90, [R1+0x478] ;  /* 0x00047800015a7983 */ /* 0x000ea80000300a00 */
[----:B------:R-:W2:Y:S04]  /*16c40*/  LDL.LU.64 R84, [R1+0x3f0] ;  /* 0x0003f00001547983 */ /* 0x000ea80000300a00 */
[----:B------:R-:W2:Y:S04]  /*16c50*/  LDL.LU.64 R86, [R1+0x3f8] ;  /* 0x0003f80001567983 */ /* 0x000ea80000300a00 */
[----:B------:R-:W2:Y:S04]  /*16c60*/  LDL.LU.64 R80, [R1+0x330] ;  /* 0x0003300001507983 */ /* 0x000ea80000300a00 */
[----:B------:R-:W2:Y:S04]  /*16c70*/  LDL.LU.64 R82, [R1+0x338] ;  /* 0x0003380001527983 */ /* 0x000ea80000300a00 */
[----:B------:R-:W-:Y:S04]  /*16c80*/  STL [R1+0x118c], R20 ;  /* 0x00118c1401007387 */ /* 0x000fe80000100800 */
[----:B------:R-:W-:Y:S04]  /*16c90*/  STL [R1+0x1188], R16 ;  /* 0x0011881001007387 */ /* 0x000fe80000100800 */
[----:B------:R-:W-:Y:S04]  /*16ca0*/  STL [R1+0x1184], R28 ;  /* 0x0011841c01007387 */ /* 0x000fe80000100800 */
[----:B------:R-:W-:Y:S04]  /*16cb0*/  STL [R1+0x1180], R29 ;  /* 0x0011801d01007387 */ /* 0x000fe80000100800 */
[----:B------:R-:W-:Y:S04]  /*16cc0*/  LDS R4, [R243+0x2000] ;  /* 0x00200000f3047984 */ /* 0x000fe80000000800 */
[----:B------:R-:W-:Y:S04]  /*16cd0*/  LDS R6, [R243+0x3000] ;  /* 0x00300000f3067984 */ /* 0x000fe80000000800 */
[----:B------:R-:W-:Y:S04]  /*16ce0*/  LDS R5, [R241+0x2000] ;  /* 0x00200000f1057984 */ /* 0x000fe80000000800 */
[----:B------:R-:W1:Y:S01]  /*16cf0*/  LDS R7, [R241+0x3000] ;  /* 0x00300000f1077984 */ /* 0x000e620000000800 */
[C---:B---3--:R-:W-:Y:S08]  /*16d00*/  HMMA.1688.F32.TF32 R92, R8.reuse, R48, R92 ;  /* 0x00000030085c723c */ /* 0x048ff0000008105c */
[C---:B----4-:R-:W-:Y:S08]  /*16d10*/  HMMA.1688.F32.TF32 R244, R8.reuse, R52, R244 ;  /* 0x0000003408f4723c */ /* 0x050ff000000810f4 */
[C---:B--2---:R-:W-:Y:S08]  /*16d20*/  HMMA.1688.F32.TF32 R36, R8.reuse, R56, R36 ;  /* 0x000000380824723c */ /* 0x044ff00000081024 */
[C---:B------:R-:W-:Y:S08]  /*16d30*/  HMMA.1688.F32.TF32 R24, R8.reuse, R60, R24 ;  /* 0x0000003c0818723c */ /* 0x040ff00000081018 */
[----:B------:R-:W-:Y:S01]  /*16d40*/  HMMA.1688.F32.TF32 R32, R8, R64, R32 ;  /* 0x000000400820723c */ /* 0x000fe20000081020 */
[----:B------:R-:W-:Y:S04]  /*16d50*/  STL.64 [R1+0x2c0], R92 ;  /* 0x0002c05c01007387 */ /* 0x000fe80000100a00 */
[----:B------:R2:W-:Y:S04]  /*16d60*/  STL.64 [R1+0x2c8], R94 ;  /* 0x0002c85e01007387 */ /* 0x0005e80000100a00 */
[----:B--2---:R-:W2:Y:S04]  /*16d70*/  LDL.LU.64 R94, [R1+0x1358] ;  /* 0x00135800015e7983 */ /* 0x004ea80000300a00 */
[----:B------:R-:W2:Y:S04]  /*16d80*/  LDL.LU.64 R92, [R1+0x1350] ;  /* 0x00135000015c7983 */ /* 0x000ea80000300a00 */
[----:B------:R-:W-:Y:S04]  /*16d90*/  STL.64 [R1+0x2b0], R244 ;  /* 0x0002b0f401007387 */ /* 0x000fe80000100a00 */
[----:B------:R3:W-:Y:S03]  /*16da0*/  STL.64 [R1+0x2b8], R246 ;  /* 0x0002b8f601007387 */ /* 0x0007e60000100a00 */
[----:B------:R-:W-:Y:S01]  /*16db0*/  IMAD.MOV.U32 R3, RZ, RZ, R34 ;  /* 0x000000ffff037224 */ /* 0x000fe200078e0022 */
[----:B---3--:R-:W3:Y:S04]  /*16dc0*/  LDL.LU.64 R246, [R1+0x1348] ;  /* 0x0013480001f67983 */ /* 0x008ee80000300a00 */
[----:B------:R-:W3:Y:S04]  /*16dd0*/  LDL.LU.64 R244, [R1+0x1340] ;  /* 0x0013400001f47983 */ /* 0x000ee80000300a00 */
[----:B------:R-:W-:Y:S04]  /*16de0*/  STL.64 [R1+0x2a0], R36 ;  /* 0x0002a02401007387 */ /* 0x000fe80000100a00 */
[----:B------:R4:W-:Y:S01]  /*16df0*/  STL.64 [R1+0x2a8], R38 ;  /* 0x0002a82601007387 */ /* 0x0009e20000100a00 */
[----:B------:R-:W-:-:S03]  /*16e00*/  IMAD.MOV.U32 R242, RZ, RZ, R35 ;  /* 0x000000fffff27224 */ /* 0x000fc600078e0023 */
[----:B----4-:R-:W4:Y:S04]  /*16e10*/  LDL.LU.64 R38, [R1+0x1338] ;  /* 0x0013380001267983 */ /* 0x010f280000300a00 */
[----:B------:R-:W2:Y:S04]  /*16e20*/  LDL.LU.64 R36, [R1+0x1330] ;  /* 0x0013300001247983 */ /* 0x000ea80000300a00 */
[----:B------:R-:W-:Y:S04]  /*16e30*/  STL.64 [R1+0x280], R24 ;  /* 0x0002801801007387 */ /* 0x000fe80000100a00 */
[----:B------:R1:W-:Y:S04]  /*16e40*/  STL.64 [R1+0x288], R26 ;  /* 0x0002881a01007387 */ /* 0x0003e80000100a00 */
[----:B-1----:R-:W2:Y:S04]  /*16e50*/  LDL.LU.64 R26, [R1+0x1328] ;  /* 0x00132800011a7983 */ /* 0x002ea80000300a00 */
[----:B------:R1:W-:Y:S04]  /*16e60*/  STL.64 [R1+0x270], R32 ;  /* 0x0002702001007387 */ /* 0x0003e80000100a00 */
[----:B-1----:R-:W2:Y:S04]  /*16e70*/  LDL.LU.64 R32, [R1+0x2e0] ;  /* 0x0002e00001207983 */ /* 0x002ea80000300a00 */
[----:B------:R-:W2:Y:S01]  /*16e80*/  LDL.LU.64 R34, [R1+0x2e8] ;  /* 0x0002e80001227983 */ /* 0x000ea20000300a00 */
[C---:B------:R-:W-:Y:S08]  /*16e90*/  HMMA.1688.F32.TF32 R248, R8.reuse, R68, R248 ;  /* 0x0000004408f8723c */ /* 0x040ff000000810f8 */
[C---:B------:R-:W-:Y:S08]  /*16ea0*/  HMMA.1688.F32.TF32 R88, R8.reuse, R72, R88 ;  /* 0x000000480858723c */ /* 0x040ff00000081058 */
[----:B------:R-:W-:Y:S08]  /*16eb0*/  HMMA.1688.F32.TF32 R8, R8, R76, R84 ;  /* 0x0000004c0808723c */ /* 0x000ff00000081054 */
[----:B------:R-:W-:Y:S01]  /*16ec0*/  HMMA.1688.F32.TF32 R80, R12, R48, R80 ;  /* 0x000000300c50723c */ /* 0x000fe20000081050 */
[----:B------:R-:W-:Y:S04]  /*16ed0*/  STL [R1+0x120c], R242 ;  /* 0x00120cf201007387 */ /* 0x000fe80000100800 */
[----:B------:R-:W-:Y:S04]  /*16ee0*/  STL [R1+0x1208], R3 ;  /* 0x0012080301007387 */ /* 0x000fe80000100800 */
[----:B------:R-:W-:Y:S04]  /*16ef0*/  STL.64 [R1+0x260], R248 ;  /* 0x000260f801007387 */ /* 0x000fe80000100a00 */
[----:B------:R-:W-:Y:S04]  /*16f00*/  STL.64 [R1+0x268], R250 ;  /* 0x000268fa01007387 */ /* 0x000fe80000100a00 */
[----:B------:R-:W-:Y:S04]  /*16f10*/  STL.64 [R1+0x250], R88 ;  /* 0x0002505801007387 */ /* 0x000fe80000100a00 */
[----:B------:R1:W-:Y:S04]  /*16f20*/  STL.64 [R1+0x240], R8 ;  /* 0x0002400801007387 */ /* 0x0003e80000100a00 */
[----:B------:R1:W-:Y:S04]  /*16f30*/  STL.64 [R1+0x248], R10 ;  /* 0x0002480a01007387 */ /* 0x0003e80000100a00 */
[----:B-1----:R-:W3:Y:S04]  /*16f40*/  LDL.LU.64 R8, [R1+0x2d0] ;  /* 0x0002d00001087983 */ /* 0x002ee80000300a00 */
[----:B------:R-:W3:Y:S01]  /*16f50*/  LDL.LU.64 R10, [R1+0x2d8] ;  /* 0x0002d800010a7983 */ /* 0x000ee20000300a00 */
[----:B------:R-:W-:-:S02]  /*16f60*/  IMAD.MOV.U32 R25, RZ, RZ, R83 ;  /* 0x000000ffff197224 */ /* 0x000fc400078e0053 */
[----:B------:R-:W-:Y:S02]  /*16f70*/  IMAD.MOV.U32 R24, RZ, RZ, R82 ;  /* 0x000000ffff187224 */ /* 0x000fe400078e0052 */
[----:B------:R-:W-:Y:S02]  /*16f80*/  IMAD.MOV.U32 R17, RZ, RZ, R80 ;  /* 0x000000ffff117224 */ /* 0x000fe400078e0050 */
[----:B------:R-:W-:Y:S01]  /*16f90*/  IMAD.MOV.U32 R21, RZ, RZ, R81 ;  /* 0x000000ffff157224 */ /* 0x000fe200078e0051 */
[----:B------:R1:W-:Y:S04]  /*16fa0*/  STL [R1+0x119c], R25 ;  /* 0x00119c1901007387 */ /* 0x0003e80000100800 */
[----:B------:R1:W-:Y:S04]  /*16fb0*/  STL [R1+0x1198], R24 ;  /* 0x0011981801007387 */ /* 0x0003e80000100800 */
[----:B------:R1:W-:Y:S04]  /*16fc0*/  STL [R1+0x1194], R17 ;  /* 0x0011941101007387 */ /* 0x0003e80000100800 */
[----:B------:R1:W-:Y:S04]  /*16fd0*/  STL [R1+0x1190], R21 ;  /* 0x0011901501007387 */ /* 0x0003e80000100800 */
        /* <DEDUP_REMOVED lines=11> */
[----:B------:R-:W-:Y:S01]  /*17090*/  STL [R1+0x11ac], R29 ;  /* 0x0011ac1d01007387 */ /* 0x000fe20000100800 */
[C---:B---3--:R-:W-:Y:S03]  /*170a0*/  HMMA.1688.F32.TF32 R8, R12.reuse, R56, R8 ;  /* 0x000000380c08723c */ /* 0x048fe60000081008 */
[----:B------:R-:W-:Y:S04]  /*170b0*/  STL [R1+0x11a8], R28 ;  /* 0x0011a81c01007387 */ /* 0x000fe80000100800 */
[----:B------:R-:W-:Y:S04]  /*170c0*/  STL [R1+0x11a4], R20 ;  /* 0x0011a41401007387 */ /* 0x000fe80000100800 */
[----:B------:R3:W-:Y:S01]  /*170d0*/  STL [R1+0x11a0], R16 ;  /* 0x0011a01001007387 */ /* 0x0007e20000100800 */
[----:B----4-:R-:W-:Y:S11]  /*170e0*/  HMMA.1688.F32.TF32 R80, R12, R60, R80 ;  /* 0x0000003c0c50723c */ /* 0x010ff60000081050 */
[----:B------:R-:W-:Y:S01]  /*170f0*/  @!UPT UIADD3 URZ, URZ, URZ, URZ ;  /* 0x0000003f3f3ff290 */ /* 0x000fe2000fffe03f */
[----:B-1----:R-:W-:Y:S02]  /*17100*/  IMAD.MOV.U32 R25, RZ, RZ, R8 ;  /* 0x000000ffff197224 */ /* 0x002fe400078e0008 */
[----:B------:R-:W-:Y:S02]  /*17110*/  IMAD.MOV.U32 R24, RZ, RZ, R9 ;  /* 0x000000ffff187224 */ /* 0x000fe400078e0009 */
[----:B------:R-:W-:Y:S01]  /*17120*/  IMAD.MOV.U32 R17, RZ, RZ, R10 ;  /* 0x000000ffff117224 */ /* 0x000fe200078e000a */
[----:B------:R-:W4:Y:S01]  /*17130*/  LDL.LU.64 R8, [R1+0x220] ;  /* 0x0002200001087983 */ /* 0x000f220000300a00 */
[----:B------:R-:W-:-:S03]  /*17140*/  IMAD.MOV.U32 R21, RZ, RZ, R11 ;  /* 0x000000ffff157224 */ /* 0x000fc600078e000b */
[----:B------:R-:W4:Y:S04]  /*17150*/  LDL.LU.64 R10, [R1+0x228] ;  /* 0x00022800010a7983 */ /* 0x000f280000300a00 */
[----:B------:R-:W-:Y:S04]  /*17160*/  STL [R1+0x11bc], R21 ;  /* 0x0011bc1501007387 */ /* 0x000fe80000100800 */
[----:B------:R-:W-:Y:S04]  /*17170*/  STL [R1+0x11b8], R17 ;  /* 0x0011b81101007387 */ /* 0x000fe80000100800 */
[----:B------:R-:W-:Y:S01]  /*17180*/  STL [R1+0x11b4], R25 ;  /* 0x0011b41901007387 */ /* 0x000fe20000100800 */
[----:B---3--:R-:W-:-:S02]  /*17190*/  IMAD.MOV.U32 R16, RZ, RZ, R83 ;  /* 0x000000ffff107224 */ /* 0x008fc400078e0053 */
[----:B------:R-:W-:Y:S01]  /*171a0*/  IMAD.MOV.U32 R20, RZ, RZ, R82 ;  /* 0x000000ffff147224 */ /* 0x000fe200078e0052 */
[----:B------:R1:W-:Y:S01]  /*171b0*/  STL [R1+0x11b0], R24 ;  /* 0x0011b01801007387 */ /* 0x0003e20000100800 */
[----:B------:R-:W-:Y:S02]  /*171c0*/  IMAD.MOV.U32 R29, RZ, RZ, R80 ;  /* 0x000000ffff1d7224 */ /* 0x000fe400078e0050 */
[----:B------:R-:W-:Y:S01]  /*171d0*/  IMAD.MOV.U32 R28, RZ, RZ, R81 ;  /* 0x000000ffff1c7224 */ /* 0x000fe200078e0051 */
[----:B------:R3:W-:Y:S04]  /*171e0*/  STL [R1+0x11cc], R16 ;  /* 0x0011cc1001007387 */ /* 0x0007e80000100800 */
[----:B------:R1:W-:Y:S04]  /*171f0*/  STL [R1+0x11c8], R20 ;  /* 0x0011c81401007387 */ /* 0x0003e80000100800 */
[----:B------:R1:W-:Y:S04]  /*17200*/  STL [R1+0x11c4], R29 ;  /* 0x0011c41d01007387 */ /* 0x0003e80000100800 */
[----:B------:R1:W-:Y:S01]  /*17210*/  STL [R1+0x11c0], R28 ;  /* 0x0011c01c01007387 */ /* 0x0003e20000100800 */
[C---:B--2---:R-:W-:Y:S11]  /*17220*/  HMMA.1688.F32.TF32 R32, R12.reuse, R64, R32 ;  /* 0x000000400c20723c */ /* 0x044ff60000081020 */
[----:B------:R-:W-:Y:S11]  /*17230*/  @!UPT UIADD3 URZ, URZ, URZ, URZ ;  /* 0x0000003f3f3ff290 */ /* 0x000ff6000fffe03f */
[----:B------:R-:W-:Y:S02]  /*17240*/  @!UPT UIADD3 URZ, URZ, URZ, URZ ;  /* 0x0000003f3f3ff290 */ /* 0x000fe4000fffe03f */
[----:B-1----:R-:W-:Y:S02]  /*17250*/  IMAD.MOV.U32 R24, RZ, RZ, R35 ;  /* 0x000000ffff187224 */ /* 0x002fe400078e0023 */
[----:B------:R-:W-:Y:S02]  /*17260*/  IMAD.MOV.U32 R25, RZ, RZ, R34 ;  /* 0x000000ffff197224 */ /* 0x000fe400078e0022 */
[----:B------:R-:W-:Y:S02]  /*17270*/  IMAD.MOV.U32 R21, RZ, RZ, R32 ;  /* 0x000000ffff157224 */ /* 0x000fe400078e0020 */
[----:B------:R-:W-:Y:S01]  /*17280*/  IMAD.MOV.U32 R17, RZ, RZ, R33 ;  /* 0x000000ffff117224 */ /* 0x000fe200078e0021 */
[----:B------:R1:W-:Y:S04]  /*17290*/  STL [R1+0x11dc], R24 ;  /* 0x0011dc1801007387 */ /* 0x0003e80000100800 */
[----:B------:R2:W-:Y:S04]  /*172a0*/  STL [R1+0x11d8], R25 ;  /* 0x0011d81901007387 */ /* 0x0005e80000100800 */
[----:B------:R1:W-:Y:S04]  /*172b0*/  STL [R1+0x11d4], R21 ;  /* 0x0011d41501007387 */ /* 0x0003e80000100800 */
[----:B------:R1:W-:Y:S04]  /*172c0*/  STL [R1+0x11d0], R17 ;  /* 0x0011d01101007387 */ /* 0x0003e80000100800 */
[----:B------:R-:W2:Y:S04]  /*172d0*/  LDL.LU.64 R80, [R1+0x210] ;  /* 0x0002100001507983 */ /* 0x000ea80000300a00 */
[----:B------:R-:W2:Y:S01]  /*172e0*/  LDL.LU.64 R82, [R1+0x218] ;  /* 0x0002180001527983 */ /* 0x000ea20000300a00 */
[----:B----4-:R-:W-:Y:S01]  /*172f0*/  HMMA.1688.F32.TF32 R8, R12, R68, R8 ;  /* 0x000000440c08723c */ /* 0x010fe20000081008 */
[----:B------:R-:W-:Y:S11]  /*17300*/  IMAD.MOV.U32 R242, RZ, RZ, R90 ;  /* 0x000000fffff27224 */ /* 0x000ff600078e005a */
[----:B------:R-:W-:Y:S11]  /*17310*/  @!UPT UIADD3 URZ, URZ, URZ, URZ ;  /* 0x0000003f3f3ff290 */ /* 0x000ff6000fffe03f */
[----:B------:R-:W-:Y:S01]  /*17320*/  @!UPT UIADD3 URZ, URZ, URZ, URZ ;  /* 0x0000003f3f3ff290 */ /* 0x000fe2000fffe03f */
[----:B---3--:R-:W-:Y:S02]  /*17330*/  IMAD.MOV.U32 R16, RZ, RZ, R8 ;  /* 0x000000ffff107224 */ /* 0x008fe400078e0008 */
[----:B------:R-:W-:Y:S02]  /*17340*/  IMAD.MOV.U32 R20, RZ, RZ, R9 ;  /* 0x000000ffff147224 */ /* 0x000fe400078e0009 */
[----:B------:R-:W-:Y:S01]  /*17350*/  IMAD.MOV.U32 R29, RZ, RZ, R10 ;  /* 0x000000ffff1d7224 */ /* 0x000fe200078e000a */
[----:B------:R-:W3:Y:S01]  /*17360*/  LDL.LU.64 R8, [R1+0x1f0] ;  /* 0x0001f00001087983 */ /* 0x000ee20000300a00 */
[----:B------:R-:W-:-:S03]  /*17370*/  IMAD.MOV.U32 R28, RZ, RZ, R11 ;  /* 0x000000ffff1c7224 */ /* 0x000fc600078e000b */
[----:B------:R-:W3:Y:S04]  /*17380*/  LDL.LU.64 R10, [R1+0x1f8] ;  /* 0x0001f800010a7983 */ /* 0x000ee80000300a00 */
[----:B------:R-:W4:Y:S04]  /*17390*/  LDL.LU R84, [R1+0xf0] ;  /* 0x0000f00001547983 */ /* 0x000f280000300800 */
[----:B------:R-:W4:Y:S04]  /*173a0*/  LDL.LU R85, [R1+0xf4] ;  /* 0x0000f40001557983 */ /* 0x000f280000300800 */
[----:B------:R-:W4:Y:S01]  /*173b0*/  LDL.LU R86, [R1+0xf8] ;  /* 0x0000f80001567983 */ /* 0x000f220000300800 */
[----:B------:R-:W-:-:S03]  /*173c0*/  IMAD.MOV.U32 R3, RZ, RZ, R91 ;  /* 0x000000ffff037224 */ /* 0x000fc600078e005b */
        /* <DEDUP_REMOVED lines=9> */
[----:B------:R-:W-:-:S02]  /*17460*/  IMAD.MOV.U32 R248, RZ, RZ, R23 ;  /* 0x000000fffff87224 */ /* 0x000fc400078e0017 */
[----:B------:R-:W-:Y:S01]  /*17470*/  IMAD.MOV.U32 R249, RZ, RZ, R22 ;  /* 0x000000fffff97224 */ /* 0x000fe200078e0016 */
[----:B--2---:R-:W-:Y:S11]  /*17480*/  HMMA.1688.F32.TF32 R80, R12, R72, R80 ;  /* 0x000000480c50723c */ /* 0x004ff60000081050 */
[----:B------:R-:W-:Y:S11]  /*17490*/  @!UPT UIADD3 URZ, URZ, URZ, URZ ;  /* 0x0000003f3f3ff290 */ /* 0x000ff6000fffe03f */
[----:B------:R-:W-:Y:S02]  /*174a0*/  @!UPT UIADD3 URZ, URZ, URZ, URZ ;  /* 0x0000003f3f3ff290 */ /* 0x000fe4000fffe03f */
[----:B-1----:R-:W-:Y:S02]  /*174b0*/  IMAD.MOV.U32 R24, RZ, RZ, R80 ;  /* 0x000000ffff187224 */ /* 0x002fe400078e0050 */
[----:B------:R-:W-:Y:S01]  /*174c0*/  IMAD.MOV.U32 R25, RZ, RZ, R81 ;  /* 0x000000ffff197224 */ /* 0x000fe200078e0051 */
[----:B------:R-:W2:Y:S01]  /*174d0*/  LDL.LU R80, [R1+0xc0] ;  /* 0x0000c00001507983 */ /* 0x000ea20000300800 */
[----:B------:R-:W-:Y:S02]  /*174e0*/  IMAD.MOV.U32 R21, RZ, RZ, R82 ;  /* 0x000000ffff157224 */ /* 0x000fe400078e0052 */
[----:B------:R-:W-:Y:S01]  /*174f0*/  IMAD.MOV.U32 R17, RZ, RZ, R83 ;  /* 0x000000ffff117224 */ /* 0x000fe200078e0053 */
[----:B------:R-:W2:Y:S01]  /*17500*/  LDL.LU R81, [R1+0xc4] ;  /* 0x0000c40001517983 */ /* 0x000ea20000300800 */
[----:B------:R-:W-:-:S03]  /*17510*/  IMAD.MOV.U32 R83, RZ, RZ, R19 ;  /* 0x000000ffff537224 */ /* 0x000fc600078e0013 */
[----:B------:R-:W2:Y:S04]  /*17520*/  LDL.LU R82, [R1+0xc8] ;  /* 0x0000c80001527983 */ /* 0x000ea80000300800 */
[----:B------:R-:W2:Y:S04]  /*17530*/  LDL.LU R19, [R1+0x1320] ;  /* 0x0013200001137983 */ /* 0x000ea80000300800 */
[----:B------:R-:W4:Y:S04]  /*17540*/  LDL.LU R23, [R1+0x131c] ;  /* 0x00131c0001177983 */ /* 0x000f280000300800 */
[----:B------:R-:W4:Y:S01]  /*17550*/  LDL.LU R22, [R1+0x1318] ;  /* 0x0013180001167983 */ /* 0x000f220000300800 */
[----:B---3--:R-:W-:Y:S01]  /*17560*/  HMMA.1688.F32.TF32 R8, R12, R76, R8 ;  /* 0x0000004c0c08723c */ /* 0x008fe20000081008 */
[----:B------:R-:W-:-:S02]  /*17570*/  IMAD.MOV.U32 R250, RZ, RZ, R30 ;  /* 0x000000fffffa7224 */ /* 0x000fc400078e001e */
[----:B------:R-:W3:Y:S01]  /*17580*/  LDL.LU R30, [R1+0x1314] ;  /* 0x00131400011e7983 */ /* 0x000ee20000300800 */
[----:B------:R-:W-:-:S03]  /*17590*/  IMAD.MOV.U32 R251, RZ, RZ, R18 ;  /* 0x000000fffffb7224 */ /* 0x000fc600078e0012 */
[----:B------:R-:W3:Y:S11]  /*175a0*/  LDL.LU R18, [R1+0x1310] ;  /* 0x0013100001127983 */ /* 0x000ef60000300800 */
[----:B------:R-:W-:Y:S06]  /*175b0*/  @!UPT UIADD3 URZ, URZ, URZ, URZ ;  /* 0x0000003f3f3ff290 */ /* 0x000fec000fffe03f */
[----:B------:R-:W-:Y:S02]  /*175c0*/  IMAD.MOV.U32 R15, RZ, RZ, R8 ;  /* 0x000000ffff0f7224 */ /* 0x000fe400078e0008 */
[----:B------:R-:W-:Y:S01]  /*175d0*/  IMAD.MOV.U32 R14, RZ, RZ, R9 ;  /* 0x000000ffff0e7224 */ /* 0x000fe200078e0009 */
[----:B------:R-:W-:Y:S01]  /*175e0*/  LDS R8, [R243+0x2080] ;  /* 0x00208000f3087984 */ /* 0x000fe20000000800 */
[----:B------:R-:W-:Y:S02]  /*175f0*/  IMAD.MOV.U32 R13, RZ, RZ, R10 ;  /* 0x000000ffff0d7224 */ /* 0x000fe400078e000a */
[----:B------:R-:W-:Y:S01]  /*17600*/  IMAD.MOV.U32 R12, RZ, RZ, R11 ;  /* 0x000000ffff0c7224 */ /* 0x000fe200078e000b */
[----:B------:R-:W-:Y:S04]  /*17610*/  STL.64 [R1+0x11e8], R14 ;  /* 0x0011e80e01007387 */ /* 0x000fe80000100a00 */
[----:B------:R2:W-:Y:S04]  /*17620*/  STL.64 [R1+0x11e0], R12 ;  /* 0x0011e00c01007387 */ /* 0x0005e80000100a00 */
[----:B------:R-:W-:Y:S04]  /*17630*/  LDS R10, [R243+0x3080] ;  /* 0x00308000f30a7984 */ /* 0x000fe80000000800 */
[----:B------:R-:W-:Y:S04]  /*17640*/  LDS R9, [R241+0x2080] ;  /* 0x00208000f1097984 */ /* 0x000fe80000000800 */
[----:B------:R-:W1:Y:S01]  /*17650*/  LDS R11, [R241+0x3080] ;  /* 0x00308000f10b7984 */ /* 0x000e620000000800 */
[----:B--2---:R-:W-:-:S03]  /*17660*/  IMAD.MOV.U32 R12, RZ, RZ, R19 ;  /* 0x000000ffff0c7224 */ /* 0x004fc600078e0013 */
[----:B------:R-:W3:Y:S01]  /*17670*/  LDL.LU R19, [R1+0x130c] ;  /* 0x00130c0001137983 */ /* 0x000ee20000300800 */
[----:B----4-:R-:W-:-:S03]  /*17680*/  IMAD.MOV.U32 R15, RZ, RZ, R23 ;  /* 0x000000ffff0f7224 */ /* 0x010fc600078e0017 */
[----:B------:R-:W2:Y:S01]  /*17690*/  LDL.LU R13, [R1+0x204] ;  /* 0x00020400010d7983 */ /* 0x000ea20000300800 */
[----:B------:R-:W-:-:S03]  /*176a0*/  IMAD.MOV.U32 R14, RZ, RZ, R22 ;  /* 0x000000ffff0e7224 */ /* 0x000fc600078e0016 */
[----:B------:R-:W4:Y:S04]  /*176b0*/  LDL.LU R22, [R1+0x1308] ;  /* 0x0013080001167983 */ /* 0x000f280000300800 */
[----:B------:R-:W4:Y:S01]  /*176c0*/  LDL.LU R23, [R1+0x1304] ;  /* 0x0013040001177983 */ /* 0x000f220000300800 */
[C---:B---3--:R-:W-:Y:S08]  /*176d0*/  HMMA.1688.F32.TF32 R88, R4.reuse, R18, R88 ;  /* 0x000000120458723c */ /* 0x048ff00000081058 */
[----:B----4-:R-:W-:Y:S11]  /*176e0*/  HMMA.1688.F32.TF32 R32, R4, R22, R32 ;  /* 0x000000160420723c */ /* 0x010ff60000081020 */
[----:B------:R-:W-:Y:S04]  /*176f0*/  @!UPT UIADD3 URZ, URZ, URZ, URZ ;  /* 0x0000003f3f3ff290 */ /* 0x000fe8000fffe03f */
[----:B------:R3:W-:Y:S04]  /*17700*/  STL.64 [R1+0x210], R88 ;  /* 0x0002105801007387 */ /* 0x0007e80000100a00 */
[----:B------:R4:W-:Y:S01]  /*17710*/  STL.64 [R1+0x218], R90 ;  /* 0x0002185a01007387 */ /* 0x0009e20000100a00 */
[----:B---3--:R-:W-:-:S03]  /*17720*/  IMAD.MOV.U32 R88, RZ, RZ, R26 ;  /* 0x000000ffff587224 */ /* 0x008fc600078e001a */
[----:B------:R-:W2:Y:S01]  /*17730*/  LDL.LU R26, [R1+0x1300] ;  /* 0x00130000011a7983 */ /* 0x000ea20000300800 */
[----:B------:R-:W-:-:S03]  /*17740*/  IMAD.MOV.U32 R89, RZ, RZ, R27 ;  /* 0x000000ffff597224 */ /* 0x000fc600078e001b */
[----:B------:R-:W2:Y:S01]  /*17750*/  LDL.LU R27, [R1+0x12fc] ;  /* 0x0012fc00011b7983 */ /* 0x000ea20000300800 */
[----:B----4-:R-:W-:Y:S02]  /*17760*/  IMAD.MOV.U32 R90, RZ, RZ, R31 ;  /* 0x000000ffff5a7224 */ /* 0x010fe400078e001f */
[----:B------:R-:W-:Y:S01]  /*17770*/  IMAD.MOV.U32 R91, RZ, RZ, R252 ;  /* 0x000000ffff5b7224 */ /* 0x000fe200078e00fc */
[----:B------:R-:W3:Y:S01]  /*17780*/  LDL.LU R31, [R1+0x12f8] ;  /* 0x0012f800011f7983 */ /* 0x000ee20000300800 */
[----:B------:R-:W-:-:S03]  /*17790*/  IMAD.MOV.U32 R252, RZ, RZ, R35 ;  /* 0x000000fffffc7224 */ /* 0x000fc600078e0023 */
[----:B------:R-:W-:Y:S04]  /*177a0*/  STL.64 [R1+0x470], R32 ;  /* 0x0004702001007387 */ /* 0x000fe80000100a00 */
[----:B------:R4:W-:Y:S04]  /*177b0*/  STL [R1+0x478], R34 ;  /* 0x0004782201007387 */ /* 0x0009e80000100800 */
[----:B----4-:R-:W4:Y:S04]  /*177c0*/  LDL.LU.64 R34, [R1+0x12f0] ;  /* 0x0012f00001227983 */ /* 0x010f280000300a00 */
[----:B------:R-:W3:Y:S04]  /*177d0*/  LDL.LU.64 R32, [R1+0x12e8] ;  /* 0x0012e80001207983 */ /* 0x000ee80000300a00 */
[----:B------:R-:W-:Y:S01]  /*177e0*/  STL [R1+0x10b0], R252 ;  /* 0x0010b0fc01007387 */ /* 0x000fe20000100800 */
[C---:B--2---:R-:W-:Y:S11]  /*177f0*/  HMMA.1688.F32.TF32 R12, R4.reuse, R26, R12 ;  /* 0x0000001a040c723c */ /* 0x044ff6000008100c */
[----:B------:R-:W-:Y:S11]  /*17800*/  @!UPT UIADD3 URZ, URZ, URZ, URZ ;  /* 0x0000003f3f3ff290 */ /* 0x000ff6000fffe03f */
[----:B------:R-:W-:Y:S01]  /*17810*/  @!UPT UIADD3 URZ, URZ, URZ, URZ ;  /* 0x0000003f3f3ff290 */ /* 0x000fe2000fffe03f */
[----:B------:R-:W-:Y:S04]  /*17820*/  STL.64 [R1+0x550], R12 ;  /* 0x0005500c01007387 */ /* 0x000fe80000100a00 */
[----:B------:R3:W-:Y:S02]  /*17830*/  STL.64 [R1+0x558], R14 ;  /* 0x0005580e01007387 */ /* 0x0007e40000100a00 */
[----:B---3--:R-:W-:Y:S07]  /*17840*/  HMMA.1688.F32.TF32 R12, R4, R30, R84 ;  /* 0x0000001e040c723c */ /* 0x008fee0000081054 */
[----:B----4-:R-:W-:-:S02]  /*17850*/  IMAD.MOV.U32 R84, RZ, RZ, R35 ;  /* 0x000000ffff547224 */ /* 0x010fc400078e0023 */
[----:B------:R-:W2:Y:S01]  /*17860*/  LDL.LU R35, [R1+0x12e4] ;  /* 0x0012e40001237983 */ /* 0x000ea20000300800 */
[----:B------:R-:W-:Y:S02]  /*17870*/  IMAD.MOV.U32 R85, RZ, RZ, R74 ;  /* 0x000000ffff557224 */ /* 0x000fe400078e004a */
[----:B------:R-:W-:Y:S01]  /*17880*/  IMAD.MOV.U32 R86, RZ, RZ, R38 ;  /* 0x000000ffff567224 */ /* 0x000fe200078e0026 */
[----:B------:R-:W3:Y:S01]  /*17890*/  LDL.LU R74, [R1+0x12e0] ;  /* 0x0012e000014a7983 */ /* 0x000ee20000300800 */
[----:B------:R-:W-:-:S03]  /*178a0*/  IMAD.MOV.U32 R87, RZ, RZ, R39 ;  /* 0x000000ffff577224 */ /* 0x000fc600078e0027 */
[----:B------:R-:W4:Y:S04]  /*178b0*/  LDL.LU R38, [R1+0x12dc] ;  /* 0x0012dc0001267983 */ /* 0x000f280000300800 */
[----:B------:R-:W4:Y:S03]  /*178c0*/  LDL.LU R39, [R1+0x12d8] ;  /* 0x0012d80001277983 */ /* 0x000f260000300800 */
[----:B------:R-:W-:Y:S02]  /*178d0*/  IMAD.MOV.U32 R45, RZ, RZ, R12 ;  /* 0x000000ffff2d7224 */ /* 0x000fe400078e000c */
[----:B------:R-:W-:Y:S02]  /*178e0*/  IMAD.MOV.U32 R44, RZ, RZ, R13 ;  /* 0x000000ffff2c7224 */ /* 0x000fe400078e000d */
[----:B------:R-:W-:-:S02]  /*178f0*/  IMAD.MOV.U32 R41, RZ, RZ, R14 ;  /* 0x000000ffff297224 */ /* 0x000fc400078e000e */
[----:B------:R-:W-:Y:S01]  /*17900*/  IMAD.MOV.U32 R40, RZ, RZ, R15 ;  /* 0x000000ffff287224 */ /* 0x000fe200078e000f */
[----:B------:R-:W-:Y:S04]  /*17910*/  STL [R1+0x109c], R45 ;  /* 0x00109c2d01007387 */ /* 0x000fe80000100800 */
[----:B------:R-:W-:Y:S04]  /*17920*/  STL [R1+0x1098], R40 ;  /* 0x0010982801007387 */ /* 0x000fe80000100800 */
[----:B------:R-:W-:Y:S04]  /*17930*/  STL [R1+0x1094], R44 ;  /* 0x0010942c01007387 */ /* 0x000fe80000100800 */
[----:B------:R-:W-:Y:S01]  /*17940*/  STL [R1+0x1090], R41 ;  /* 0x0010902901007387 */ /* 0x000fe20000100800 */
[----:B--2---:R-:W-:Y:S07]  /*17950*/  HMMA.1688.F32.TF32 R12, R4, R34, R80 ;  /* 0x00000022040c723c */ /* 0x004fee0000081050 */
[----:B------:R-:W-:-:S02]  /*17960*/  IMAD.MOV.U32 R80, RZ, RZ, R75 ;  /* 0x000000ffff507224 */ /* 0x000fc400078e004b */
[----:B------:R-:W3:Y:S01]  /*17970*/  LDL.LU R75, [R1+0x12d4] ;  /* 0x0012d400014b7983 */ /* 0x000ee20000300800 */
[----:B------:R-:W-:Y:S02]  /*17980*/  IMAD.MOV.U32 R81, RZ, RZ, R70 ;  /* 0x000000ffff517224 */ /* 0x000fe400078e0046 */
[----:B------:R-:W-:Y:S02]  /*17990*/  IMAD.MOV.U32 R82, RZ, RZ, R42 ;  /* 0x000000ffff527224 */ /* 0x000fe400078e002a */
[----:B------:R-:W-:-:S09]  /*179a0*/  IMAD.MOV.U32 R83, RZ, RZ, R43 ;  /* 0x000000ffff537224 */ /* 0x000fd200078e002b */
[----:B------:R-:W-:Y:S04]  /*179b0*/  STL.64 [R1+0x5e0], R12 ;  /* 0x0005e00c01007387 */ /* 0x000fe80000100a00 */
[----:B------:R4:W-:Y:S04]  /*179c0*/  STL.64 [R1+0x5e8], R14 ;  /* 0x0005e80e01007387 */ /* 0x0009e80000100a00 */
[----:B------:R-:W2:Y:S04]  /*179d0*/  LDL.LU R70, [R1+0x12d0] ;  /* 0x0012d00001467983 */ /* 0x000ea80000300800 */
[----:B------:R-:W2:Y:S04]  /*179e0*/  LDL.LU R42, [R1+0x12cc] ;  /* 0x0012cc00012a7983 */ /* 0x000ea80000300800 */
[----:B------:R-:W2:Y:S01]  /*179f0*/  LDL.LU R43, [R1+0x12c8] ;  /* 0x0012c800012b7983 */ /* 0x000ea20000300800 */
[----:B----4-:R-:W-:Y:S11]  /*17a00*/  HMMA.1688.F32.TF32 R12, R4, R38, R248 ;  /* 0x00000026040c723c */ /* 0x010ff600000810f8 */
[----:B------:R-:W-:Y:S11]  /*17a10*/  @!UPT UIADD3 URZ, URZ, URZ, URZ ;  /* 0x0000003f3f3ff290 */ /* 0x000ff6000fffe03f */
[----:B------:R-:W-:Y:S01]  /*17a20*/  @!UPT UIADD3 URZ, URZ, URZ, URZ ;  /* 0x0000003f3f3ff290 */ /* 0x000fe2000fffe03f */
[----:B------:R2:W-:Y:S01]  /*17a30*/  STL.64 [R1+0x698], R14 ;  /* 0x0006980e01007387 */ /* 0x0005e20000100a00 */
[----:B------:R-:W-:Y:S02]  /*17a40*/  IMAD.MOV.U32 R48, RZ, RZ, R12 ;  /* 0x000000ffff307224 */ /* 0x000fe400078e000c */
[----:B------:R-:W-:Y:S02]  /*17a50*/  IMAD.MOV.U32 R49, RZ, RZ, R13 ;  /* 0x000000ffff317224 */ /* 0x000fe400078e000d */
[----:B------:R-:W-:Y:S02]  /*17a60*/  IMAD.MOV.U32 R248, RZ, RZ, R71 ;  /* 0x000000fffff87224 */ /* 0x000fe400078e0047 */
[----:B------:R-:W4:Y:S01]  /*17a70*/  LDL.LU R71, [R1+0x12c4] ;  /* 0x0012c40001477983 */ /* 0x000f220000300800 */
[----:B------:R-:W-:Y:S02]  /*17a80*/  IMAD.MOV.U32 R249, RZ, RZ, R66 ;  /* 0x000000fffff97224 */ /* 0x000fe400078e0042 */
[----:B------:R-:W-:Y:S01]  /*17a90*/  IMAD.MOV.U32 R250, RZ, RZ, R67 ;  /* 0x000000fffffa7224 */ /* 0x000fe200078e0043 */
[----:B------:R-:W3:Y:S01]  /*17aa0*/  LDL.LU R66, [R1+0x12c0] ;  /* 0x0012c00001427983 */ /* 0x000ee20000300800 */
[----:B------:R-:W-:-:S03]  /*17ab0*/  IMAD.MOV.U32 R251, RZ, RZ, R62 ;  /* 0x000000fffffb7224 */ /* 0x000fc600078e003e */
[----:B------:R-:W3:Y:S04]  /*17ac0*/  LDL.LU R67, [R1+0x12bc] ;  /* 0x0012bc0001437983 */ /* 0x000ee80000300800 */
[----:B------:R-:W3:Y:S04]  /*17ad0*/  LDL.LU R62, [R1+0x12b8] ;  /* 0x0012b800013e7983 */ /* 0x000ee80000300800 */
[----:B------:R-:W-:Y:S04]  /*17ae0*/  STL [R1+0x1084], R49 ;  /* 0x0010843101007387 */ /* 0x000fe80000100800 */
[----:B------:R-:W-:Y:S01]  /*17af0*/  STL [R1+0x1080], R48 ;  /* 0x0010803001007387 */ /* 0x000fe20000100800 */
[----:B--2---:R-:W-:Y:S11]  /*17b00*/  HMMA.1688.F32.TF32 R12, R4, R42, R88 ;  /* 0x0000002a040c723c */ /* 0x004ff60000081058 */
[----:B------:R-:W-:Y:S11]  /*17b10*/  @!UPT UIADD3 URZ, URZ, URZ, URZ ;  /* 0x0000003f3f3ff290 */ /* 0x000ff6000fffe03f */
[----:B------:R-:W-:Y:S01]  /*17b20*/  @!UPT UIADD3 URZ, URZ, URZ, URZ ;  /* 0x0000003f3f3ff290 */ /* 0x000fe2000fffe03f */
[----:B------:R2:W-:Y:S01]  /*17b30*/  STL.64 [R1+0x878], R14 ;  /* 0x0008780e01007387 */ /* 0x0005e20000100a00 */
[----:B------:R-:W-:Y:S02]  /*17b40*/  IMAD.MOV.U32 R52, RZ, RZ, R12 ;  /* 0x000000ffff347224 */ /* 0x000fe400078e000c */
[----:B------:R-:W-:Y:S02]  /*17b50*/  IMAD.MOV.U32 R53, RZ, RZ, R13 ;  /* 0x000000ffff357224 */ /* 0x000fe400078e000d */
[----:B------:R-:W-:Y:S02]  /*17b60*/  IMAD.MOV.U32 R12, RZ, RZ, R63 ;  /* 0x000000ffff0c7224 */ /* 0x000fe400078e003f */
[----:B------:R-:W3:Y:S01]  /*17b70*/  LDL.LU R63, [R1+0x12b4] ;  /* 0x0012b400013f7983 */ /* 0x000ee20000300800 */
[----:B------:R-:W-:-:S03]  /*17b80*/  IMAD.MOV.U32 R13, RZ, RZ, R58 ;  /* 0x000000ffff0d7224 */ /* 0x000fc600078e003a */
[----:B------:R-:W3:Y:S01]  /*17b90*/  LDL.LU R58, [R1+0x12b0] ;  /* 0x0012b000013a7983 */ /* 0x000ee20000300800 */
[----:B--2---:R-:W-:Y:S02]  /*17ba0*/  IMAD.MOV.U32 R14, RZ, RZ, R46 ;  /* 0x000000ffff0e7224 */ /* 0x004fe400078e002e */
[----:B------:R-:W-:Y:S01]  /*17bb0*/  IMAD.MOV.U32 R15, RZ, RZ, R47 ;  /* 0x000000ffff0f7224 */ /* 0x000fe200078e002f */
[----:B------:R-:W2:Y:S04]  /*17bc0*/  LDL.LU R46, [R1+0x12ac] ;  /* 0x0012ac00012e7983 */ /* 0x000ea80000300800 */
[----:B------:R-:W2:Y:S01]  /*17bd0*/  LDL.LU R47, [R1+0x12a8] ;  /* 0x0012a800012f7983 */ /* 0x000ea20000300800 */
[----:B------:R-:W-:Y:S02]  /*17be0*/  IMAD.MOV.U32 R88, RZ, RZ, R59 ;  /* 0x000000ffff587224 */ /* 0x000fe400078e003b */
[----:B------:R-:W-:Y:S01]  /*17bf0*/  IMAD.MOV.U32 R89, RZ, RZ, R54 ;  /* 0x000000ffff597224 */ /* 0x000fe200078e0036 */
[----:B------:R-:W3:Y:S01]  /*17c00*/  LDL.LU R59, [R1+0x12a4] ;  /* 0x0012a400013b7983 */ /* 0x000ee20000300800 */
[----:B------:R-:W-:-:S02]  /*17c10*/  IMAD.MOV.U32 R90, RZ, RZ, R50 ;  /* 0x000000ffff5a7224 */ /* 0x000fc400078e0032 */
[----:B------:R-:W-:Y:S01]  /*17c20*/  IMAD.MOV.U32 R91, RZ, RZ, R51 ;  /* 0x000000ffff5b7224 */ /* 0x000fe200078e0033 */
[----:B------:R-:W3:Y:S04]  /*17c30*/  LDL.LU R54, [R1+0x12a0] ;  /* 0x0012a00001367983 */ /* 0x000ee80000300800 */
[----:B------:R-:W3:Y:S04]  /*17c40*/  LDL.LU R50, [R1+0x129c] ;  /* 0x00129c0001327983 */ /* 0x000ee80000300800 */
[----:B------:R-:W3:Y:S04]  /*17c50*/  LDL.LU R51, [R1+0x1298] ;  /* 0x0012980001337983 */ /* 0x000ee80000300800 */
[----:B------:R-:W-:Y:S04]  /*17c60*/  STL [R1+0xfbc], R53 ;  /* 0x000fbc3501007387 */ /* 0x000fe80000100800 */
[----:B------:R-:W-:Y:S01]  /*17c70*/  STL [R1+0xfb8], R52 ;  /* 0x000fb83401007387 */ /* 0x000fe20000100800 */
[C---:B--2---:R-:W-:Y:S11]  /*17c80*/  HMMA.1688.F32.TF32 R84, R4.reuse, R46, R84 ;  /* 0x0000002e0454723c */ /* 0x044ff60000081054 */
[----:B------:R-:W-:Y:S11]  /*17c90*/  @!UPT UIADD3 URZ, URZ, URZ, URZ ;  /* 0x0000003f3f3ff290 */ /* 0x000ff6000fffe03f */
[----:B------:R-:W-:Y:S01]  /*17ca0*/  @!UPT UIADD3 URZ, URZ, URZ, URZ ;  /* 0x0000003f3f3ff290 */ /* 0x000fe2000fffe03f */
[----:B------:R2:W-:Y:S01]  /*17cb0*/  STL.64 [R1+0x868], R86 ;  /* 0x0008685601007387 */ /* 0x0005e20000100a00 */
[----:B------:R-:W-:Y:S02]  /*17cc0*/  IMAD.MOV.U32 R56, RZ, RZ, R84 ;  /* 0x000000ffff387224 */ /* 0x000fe400078e0054 */
[----:B------:R-:W-:Y:S02]  /*17cd0*/  IMAD.MOV.U32 R84, RZ, RZ, R55 ;  /* 0x000000ffff547224 */ /* 0x000fe400078e0037 */
[----:B------:R-:W4:Y:S01]  /*17ce0*/  LDL.LU R55, [R1+0x1294] ;  /* 0x0012940001377983 */ /* 0x000f220000300800 */
[----:B---3--:R-:W-:Y:S01]  /*17cf0*/  HMMA.1688.F32.TF32 R80, R4, R50, R80 ;  /* 0x000000320450723c */ /* 0x008fe20000081050 */
[----:B------:R-:W-:Y:S02]  /*17d00*/  IMAD.MOV.U32 R57, RZ, RZ, R85 ;  /* 0x000000ffff397224 */ /* 0x000fe400078e0055 */
[----:B------:R-:W-:Y:S02]  /*17d10*/  IMAD.MOV.U32 R85, RZ, RZ, R32 ;  /* 0x000000ffff557224 */ /* 0x000fe400078e0020 */
[----:B------:R-:W4:Y:S01]  /*17d20*/  LDL.LU R32, [R1+0x1290] ;  /* 0x0012900001207983 */ /* 0x000f220000300800 */
[----:B--2---:R-:W-:-:S02]  /*17d30*/  IMAD.MOV.U32 R86, RZ, RZ, R33 ;  /* 0x000000ffff567224 */ /* 0x004fc400078e0021 */
[----:B------:R-:W-:Y:S01]  /*17d40*/  IMAD.MOV.U32 R87, RZ, RZ, R2 ;  /* 0x000000ffff577224 */ /* 0x000fe200078e0002 */
[----:B------:R-:W2:Y:S04]  /*17d50*/  LDL.LU R33, [R1+0x128c] ;  /* 0x00128c0001217983 */ /* 0x000ea80000300800 */
[----:B------:R-:W2:Y:S04]  /*17d60*/  LDL.LU R2, [R1+0x1288] ;  /* 0x0012880001027983 */ /* 0x000ea80000300800 */
[----:B------:R-:W-:Y:S04]  /*17d70*/  STL [R1+0xfc4], R57 ;  /* 0x000fc43901007387 */ /* 0x000fe80000100800 */
[----:B------:R-:W-:Y:S03]  /*17d80*/  STL [R1+0xfc0], R56 ;  /* 0x000fc03801007387 */ /* 0x000fe60000100800 */
[----:B------:R-:W-:Y:S01]  /*17d90*/  IMAD.MOV.U32 R61, RZ, RZ, R81 ;  /* 0x000000ffff3d7224 */ /* 0x000fe200078e0051 */
[----:B------:R-:W-:Y:S01]  /*17da0*/  STL.64 [R1+0x858], R82 ;  /* 0x0008585201007387 */ /* 0x000fe20000100a00 */
[----:B------:R-:W-:-:S02]  /*17db0*/  IMAD.MOV.U32 R60, RZ, RZ, R80 ;  /* 0x000000ffff3c7224 */ /* 0x000fc400078e0050 */
[----:B------:R-:W-:Y:S02]  /*17dc0*/  IMAD.MOV.U32 R80, RZ, RZ, R240 ;  /* 0x000000ffff507224 */ /* 0x000fe400078e00f0 */
[----:B------:R-:W2:Y:S01]  /*17dd0*/  LDL.LU R240, [R1+0x1284] ;  /* 0x0012840001f07983 */ /* 0x000ea20000300800 */
[----:B------:R-:W-:-:S03]  /*17de0*/  IMAD.MOV.U32 R81, RZ, RZ, R0 ;  /* 0x000000ffff517224 */ /* 0x000fc600078e0000 */
[----:B------:R-:W2:Y:S04]  /*17df0*/  LDL.LU R0, [R1+0x1280] ;  /* 0x0012800001007983 */ /* 0x000ea80000300800 */
[----:B------:R-:W-:Y:S04]  /*17e00*/  STL [R1+0xfcc], R61 ;  /* 0x000fcc3d01007387 */ /* 0x000fe80000100800 */
[----:B------:R-:W-:Y:S01]  /*17e10*/  STL [R1+0xfc8], R60 ;  /* 0x000fc83c01007387 */ /* 0x000fe20000100800 */
[C---:B------:R-:W-:Y:S08]  /*17e20*/  HMMA.1688.F32.TF32 R12, R4.reuse, R58, R12 ;  /* 0x0000003a040c723c */ /* 0x040ff0000008100c */
[----:B----4-:R-:W-:Y:S11]  /*17e30*/  HMMA.1688.F32.TF32 R248, R4, R54, R248 ;  /* 0x0000003604f8723c */ /* 0x010ff600000810f8 */
[----:B------:R-:W-:Y:S11]  /*17e40*/  @!UPT UIADD3 URZ, URZ, URZ, URZ ;  /* 0x0000003f3f3ff290 */ /* 0x000ff6000fffe03f */
[----:B------:R-:W-:Y:S02]  /*17e50*/  @!UPT UIADD3 URZ, URZ, URZ, URZ ;  /* 0x0000003f3f3ff290 */ /* 0x000fe4000fffe03f */
[----:B------:R-:W-:Y:S02]  /*17e60*/  IMAD.MOV.U32 R53, RZ, RZ, R250 ;  /* 0x000000ffff357224 */ /* 0x000fe400078e00fa */
[----:B------:R-:W-:Y:S02]  /*17e70*/  IMAD.MOV.U32 R52, RZ, RZ, R251 ;  /* 0x000000ffff347224 */ /* 0x000fe400078e00fb */
[----:B------:R-:W-:Y:S01]  /*17e80*/  IMAD.MOV.U32 R64, RZ, RZ, R248 ;  /* 0x000000ffff407224 */ /* 0x000fe200078e00f8 */
[----:B------:R-:W4:Y:S01]  /*17e90*/  LDL.LU.64 R250, [R1+0x1278] ;  /* 0x0012780001fa7983 */ /* 0x000f220000300a00 */
[----:B------:R-:W-:-:S03]  /*17ea0*/  IMAD.MOV.U32 R65, RZ, RZ, R249 ;  /* 0x000000ffff417224 */ /* 0x000fc600078e00f9 */
[----:B------:R-:W4:Y:S04]  /*17eb0*/  LDL.LU.64 R248, [R1+0x1270] ;  /* 0x0012700001f87983 */ /* 0x000f280000300a00 */
[----:B------:R-:W-:Y:S01]  /*17ec0*/  STL [R1+0xfdc], R52 ;  /* 0x000fdc3401007387 */ /* 0x000fe20000100800 */
[----:B------:R-:W-:-:S03]  /*17ed0*/  IMAD.MOV.U32 R68, RZ, RZ, R12 ;  /* 0x000000ffff447224 */ /* 0x000fc600078e000c */
[----:B------:R-:W-:Y:S01]  /*17ee0*/  STL [R1+0xfd8], R53 ;  /* 0x000fd83501007387 */ /* 0x000fe20000100800 */
[----:B------:R-:W-:-:S03]  /*17ef0*/  IMAD.MOV.U32 R69, RZ, RZ, R13 ;  /* 0x000000ffff457224 */ /* 0x000fc600078e000d */
[----:B------:R-:W-:Y:S04]  /*17f00*/  STL [R1+0xfd4], R65 ;  /* 0x000fd44101007387 */ /* 0x000fe80000100800 */
[----:B------:R-:W-:Y:S04]  /*17f10*/  STL [R1+0xfd0], R64 ;  /* 0x000fd04001007387 */ /* 0x000fe80000100800 */
[----:B------:R1:W-:Y:S02]  /*17f20*/  STL.64 [R1+0x838], R14 ;  /* 0x0008380e01007387 */ /* 0x0003e40000100a00 */
[----:B-1----:R-:W-:Y:S01]  /*17f30*/  HMMA.1688.F32.TF32 R12, R4, R62, R88 ;  /* 0x0000003e040c723c */ /* 0x002fe20000081058 */
[----:B------:R-:W-:-:S02]  /*17f40*/  IMAD.MOV.U32 R82, RZ, RZ, R37 ;  /* 0x000000ffff527224 */ /* 0x000fc400078e0025 */
[----:B------:R-:W-:Y:S11]  /*17f50*/  IMAD.MOV.U32 R83, RZ, RZ, R36 ;  /* 0x000000ffff537224 */ /* 0x000ff600078e0024 */
[----:B------:R-:W-:Y:S10]  /*17f60*/  @!UPT UIADD3 URZ, URZ, URZ, URZ ;  /* 0x0000003f3f3ff290 */ /* 0x000ff4000fffe03f */
[----:B------:R-:W-:Y:S02]  /*17f70*/  IMAD.MOV.U32 R72, RZ, RZ, R12 ;  /* 0x000000ffff487224 */ /* 0x000fe400078e000c */
[----:B------:R-:W-:Y:S02]  /*17f80*/  IMAD.MOV.U32 R73, RZ, RZ, R13 ;  /* 0x000000ffff497224 */ /* 0x000fe400078e000d */
[----:B------:R-:W-:Y:S02]  /*17f90*/  IMAD.MOV.U32 R57, RZ, RZ, R14 ;  /* 0x000000ffff397224 */ /* 0x000fe400078e000e */
[----:B------:R-:W-:Y:S02]  /*17fa0*/  IMAD.MOV.U32 R56, RZ, RZ, R15 ;  /* 0x000000ffff387224 */ /* 0x000fe400078e000f */
[C---:B------:R-:W-:Y:S11]  /*17fb0*/  HMMA.1688.F32.TF32 R12, R4.reuse, R66, R84 ;  /* 0x00000042040c723c */ /* 0x040ff60000081054 */
[----:B------:R-:W-:Y:S11]  /*17fc0*/  @!UPT UIADD3 URZ, URZ, URZ, URZ ;  /* 0x0000003f3f3ff290 */ /* 0x000ff6000fffe03f */
[----:B------:R-:W-:Y:S02]  /*17fd0*/  @!UPT UIADD3 URZ, URZ, URZ, URZ ;  /* 0x0000003f3f3ff290 */ /* 0x000fe4000fffe03f */
[----:B------:R-:W-:Y:S02]  /*17fe0*/  IMAD.MOV.U32 R76, RZ, RZ, R12 ;  /* 0x000000ffff4c7224 */ /* 0x000fe400078e000c */
[----:B------:R-:W-:Y:S02]  /*17ff0*/  IMAD.MOV.U32 R77, RZ, RZ, R13 ;  /* 0x000000ffff4d7224 */ /* 0x000fe400078e000d */
[----:B------:R-:W-:Y:S02]  /*18000*/  IMAD.MOV.U32 R61, RZ, RZ, R14 ;  /* 0x000000ffff3d7224 */ /* 0x000fe400078e000e */
[----:B------:R-:W-:Y:S02]  /*18010*/  IMAD.MOV.U32 R60, RZ, RZ, R15 ;  /* 0x000000ffff3c7224 */ /* 0x000fe400078e000f */
[C---:B------:R-:W-:Y:S01]  /*18020*/  HMMA.1688.F32.TF32 R12, R4.reuse, R70, R80 ;  /* 0x00000046040c723c */ /* 0x040fe20000081050 */
[----:B------:R-:W-:Y:S04]  /*18030*/  STL [R1+0xfe4], R69 ;  /* 0x000fe44501007387 */ /* 0x000fe80000100800 */
[----:B------:R-:W-:Y:S04]  /*18040*/  STL [R1+0xfe0], R68 ;  /* 0x000fe04401007387 */ /* 0x000fe80000100800 */
[----:B------:R-:W-:Y:S11]  /*18050*/  STL [R1+0xff4], R56 ;  /* 0x000ff43801007387 */ /* 0x000ff60000100800 */
[----:B------:R-:W-:Y:S04]  /*18060*/  @!UPT UIADD3 URZ, URZ, URZ, URZ ;  /* 0x0000003f3f3ff290 */ /* 0x000fe8000fffe03f */
[----:B------:R-:W-:Y:S02]  /*18070*/  IMAD.MOV.U32 R52, RZ, RZ, R12 ;  /* 0x000000ffff347224 */ /* 0x000fe400078e000c */
[----:B------:R-:W-:Y:S02]  /*18080*/  IMAD.MOV.U32 R53, RZ, RZ, R13 ;  /* 0x000000ffff357224 */ /* 0x000fe400078e000d */
[----:B------:R-:W-:Y:S02]  /*18090*/  IMAD.MOV.U32 R65, RZ, RZ, R14 ;  /* 0x000000ffff417224 */ /* 0x000fe400078e000e */
[----:B------:R-:W-:Y:S01]  /*180a0*/  IMAD.MOV.U32 R64, RZ, RZ, R15 ;  /* 0x000000ffff407224 */ /* 0x000fe200078e000f */
        /* <DEDUP_REMOVED lines=11> */
[----:B------:R-:W4:Y:S02]  /*18160*/  LDL.LU R88, [R1+0x3e0] ;  /* 0x0003e00001587983 */ /* 0x000f240000300800 */
[----:B----4-:R-:W-:Y:S11]  /*18170*/  HMMA.1688.F32.TF32 R12, R4, R74, R248 ;  /* 0x0000004a040c723c */ /* 0x010ff600000810f8 */
[----:B------:R-:W-:Y:S11]  /*18180*/  @!UPT UIADD3 URZ, URZ, URZ, URZ ;  /* 0x0000003f3f3ff290 */ /* 0x000ff6000fffe03f */
[----:B------:R-:W-:Y:S01]  /*18190*/  @!UPT UIADD3 URZ, URZ, URZ, URZ ;  /* 0x0000003f3f3ff290 */ /* 0x000fe2000fffe03f */
[----:B------:R1:W-:Y:S04]  /*181a0*/  STL.64 [R1+0x7f0], R12 ;  /* 0x0007f00c01007387 */ /* 0x0003e80000100a00 */
[----:B------:R4:W-:Y:S04]  /*181b0*/  STL.64 [R1+0x7f8], R14 ;  /* 0x0007f80e01007387 */ /* 0x0009e80000100a00 */
[----:B------:R-:W3:Y:S04]  /*181c0*/  LDL.LU R89, [R1+0x3e4] ;  /* 0x0003e40001597983 */ /* 0x000ee80000300800 */
        /* <DEDUP_REMOVED lines=9> */
[----:B------:R-:W3:Y:S01]  /*18260*/  LDL.LU R83, [R1+0x1ec] ;  /* 0x0001ec0001537983 */ /* 0x000ee20000300800 */
[----:B--2---:R-:W-:-:S03]  /*18270*/  IMAD.MOV.U32 R251, RZ, RZ, R0 ;  /* 0x000000fffffb7224 */ /* 0x004fc600078e0000 */
[----:B------:R-:W2:Y:S01]  /*18280*/  LDL.LU R248, [R1+0xd0] ;  /* 0x0000d00001f87983 */ /* 0x000ea20000300800 */
[----:B-1----:R-:W-:-:S03]  /*18290*/  IMAD.MOV.U32 R12, RZ, RZ, R240 ;  /* 0x000000ffff0c7224 */ /* 0x002fc600078e00f0 */
[----:B------:R-:W2:Y:S01]  /*182a0*/  LDL.LU R249, [R1+0xd4] ;  /* 0x0000d40001f97983 */ /* 0x000ea20000300800 */
[----:B------:R-:W-:-:S03]  /*182b0*/  IMAD.MOV.U32 R13, RZ, RZ, R2 ;  /* 0x000000ffff0d7224 */ /* 0x000fc600078e0002 */
[----:B------:R-:W2:Y:S04]  /*182c0*/  LDL.LU R250, [R1+0xd8] ;  /* 0x0000d80001fa7983 */ /* 0x000ea80000300800 */
[----:B------:R-:W2:Y:S04]  /*182d0*/  LDL.LU R0, [R1+0x1268] ;  /* 0x0012680001007983 */ /* 0x000ea80000300800 */
[----:B------:R-:W2:Y:S04]  /*182e0*/  LDL.LU R240, [R1+0x1264] ;  /* 0x0012640001f07983 */ /* 0x000ea80000300800 */
[----:B------:R-:W2:Y:S01]  /*182f0*/  LDL.LU R2, [R1+0x1260] ;  /* 0x0012600001027983 */ /* 0x000ea20000300800 */
[----:B------:R-:W-:Y:S03]  /*18300*/  HMMA.1688.F32.TF32 R4, R4, R78, R244 ;  /* 0x0000004e0404723c */ /* 0x000fe600000810f4 */
[----:B------:R-:W2:Y:S11]  /*18310*/  LDL.LU R244, [R1+0x110] ;  /* 0x0001100001f47983 */ /* 0x000eb60000300800 */
[----:B------:R-:W-:Y:S10]  /*18320*/  @!UPT UIADD3 URZ, URZ, URZ, URZ ;  /* 0x0000003f3f3ff290 */ /* 0x000ff4000fffe03f */
[----:B------:R-:W-:Y:S02]  /*18330*/  IMAD.MOV.U32 R68, RZ, RZ, R7 ;  /* 0x000000ffff447224 */ /* 0x000fe400078e0007 */
[----:B------:R-:W-:Y:S01]  /*18340*/  IMAD.MOV.U32 R69, RZ, RZ, R6 ;  /* 0x000000ffff457224 */ /* 0x000fe200078e0006 */
[----:B------:R-:W-:Y:S01]  /*18350*/  LDS R7, [R241+0x3100] ;  /* 0x00310000f1077984 */ /* 0x000fe20000000800 */
[----:B------:R-:W-:Y:S02]  /*18360*/  IMAD.MOV.U32 R72, RZ, RZ, R5 ;  /* 0x000000ffff487224 */ /* 0x000fe400078e0005 */
[----:B------:R-:W-:Y:S01]  /*18370*/  IMAD.MOV.U32 R73, RZ, RZ, R4 ;  /* 0x000000ffff497224 */ /* 0x000fe200078e0004 */
[----:B------:R-:W-:Y:S04]  /*18380*/  STL [R1+0x1024], R68 ;  /* 0x0010244401007387 */ /* 0x000fe80000100800 */
[----:B------:R-:W-:Y:S04]  /*18390*/  STL [R1+0x1020], R69 ;  /* 0x0010204501007387 */ /* 0x000fe80000100800 */
[----:B------:R-:W-:Y:S04]  /*183a0*/  STL [R1+0x101c], R72 ;  /* 0x00101c4801007387 */ /* 0x000fe80000100800 */
[----:B------:R-:W-:Y:S01]  /*183b0*/  STL [R1+0x1018], R73 ;  /* 0x0010184901007387 */ /* 0x000fe20000100800 */
[----:B----4-:R-:W-:-:S02]  /*183c0*/  IMAD.MOV.U32 R14, RZ, RZ, R33 ;  /* 0x000000ffff0e7224 */ /* 0x010fc400078e0021 */
[----:B------:R-:W-:Y:S01]  /*183d0*/  IMAD.MOV.U32 R15, RZ, RZ, R32 ;  /* 0x000000ffff0f7224 */ /* 0x000fe200078e0020 */
[----:B------:R-:W-:Y:S04]  /*183e0*/  LDS R4, [R243+0x2100] ;  /* 0x00210000f3047984 */ /* 0x000fe80000000800 */
[----:B------:R-:W-:Y:S04]  /*183f0*/  LDS R6, [R243+0x3100] ;  /* 0x00310000f3067984 */ /* 0x000fe80000000800 */
[----:B------:R-:W1:Y:S01]  /*18400*/  LDS R5, [R241+0x2100] ;  /* 0x00210000f1057984 */ /* 0x000e620000000800 */
[C---:B---3--:R-:W-:Y:S08]  /*18410*/  HMMA.1688.F32.TF32 R88, R8.reuse, R18, R88 ;  /* 0x000000120858723c */ /* 0x048ff00000081058 */
[C---:B------:R-:W-:Y:S08]  /*18420*/  HMMA.1688.F32.TF32 R84, R8.reuse, R22, R84 ;  /* 0x000000160854723c */ /* 0x040ff00000081054 */
[----:B------:R-:W-:Y:S07]  /*18430*/  HMMA.1688.F32.TF32 R80, R8, R26, R80 ;  /* 0x0000001a0850723c */ /* 0x000fee0000081050 */
[----:B------:R3:W-:Y:S09]  /*18440*/  STL [R1], R88 ;  /* 0x0000005801007387 */ /* 0x0007f20000100800 */
[----:B------:R-:W-:-:S02]  /*18450*/  IMAD.MOV.U32 R252, RZ, RZ, R86 ;  /* 0x000000fffffc7224 */ /* 0x000fc400078e0056 */
[----:B--2---:R-:W-:Y:S02]  /*18460*/  IMAD.MOV.U32 R247, RZ, RZ, R0 ;  /* 0x000000fffff77224 */ /* 0x004fe400078e0000 */
[----:B------:R-:W-:Y:S02]  /*18470*/  IMAD.MOV.U32 R0, RZ, RZ, R91 ;  /* 0x000000ffff007224 */ /* 0x000fe400078e005b */
[----:B------:R-:W-:Y:S02]  /*18480*/  IMAD.MOV.U32 R245, RZ, RZ, R240 ;  /* 0x000000fffff57224 */ /* 0x000fe400078e00f0 */
[----:B------:R-:W-:Y:S02]  /*18490*/  IMAD.MOV.U32 R240, RZ, RZ, R89 ;  /* 0x000000fffff07224 */ /* 0x000fe400078e0059 */
[----:B------:R-:W-:Y:S02]  /*184a0*/  IMAD.MOV.U32 R246, RZ, RZ, R2 ;  /* 0x000000fffff67224 */ /* 0x000fe400078e0002 */
[----:B------:R-:W-:-:S02]  /*184b0*/  IMAD.MOV.U32 R2, RZ, RZ, R90 ;  /* 0x000000ffff027224 */ /* 0x000fc400078e005a */
[----:B------:R-:W2:Y:S04]  /*184c0*/  LDL.LU.64 R90, [R1+0x1258] ;  /* 0x00125800015a7983 */ /* 0x000ea80000300a00 */
[----:B---3--:R-:W2:Y:S01]  /*184d0*/  LDL.LU.64 R88, [R1+0x1250] ;  /* 0x0012500001587983 */ /* 0x008ea20000300a00 */
[----:B------:R-:W-:-:S03]  /*184e0*/  IMAD.MOV.U32 R44, RZ, RZ, R82 ;  /* 0x000000ffff2c7224 */ /* 0x000fc600078e0052 */
[----:B------:R-:W-:Y:S01]  /*184f0*/  STL.64 [R1+0x30], R84 ;  /* 0x0000305401007387 */ /* 0x000fe20000100a00 */
[----:B------:R-:W-:-:S03]  /*18500*/  IMAD.MOV.U32 R41, RZ, RZ, R83 ;  /* 0x000000ffff297224 */ /* 0x000fc600078e0053 */
[----:B------:R3:W-:Y:S01]  /*18510*/  STL [R1+0x3c], R87 ;  /* 0x00003c5701007387 */ /* 0x0007e20000100800 */
[----:B------:R-:W-:Y:S02]  /*18520*/  IMAD.MOV.U32 R45, RZ, RZ, R80 ;  /* 0x000000ffff2d7224 */ /* 0x000fe400078e0050 */
[----:B------:R-:W-:Y:S01]  /*18530*/  IMAD.MOV.U32 R40, RZ, RZ, R81 ;  /* 0x000000ffff287224 */ /* 0x000fe200078e0051 */
[----:B---3--:R-:W3:Y:S04]  /*18540*/  LDL.LU.64 R86, [R1+0x1248] ;  /* 0x0012480001567983 */ /* 0x008ee80000300a00 */
[----:B------:R-:W3:Y:S04]  /*18550*/  LDL.LU.64 R84, [R1+0x1240] ;  /* 0x0012400001547983 */ /* 0x000ee80000300a00 */
[----:B------:R-:W4:Y:S04]  /*18560*/  LDL.LU.64 R82, [R1+0x1238] ;  /* 0x0012380001527983 */ /* 0x000f280000300a00 */
[----:B------:R-:W4:Y:S01]  /*18570*/  LDL.LU.64 R80, [R1+0x1230] ;  /* 0x0012300001507983 */ /* 0x000f220000300a00 */
[C---:B------:R-:W-:Y:S11]  /*18580*/  HMMA.1688.F32.TF32 R244, R8.reuse, R30, R244 ;  /* 0x0000001e08f4723c */ /* 0x040ff600000810f4 */
[----:B------:R-:W-:Y:S11]  /*18590*/  @!UPT UIADD3 URZ, URZ, URZ, URZ ;  /* 0x0000003f3f3ff290 */ /* 0x000ff6000fffe03f */
[----:B------:R-:W-:Y:S02]  /*185a0*/  @!UPT UIADD3 URZ, URZ, URZ, URZ ;  /* 0x0000003f3f3ff290 */ /* 0x000fe4000fffe03f */
[----:B------:R-:W-:Y:S02]  /*185b0*/  IMAD.MOV.U32 R37, RZ, RZ, R244 ;  /* 0x000000ffff257224 */ /* 0x000fe400078e00f4 */
[----:B------:R-:W-:Y:S02]  /*185c0*/  IMAD.MOV.U32 R36, RZ, RZ, R245 ;  /* 0x000000ffff247224 */ /* 0x000fe400078e00f5 */
[----:B------:R-:W-:Y:S02]  /*185d0*/  IMAD.MOV.U32 R33, RZ, RZ, R246 ;  /* 0x000000ffff217224 */ /* 0x000fe400078e00f6 */
[----:B------:R-:W-:Y:S02]  /*185e0*/  IMAD.MOV.U32 R32, RZ, RZ, R247 ;  /* 0x000000ffff207224 */ /* 0x000fe400078e00f7 */
[C---:B------:R-:W-:Y:S08]  /*185f0*/  HMMA.1688.F32.TF32 R244, R8.reuse, R38, R12 ;  /* 0x0000002608f4723c */ /* 0x040ff0000008100c */
[C---:B------:R-:W-:Y:S11]  /*18600*/  HMMA.1688.F32.TF32 R248, R8.reuse, R34, R248 ;  /* 0x0000002208f8723c */ /* 0x040ff600000810f8 */
[----:B------:R-:W-:Y:S11]  /*18610*/  @!UPT UIADD3 URZ, URZ, URZ, URZ ;  /* 0x0000003f3f3ff290 */ /* 0x000ff6000fffe03f */
[----:B------:R-:W-:Y:S01]  /*18620*/  @!UPT UIADD3 URZ, URZ, URZ, URZ ;  /* 0x0000003f3f3ff290 */ /* 0x000fe2000fffe03f */
[----:B------:R-:W-:Y:S04]  /*18630*/  STL.64 [R1+0x60], R248 ;  /* 0x000060f801007387 */ /* 0x000fe80000100a00 */
[----:B------:R-:W-:Y:S04]  /*18640*/  STL.64 [R1+0x68], R250 ;  /* 0x000068fa01007387 */ /* 0x000fe80000100a00 */
[----:B------:R-:W-:Y:S04]  /*18650*/  STL.64 [R1+0x70], R244 ;  /* 0x000070f401007387 */ /* 0x000fe80000100a00 */
[----:B------:R-:W-:Y:S01]  /*18660*/  STL.64 [R1+0x78], R246 ;  /* 0x000078f601007387 */ /* 0x000fe20000100a00 */
[C---:B----4-:R-:W-:Y:S11]  /*18670*/  HMMA.1688.F32.TF32 R12, R8.reuse, R42, R80 ;  /* 0x0000002a080c723c */ /* 0x050ff60000081050 */
[----:B------:R-:W-:Y:S11]  /*18680*/  @!UPT UIADD3 URZ, URZ, URZ, URZ ;  /* 0x0000003f3f3ff290 */ /* 0x000ff6000fffe03f */
[----:B------:R-:W-:Y:S02]  /*18690*/  @!UPT UIADD3 URZ, URZ, URZ, URZ ;  /* 0x0000003f3f3ff290 */ /* 0x000fe4000fffe03f */
[----:B------:R-:W-:Y:S02]  /*186a0*/  IMAD.MOV.U32 R77, RZ, RZ, R12 ;  /* 0x000000ffff4d7224 */ /* 0x000fe400078e000c */
[----:B------:R-:W-:Y:S02]  /*186b0*/  IMAD.MOV.U32 R76, RZ, RZ, R13 ;  /* 0x000000ffff4c7224 */ /* 0x000fe400078e000d */
[----:B------:R-:W-:Y:S02]  /*186c0*/  IMAD.MOV.U32 R56, RZ, RZ, R14 ;  /* 0x000000ffff387224 */ /* 0x000fe400078e000e */
[----:B------:R-:W-:Y:S02]  /*186d0*/  IMAD.MOV.U32 R57, RZ, RZ, R15 ;  /* 0x000000ffff397224 */ /* 0x000fe400078e000f */
[C---:B---3--:R-:W-:Y:S11]  /*186e0*/  HMMA.1688.F32.TF32 R12, R8.reuse, R46, R84 ;  /* 0x0000002e080c723c */ /* 0x048ff60000081054 */
[----:B------:R-:W-:Y:S11]  /*186f0*/  @!UPT UIADD3 URZ, URZ, URZ, URZ ;  /* 0x0000003f3f3ff290 */ /* 0x000ff6000fffe03f */
[----:B------:R-:W-:Y:S02]  /*18700*/  @!UPT UIADD3 URZ, URZ, URZ, URZ ;  /* 0x0000003f3f3ff290 */ /* 0x000fe4000fffe03f */
[----:B------:R-:W-:Y:S02]  /*18710*/  IMAD.MOV.U32 R53, RZ, RZ, R12 ;  /* 0x000000ffff357224 */ /* 0x000fe400078e000c */
[----:B------:R-:W-:Y:S02]  /*18720*/  IMAD.MOV.U32 R52, RZ, RZ, R13 ;  /* 0x000000ffff347224 */ /* 0x000fe400078e000d */
[----:B------:R-:W-:Y:S02]  /*18730*/  IMAD.MOV.U32 R60, RZ, RZ, R14 ;  /* 0x000000ffff3c7224 */ /* 0x000fe400078e000e */
[----:B------:R-:W-:Y:S02]  /*18740*/  IMAD.MOV.U32 R61, RZ, RZ, R15 ;  /* 0x000000ffff3d7224 */ /* 0x000fe400078e000f */
[C---:B------:R-:W-:Y:S01]  /*18750*/  HMMA.1688.F32.TF32 R12, R8.reuse, R54, R92 ;  /* 0x00000036080c723c */ /* 0x040fe2000008105c */
[----:B------:R-:W-:Y:S11]  /*18760*/  STL [R1+0x1034], R57 ;  /* 0x0010343901007387 */ /* 0x000ff60000100800 */
[----:B------:R-:W-:Y:S11]  /*18770*/  @!UPT UIADD3 URZ, URZ, URZ, URZ ;  /* 0x0000003f3f3ff290 */ /* 0x000ff6000fffe03f */
[----:B------:R-:W-:Y:S01]  /*18780*/  @!UPT UIADD3 URZ, URZ, URZ, URZ ;  /* 0x0000003f3f3ff290 */ /* 0x000fe2000fffe03f */
[----:B------:R-:W-:Y:S02]  /*18790*/  IMAD.MOV.U32 R72, RZ, RZ, R12 ;  /* 0x000000ffff487224 */ /* 0x000fe400078e000c */
[----:B------:R-:W-:Y:S02]  /*187a0*/  IMAD.MOV.U32 R73, RZ, RZ, R13 ;  /* 0x000000ffff497224 */ /* 0x000fe400078e000d */
[----:B------:R-:W-:Y:S02]  /*187b0*/  IMAD.MOV.U32 R64, RZ, RZ, R14 ;  /* 0x000000ffff407224 */ /* 0x000fe400078e000e */
[----:B------:R-:W-:Y:S02]  /*187c0*/  IMAD.MOV.U32 R65, RZ, RZ, R15 ;  /* 0x000000ffff417224 */ /* 0x000fe400078e000f */
[C---:B------:R-:W-:Y:S01]  /*187d0*/  HMMA.1688.F32.TF32 R12, R8.reuse, R58, R96 ;  /* 0x0000003a080c723c */ /* 0x040fe20000081060 */
[----:B------:R-:W-:Y:S04]  /*187e0*/  STL [R1+0x1030], R56 ;  /* 0x0010303801007387 */ /* 0x000fe80000100800 */
[----:B------:R3:W-:Y:S04]  /*187f0*/  STL [R1+0x102c], R76 ;  /* 0x00102c4c01007387 */ /* 0x0007e80000100800 */
[----:B------:R4:W-:Y:S01]  /*18800*/  STL [R1+0x1028], R77 ;  /* 0x0010284d01007387 */ /* 0x0009e20000100800 */
[C---:B--2---:R-:W-:Y:S11]  /*18810*/  HMMA.1688.F32.TF32 R80, R8.reuse, R50, R88 ;  /* 0x000000320850723c */ /* 0x044ff60000081058 */
[----:B------:R-:W-:Y:S03]  /*18820*/  @!UPT UIADD3 URZ, URZ, URZ, URZ ;  /* 0x0000003f3f3ff290 */ /* 0x000fe6000fffe03f */
[----:B---3--:R-:W-:Y:S02]  /*18830*/  IMAD.MOV.U32 R76, RZ, RZ, R12 ;  /* 0x000000ffff4c7224 */ /* 0x008fe400078e000c */
[----:B----4-:R-:W-:Y:S02]  /*18840*/  IMAD.MOV.U32 R77, RZ, RZ, R13 ;  /* 0x000000ffff4d7224 */ /* 0x010fe400078e000d */
[----:B------:R-:W-:Y:S02]  /*18850*/  IMAD.MOV.U32 R68, RZ, RZ, R14 ;  /* 0x000000ffff447224 */ /* 0x000fe400078e000e */
[----:B------:R-:W-:Y:S02]  /*18860*/  IMAD.MOV.U32 R69, RZ, RZ, R15 ;  /* 0x000000ffff457224 */ /* 0x000fe400078e000f */
[----:B------:R-:W-:Y:S01]  /*18870*/  HMMA.1688.F32.TF32 R12, R8, R62, R100 ;  /* 0x0000003e080c723c */ /* 0x000fe20000081064 */
[----:B------:R-:W-:Y:S04]  /*18880*/  STL [R1+0x1044], R61 ;  /* 0x0010443d01007387 */ /* 0x000fe80000100800 */
[----:B------:R-:W-:Y:S04]  /*18890*/  STL [R1+0x1040], R60 ;  /* 0x0010403c01007387 */ /* 0x000fe80000100800 */
[----:B------:R2:W-:Y:S04]  /*188a0*/  STL [R1+0x103c], R52 ;  /* 0x00103c3401007387 */ /* 0x0005e80000100800 */
[----:B------:R3:W-:Y:S04]  /*188b0*/  STL [R1+0x1038], R53 ;  /* 0x0010383501007387 */ /* 0x0007e80000100800 */
[----:B------:R-:W-:Y:S04]  /*188c0*/  STL.64 [R1+0x7b0], R80 ;  /* 0x0007b05001007387 */ /* 0x000fe80000100a00 */
[----:B------:R4:W-:Y:S03]  /*188d0*/  STL.64 [R1+0x7b8], R82 ;  /* 0x0007b85201007387 */ /* 0x0009e60000100a00 */
[----:B--2---:R-:W-:-:S02]  /*188e0*/  IMAD.MOV.U32 R52, RZ, RZ, R12 ;  /* 0x000000ffff347224 */ /* 0x004fc400078e000c */
[----:B---3--:R-:W-:Y:S02]  /*188f0*/  IMAD.MOV.U32 R53, RZ, RZ, R13 ;  /* 0x000000ffff357224 */ /* 0x008fe400078e000d */
[----:B------:R-:W-:Y:S02]  /*18900*/  IMAD.MOV.U32 R57, RZ, RZ, R14 ;  /* 0x000000ffff397224 */ /* 0x000fe400078e000e */
[----:B------:R-:W-:Y:S02]  /*18910*/  IMAD.MOV.U32 R56, RZ, RZ, R15 ;  /* 0x000000ffff387224 */ /* 0x000fe400078e000f */
[C---:B------:R-:W-:Y:S08]  /*18920*/  HMMA.1688.F32.TF32 R12, R8.reuse, R70, R108 ;  /* 0x00000046080c723c */ /* 0x040ff0000008106c */
[----:B----4-:R-:W-:Y:S01]  /*18930*/  HMMA.1688.F32.TF32 R80, R8, R66, R104 ;  /* 0x000000420850723c */ /* 0x010fe20000081068 */
[----:B------:R-:W-:Y:S04]  /*18940*/  STL [R1+0x1054], R65 ;  /* 0x0010544101007387 */ /* 0x000fe80000100800 */
[----:B------:R-:W-:Y:S04]  /*18950*/  STL [R1+0x1050], R64 ;  /* 0x0010504001007387 */ /* 0x000fe80000100800 */
[----:B------:R2:W-:Y:S04]  /*18960*/  STL [R1+0x104c], R73 ;  /* 0x00104c4901007387 */ /* 0x0005e80000100800 */
[----:B------:R3:W-:Y:S04]  /*18970*/  STL [R1+0x1048], R72 ;  /* 0x0010484801007387 */ /* 0x0007e80000100800 */
[----:B------:R-:W-:Y:S04]  /*18980*/  STL [R1+0x1064], R69 ;  /* 0x0010644501007387 */ /* 0x000fe80000100800 */
[----:B------:R-:W-:Y:S04]  /*18990*/  STL [R1+0x1060], R68 ;  /* 0x0010604401007387 */ /* 0x000fe80000100800 */
[----:B------:R-:W-:Y:S04]  /*189a0*/  STL [R1+0x105c], R77 ;  /* 0x00105c4d01007387 */ /* 0x000fe80000100800 */
[----:B------:R-:W-:Y:S04]  /*189b0*/  STL [R1+0x1058], R76 ;  /* 0x0010584c01007387 */ /* 0x000fe80000100800 */
[----:B------:R-:W-:Y:S04]  /*189c0*/  STL [R1+0x1074], R56 ;  /* 0x0010743801007387 */ /* 0x000fe80000100800 */
[----:B------:R-:W-:Y:S01]  /*189d0*/  STL [R1+0x1070], R57 ;  /* 0x0010703901007387 */ /* 0x000fe20000100800 */
[----:B--2---:R-:W-:-:S03]  /*189e0*/  IMAD.MOV.U32 R73, RZ, RZ, R12 ;  /* 0x000000ffff497224 */ /* 0x004fc600078e000c */
[----:B------:R-:W-:Y:S01]  /*189f0*/  STL [R1+0x106c], R53 ;  /* 0x00106c3501007387 */ /* 0x000fe20000100800 */
[----:B---3--:R-:W-:-:S03]  /*18a00*/  IMAD.MOV.U32 R72, RZ, RZ, R13 ;  /* 0x000000ffff487224 */ /* 0x008fc600078e000d */
[----:B------:R-:W-:Y:S01]  /*18a10*/  STL [R1+0x1068], R52 ;  /* 0x0010683401007387 */ /* 0x000fe20000100800 */
[----:B------:R-:W-:-:S03]  /*18a20*/  IMAD.MOV.U32 R61, RZ, RZ, R14 ;  /* 0x000000ffff3d7224 */ /* 0x000fc600078e000e */
[----:B------:R2:W-:Y:S01]  /*18a30*/  STL.64 [R1+0x770], R80 ;  /* 0x0007705001007387 */ /* 0x0005e20000100a00 */
[----:B------:R-:W-:-:S03]  /*18a40*/  IMAD.MOV.U32 R60, RZ, RZ, R15 ;  /* 0x000000ffff3c7224 */ /* 0x000fc600078e000f */
[----:B------:R3:W-:Y:S04]  /*18a50*/  STL.64 [R1+0x778], R82 ;  /* 0x0007785201007387 */ /* 0x0007e80000100a00 */
[----:B------:R-:W4:Y:S04]  /*18a60*/  LDL.LU R12, [R1+0xe0] ;  /* 0x0000e000010c7983 */ /* 0x000f280000300800 */
[----:B------:R-:W4:Y:S04]  /*18a70*/  LDL.LU R13, [R1+0xe4] ;  /* 0x0000e400010d7983 */ /* 0x000f280000300800 */
[----:B------:R-:W4:Y:S04]  /*18a80*/  LDL.LU R14, [R1+0xe8] ;  /* 0x0000e800010e7983 */ /* 0x000f280000300800 */
[----:B------:R-:W4:Y:S04]  /*18a90*/  LDL.LU R15, [R1+0xec] ;  /* 0x0000ec00010f7983 */ /* 0x000f280000300800 */
[----:B--2---:R-:W1:Y:S04]  /*18aa0*/  LDL.LU R80, [R1+0x3a0] ;  /* 0x0003a00001507983 */ /* 0x004e680000300800 */
[----:B------:R-:W1:Y:S04]  /*18ab0*/  LDL.LU R81, [R1+0x3a4] ;  /* 0x0003a40001517983 */ /* 0x000e680000300800 */
[----:B---3--:R-:W1:Y:S04]  /*18ac0*/  LDL.LU R82, [R1+0x3a8] ;  /* 0x0003a80001527983 */ /* 0x008e680000300800 */
[----:B------:R-:W1:Y:S04]  /*18ad0*/  LDL.LU R83, [R1+0x3ac] ;  /* 0x0003ac0001537983 */ /* 0x000e680000300800 */
[----:B------:R-:W2:Y:S04]  /*18ae0*/  LDL.LU R84, [R1+0x440] ;  /* 0x0004400001547983 */ /* 0x000ea80000300800 */
[----:B------:R-:W2:Y:S04]  /*18af0*/  LDL.LU R85, [R1+0x444] ;  /* 0x0004440001557983 */ /* 0x000ea80000300800 */
[----:B------:R-:W2:Y:S04]  /*18b00*/  LDL.LU R86, [R1+0x448] ;  /* 0x0004480001567983 */ /* 0x000ea80000300800 */
[----:B------:R-:W2:Y:S04]  /*18b10*/  LDL.LU R87, [R1+0x44c] ;  /* 0x00044c0001577983 */ /* 0x000ea80000300800 */
[----:B------:R-:W3:Y:S04]  /*18b20*/  LDL.LU R244, [R1+0x320] ;  /* 0x0003200001f47983 */ /* 0x000ee80000300800 */
[----:B------:R-:W3:Y:S04]  /*18b30*/  LDL.LU R245, [R1+0x324] ;  /* 0x0003240001f57983 */ /* 0x000ee80000300800 */
[----:B------:R-:W3:Y:S04]  /*18b40*/  LDL.LU R246, [R1+0x328] ;  /* 0x0003280001f67983 */ /* 0x000ee80000300800 */
[----:B------:R-:W3:Y:S04]  /*18b50*/  LDL.LU R247, [R1+0x32c] ;  /* 0x00032c0001f77983 */ /* 0x000ee80000300800 */
[----:B------:R-:W4:Y:S04]  /*18b60*/  LDL.LU R248, [R1+0x1d0] ;  /* 0x0001d00001f87983 */ /* 0x000f280000300800 */
[----:B------:R-:W4:Y:S04]  /*18b70*/  LDL.LU R249, [R1+0x1d4] ;  /* 0x0001d40001f97983 */ /* 0x000f280000300800 */
[----:B------:R-:W4:Y:S04]  /*18b80*/  LDL.LU R250, [R1+0x1d8] ;  /* 0x0001d80001fa7983 */ /* 0x000f280000300800 */
[----:B------:R-:W4:Y:S04]  /*18b90*/  LDL.LU R251, [R1+0x1dc] ;  /* 0x0001dc0001fb7983 */ /* 0x000f280000300800 */
[----:B------:R1:W-:Y:S04]  /*18ba0*/  STL [R1+0x108c], R60 ;  /* 0x00108c3c01007387 */ /* 0x0003e80000100800 */
[----:B------:R1:W-:Y:S04]  /*18bb0*/  STL [R1+0x1088], R61 ;  /* 0x0010883d01007387 */ /* 0x0003e80000100800 */
[----:B------:R-:W-:Y:S04]  /*18bc0*/  STL [R1+0x107c], R72 ;  /* 0x00107c4801007387 */ /* 0x000fe80000100800 */
[----:B------:R-:W-:Y:S04]  /*18bd0*/  STL [R1+0x1078], R73 ;  /* 0x0010784901007387 */ /* 0x000fe80000100800 */
[----:B------:R-:W4:Y:S04]  /*18be0*/  LDL.LU R96, [R1+0xb0] ;  /* 0x0000b00001607983 */ /* 0x000f280000300800 */
[----:B------:R-:W4:Y:S04]  /*18bf0*/  LDL.LU R97, [R1+0xb4] ;  /* 0x0000b40001617983 */ /* 0x000f280000300800 */
[----:B------:R-:W4:Y:S04]  /*18c00*/  LDL.LU R98, [R1+0xb8] ;  /* 0x0000b80001627983 */ /* 0x000f280000300800 */
[----:B------:R-:W4:Y:S01]  /*18c10*/  LDL.LU R99, [R1+0xbc] ;  /* 0x0000bc0001637983 */ /* 0x000f220000300800 */
[----:B------:R-:W-:Y:S11]  /*18c20*/  HMMA.1688.F32.TF32 R88, R8, R74, R112 ;  /* 0x0000004a0858723c */ /* 0x000ff60000081070 */
[----:B------:R-:W-:Y:S11]  /*18c30*/  @!UPT UIADD3 URZ, URZ, URZ, URZ ;  /* 0x0000003f3f3ff290 */ /* 0x000ff6000fffe03f */
[----:B------:R-:W-:Y:S02]  /*18c40*/  @!UPT UIADD3 URZ, URZ, URZ, URZ ;  /* 0x0000003f3f3ff290 */ /* 0x000fe4000fffe03f */
[----:B------:R-:W-:Y:S02]  /*18c50*/  IMAD.MOV.U32 R77, RZ, RZ, R88 ;  /* 0x000000ffff4d7224 */ /* 0x000fe400078e0058 */
[----:B------:R-:W-:Y:S02]  /*18c60*/  IMAD.MOV.U32 R76, RZ, RZ, R89 ;  /* 0x000000ffff4c7224 */ /* 0x000fe400078e0059 */
[----:B------:R-:W-:Y:S02]  /*18c70*/  IMAD.MOV.U32 R65, RZ, RZ, R90 ;  /* 0x000000ffff417224 */ /* 0x000fe400078e005a */
[----:B------:R-:W-:Y:S02]  /*18c80*/  IMAD.MOV.U32 R64, RZ, RZ, R91 ;  /* 0x000000ffff407224 */ /* 0x000fe400078e005b */
[C---:B-1----:R-:W-:Y:S08]  /*18c90*/  HMMA.1688.F32.TF32 R88, R4.reuse, R22, R80 ;  /* 0x000000160458723c */ /* 0x042ff00000081050 */
[C---:B--2---:R-:W-:Y:S08]  /*18ca0*/  HMMA.1688.F32.TF32 R84, R4.reuse, R18, R84 ;  /* 0x000000120454723c */ /* 0x044ff00000081054 */
[C---:B---3--:R-:W-:Y:S08]  /*18cb0*/  HMMA.1688.F32.TF32 R244, R4.reuse, R26, R244 ;  /* 0x0000001a04f4723c */ /* 0x048ff000000810f4 */
[C---:B----4-:R-:W-:Y:S07]  /*18cc0*/  HMMA.1688.F32.TF32 R248, R4.reuse, R30, R248 ;  /* 0x0000001e04f8723c */ /* 0x050fee00000810f8 */
[----:B------:R-:W-:Y:S04]  /*18cd0*/  STL.64 [R1+0x10a8], R86 ;  /* 0x0010a85601007387 */ /* 0x000fe80000100a00 */
[----:B------:R1:W-:Y:S04]  /*18ce0*/  STL.64 [R1+0x10a0], R84 ;  /* 0x0010a05401007387 */ /* 0x0003e80000100a00 */
[----:B------:R-:W-:Y:S04]  /*18cf0*/  STL.64 [R1+0x10c0], R90 ;  /* 0x0010c05a01007387 */ /* 0x000fe80000100a00 */
[----:B------:R2:W-:Y:S04]  /*18d00*/  STL.64 [R1+0x10b8], R88 ;  /* 0x0010b85801007387 */ /* 0x0005e80000100a00 */
[----:B------:R-:W-:Y:S04]  /*18d10*/  STL.64 [R1+0x10d0], R246 ;  /* 0x0010d0f601007387 */ /* 0x000fe80000100a00 */
[----:B------:R-:W-:Y:S04]  /*18d20*/  STL.64 [R1+0x10c8], R244 ;  /* 0x0010c8f401007387 */ /* 0x000fe80000100a00 */
[----:B------:R-:W-:Y:S04]  /*18d30*/  STL.64 [R1+0x10e0], R250 ;  /* 0x0010e0fa01007387 */ /* 0x000fe80000100a00 */
[----:B------:R-:W-:Y:S04]  /*18d40*/  STL.64 [R1+0x10d8], R248 ;  /* 0x0010d8f801007387 */ /* 0x000fe80000100a00 */
[----:B------:R-:W3:Y:S04]  /*18d50*/  LDL.LU R92, [R1+0x4b0] ;  /* 0x0004b000015c7983 */ /* 0x000ee80000300800 */
[----:B------:R-:W3:Y:S04]  /*18d60*/  LDL.LU R93, [R1+0x4b4] ;  /* 0x0004b400015d7983 */ /* 0x000ee80000300800 */
[----:B------:R-:W3:Y:S04]  /*18d70*/  LDL.LU R94, [R1+0x4b8] ;  /* 0x0004b800015e7983 */ /* 0x000ee80000300800 */
[----:B------:R-:W3:Y:S04]  /*18d80*/  LDL.LU R95, [R1+0x4bc] ;  /* 0x0004bc00015f7983 */ /* 0x000ee80000300800 */
[----:B------:R-:W4:Y:S04]  /*18d90*/  LDL.LU R80, [R1+0x420] ;  /* 0x0004200001507983 */ /* 0x000f280000300800 */
[----:B------:R-:W4:Y:S04]  /*18da0*/  LDL.LU R81, [R1+0x424] ;  /* 0x0004240001517983 */ /* 0x000f280000300800 */
[----:B------:R-:W4:Y:S04]  /*18db0*/  LDL.LU R82, [R1+0x428] ;  /* 0x0004280001527983 */ /* 0x000f280000300800 */
[----:B------:R-:W4:Y:S01]  /*18dc0*/  LDL.LU R83, [R1+0x42c] ;  /* 0x00042c0001537983 */ /* 0x000f220000300800 */
[C---:B------:R-:W-:Y:S11]  /*18dd0*/  HMMA.1688.F32.TF32 R12, R4.reuse, R34, R12 ;  /* 0x00000022040c723c */ /* 0x040ff6000008100c */
[----:B------:R-:W-:Y:S11]  /*18de0*/  @!UPT UIADD3 URZ, URZ, URZ, URZ ;  /* 0x0000003f3f3ff290 */ /* 0x000ff6000fffe03f */
[----:B------:R-:W-:Y:S02]  /*18df0*/  @!UPT UIADD3 URZ, URZ, URZ, URZ ;  /* 0x0000003f3f3ff290 */ /* 0x000fe4000fffe03f */
[----:B------:R-:W-:Y:S02]  /*18e00*/  IMAD.MOV.U32 R60, RZ, RZ, R12 ;  /* 0x000000ffff3c7224 */ /* 0x000fe400078e000c */
[----:B------:R-:W-:Y:S01]  /*18e10*/  IMAD.MOV.U32 R61, RZ, RZ, R13 ;  /* 0x000000ffff3d7224 */ /* 0x000fe200078e000d */
[----:B------:R-:W4:Y:S01]  /*18e20*/  LDL.LU R12, [R1+0x390] ;  /* 0x00039000010c7983 */ /* 0x000f220000300800 */
[----:B------:R-:W-:Y:S02]  /*18e30*/  IMAD.MOV.U32 R49, RZ, RZ, R14 ;  /* 0x000000ffff317224 */ /* 0x000fe400078e000e */
[----:B------:R-:W-:Y:S01]  /*18e40*/  IMAD.MOV.U32 R48, RZ, RZ, R15 ;  /* 0x000000ffff307224 */ /* 0x000fe200078e000f */
[----:B------:R-:W4:Y:S04]  /*18e50*/  LDL.LU R13, [R1+0x394] ;  /* 0x00039400010d7983 */ /* 0x000f280000300800 */
[----:B------:R-:W4:Y:S04]  /*18e60*/  LDL.LU R14, [R1+0x398] ;  /* 0x00039800010e7983 */ /* 0x000f280000300800 */
[----:B------:R-:W4:Y:S01]  /*18e70*/  LDL.LU R15, [R1+0x39c] ;  /* 0x00039c00010f7983 */ /* 0x000f220000300800 */
[----:B-1----:R-:W-:Y:S08]  /*18e80*/  HMMA.1688.F32.TF32 R84, R4, R38, R96 ;  /* 0x000000260454723c */ /* 0x002ff00000081060 */
[----:B------:R-:W-:Y:S11]  /*18e90*/  HMMA.1688.F32.TF32 R8, R8, R78, R116 ;  /* 0x0000004e0808723c */ /* 0x000ff60000081074 */
[----:B------:R-:W-:Y:S05]  /*18ea0*/  @!UPT UIADD3 URZ, URZ, URZ, URZ ;  /* 0x0000003f3f3ff290 */ /* 0x000fea000fffe03f */
[----:B------:R-:W-:Y:S02]  /*18eb0*/  IMAD.MOV.U32 R72, RZ, RZ, R84 ;  /* 0x000000ffff487224 */ /* 0x000fe400078e0054 */
[----:B------:R-:W-:Y:S02]  /*18ec0*/  IMAD.MOV.U32 R73, RZ, RZ, R85 ;  /* 0x000000ffff497224 */ /* 0x000fe400078e0055 */
[----:B------:R-:W-:Y:S02]  /*18ed0*/  IMAD.MOV.U32 R56, RZ, RZ, R86 ;  /* 0x000000ffff387224 */ /* 0x000fe400078e0056 */
[----:B------:R-:W-:Y:S02]  /*18ee0*/  IMAD.MOV.U32 R57, RZ, RZ, R87 ;  /* 0x000000ffff397224 */ /* 0x000fe400078e0057 */
[C---:B------:R-:W-:Y:S08]  /*18ef0*/  HMMA.1688.F32.TF32 R84, R4.reuse, R42, R120 ;  /* 0x0000002a0454723c */ /* 0x040ff00000081078 */
[C---:B------:R-:W-:Y:S08]  /*18f00*/  HMMA.1688.F32.TF32 R96, R4.reuse, R46, R124 ;  /* 0x0000002e0460723c */ /* 0x040ff0000008107c */
[----:B--2---:R-:W-:Y:S07]  /*18f10*/  HMMA.1688.F32.TF32 R88, R4, R50, R128 ;  /* 0x000000320458723c */ /* 0x004fee0000081080 */
[----:B------:R1:W-:Y:S01]  /*18f20*/  STL [R1+0x730], R84 ;  /* 0x0007305401007387 */ /* 0x0003e20000100800 */
[----:B------:R-:W-:-:S02]  /*18f30*/  IMAD.MOV.U32 R107, RZ, RZ, R85 ;  /* 0x000000ffff6b7224 */ /* 0x000fc400078e0055 */
[----:B------:R-:W-:Y:S02]  /*18f40*/  IMAD.MOV.U32 R106, RZ, RZ, R86 ;  /* 0x000000ffff6a7224 */ /* 0x000fe400078e0056 */
[----:B------:R-:W-:Y:S02]  /*18f50*/  IMAD.MOV.U32 R105, RZ, RZ, R87 ;  /* 0x000000ffff697224 */ /* 0x000fe400078e0057 */
[C---:B-1----:R-:W-:Y:S01]  /*18f60*/  HMMA.1688.F32.TF32 R84, R4.reuse, R54, R132 ;  /* 0x000000360454723c */ /* 0x042fe20000081084 */
[----:B------:R-:W-:Y:S02]  /*18f70*/  IMAD.MOV.U32 R53, RZ, RZ, R8 ;  /* 0x000000ffff357224 */ /* 0x000fe400078e0008 */
[----:B------:R-:W-:Y:S01]  /*18f80*/  IMAD.MOV.U32 R52, RZ, RZ, R9 ;  /* 0x000000ffff347224 */ /* 0x000fe200078e0009 */
[----:B------:R-:W-:Y:S01]  /*18f90*/  LDS R8, [R243+0x2180] ;  /* 0x00218000f3087984 */ /* 0x000fe20000000800 */
[----:B------:R-:W-:Y:S02]  /*18fa0*/  IMAD.MOV.U32 R69, RZ, RZ, R10 ;  /* 0x000000ffff457224 */ /* 0x000fe400078e000a */
[----:B------:R-:W-:Y:S01]  /*18fb0*/  IMAD.MOV.U32 R68, RZ, RZ, R11 ;  /* 0x000000ffff447224 */ /* 0x000fe200078e000b */
[----:B------:R-:W-:Y:S04]  /*18fc0*/  LDS R10, [R243+0x3180] ;  /* 0x00318000f30a7984 */ /* 0x000fe80000000800 */
[----:B------:R-:W-:Y:S04]  /*18fd0*/  LDS R9, [R241+0x2180] ;  /* 0x00218000f1097984 */ /* 0x000fe80000000800 */
[----:B------:R-:W3:Y:S04]  /*18fe0*/  LDS R11, [R241+0x3180] ;  /* 0x00318000f10b7984 */ /* 0x000ee80000000800 */
[----:B------:R-:W-:Y:S04]  /*18ff0*/  STL.64 [R1+0x11f8], R106 ;  /* 0x0011f86a01007387 */ /* 0x000fe80000100a00 */
[----:B------:R-:W-:Y:S04]  /*19000*/  STL [R1+0x11f0], R105 ;  /* 0x0011f06901007387 */ /* 0x000fe80000100800 */
[----:B------:R-:W-:Y:S04]  /*19010*/  STL.64 [R1+0x720], R96 ;  /* 0x0007206001007387 */ /* 0x000fe80000100a00 */
[----:B------:R1:W-:Y:S04]  /*19020*/  STL.64 [R1+0x728], R98 ;  /* 0x0007286201007387 */ /* 0x0003e80000100a00 */
[----:B------:R-:W-:Y:S04]  /*19030*/  STL.64 [R1+0x710], R88 ;  /* 0x0007105801007387 */ /* 0x000fe80000100a00 */
[----:B------:R2:W-:Y:S01]  /*19040*/  STL.64 [R1+0x718], R90 ;  /* 0x0007185a01007387 */ /* 0x0005e20000100a00 */
[C---:B-1----:R-:W-:Y:S03]  /*19050*/  HMMA.1688.F32.TF32 R96, R4.reuse, R58, R136 ;  /* 0x0000003a0460723c */ /* 0x042fe60000081088 */
[----:B------:R-:W-:Y:S04]  /*19060*/  STL.64 [R1+0x700], R84 ;  /* 0x0007005401007387 */ /* 0x000fe80000100a00 */
[----:B------:R1:W-:Y:S01]  /*19070*/  STL.64 [R1+0x708], R86 ;  /* 0x0007085601007387 */ /* 0x0003e20000100a00 */
[C---:B--2---:R-:W-:Y:S08]  /*19080*/  HMMA.1688.F32.TF32 R88, R4.reuse, R62, R140 ;  /* 0x0000003e0458723c */ /* 0x044ff0000008108c */
[C---:B-1----:R-:W-:Y:S07]  /*19090*/  HMMA.1688.F32.TF32 R84, R4.reuse, R66, R144 ;  /* 0x000000420454723c */ /* 0x042fee0000081090 */
        /* <DEDUP_REMOVED lines=8> */
[----:B-1----:R-:W-:Y:S01]  /*19120*/  HMMA.1688.F32.TF32 R84, R4, R78, R156 ;  /* 0x0000004e0454723c */ /* 0x002fe2000008109c */
[----:B------:R-:W-:Y:S04]  /*19130*/  LDS R4, [R243+0x2200] ;  /* 0x00220000f3047984 */ /* 0x000fe80000000800 */
[----:B------:R-:W-:Y:S04]  /*19140*/  LDS R6, [R243+0x3200] ;  /* 0x00320000f3067984 */ /* 0x000fe80000000800 */
[----:B------:R1:W-:Y:S04]  /*19150*/  STL.64 [R1+0x6c0], R96 ;  /* 0x0006c06001007387 */ /* 0x0003e80000100a00 */
[----:B------:R2:W-:Y:S04]  /*19160*/  STL.64 [R1+0x6c8], R98 ;  /* 0x0006c86201007387 */ /* 0x0005e80000100a00 */
[----:B------:R-:W-:Y:S04]  /*19170*/  STL.64 [R1+0x6b0], R88 ;  /* 0x0006b05801007387 */ /* 0x000fe80000100a00 */
[----:B------:R-:W-:Y:S04]  /*19180*/  STL.64 [R1+0x6b8], R90 ;  /* 0x0006b85a01007387 */ /* 0x000fe80000100a00 */
[----:B------:R1:W-:Y:S04]  /*19190*/  STL.64 [R1+0x6a0], R84 ;  /* 0x0006a05401007387 */ /* 0x0003e80000100a00 */
[----:B------:R1:W-:Y:S04]  /*191a0*/  STL.64 [R1+0x6a8], R86 ;  /* 0x0006a85601007387 */ /* 0x0003e80000100a00 */
[----:B------:R-:W-:Y:S04]  /*191b0*/  LDS R5, [R241+0x2200] ;  /* 0x00220000f1057984 */ /* 0x000fe80000000800 */
[----:B------:R-:W1:Y:S01]  /*191c0*/  LDS R7, [R241+0x3200] ;  /* 0x00320000f1077984 */ /* 0x000e620000000800 */
[C---:B---3--:R-:W-:Y:S08]  /*191d0*/  HMMA.1688.F32.TF32 R120, R8.reuse, R18, R92 ;  /* 0x000000120878723c */ /* 0x048ff0000008105c */
[C---:B----4-:R-:W-:Y:S11]  /*191e0*/  HMMA.1688.F32.TF32 R116, R8.reuse, R22, R80 ;  /* 0x000000160874723c */ /* 0x050ff60000081050 */
[----:B------:R-:W-:Y:S04]  /*191f0*/  @!UPT UIADD3 URZ, URZ, URZ, URZ ;  /* 0x0000003f3f3ff290 */ /* 0x000fe8000fffe03f */
        /* <DEDUP_REMOVED lines=8> */
[----:B-1----:R-:W4:Y:S04]  /*19280*/  LDL.LU R96, [R1+0x310] ;  /* 0x0003100001607983 */ /* 0x002f280000300800 */
[----:B------:R-:W4:Y:S04]  /*19290*/  LDL.LU R97, [R1+0x314] ;  /* 0x0003140001617983 */ /* 0x000f280000300800 */
[----:B--2---:R-:W4:Y:S04]  /*192a0*/  LDL.LU R98, [R1+0x318] ;  /* 0x0003180001627983 */ /* 0x004f280000300800 */
[----:B------:R-:W4:Y:S04]  /*192b0*/  LDL.LU R99, [R1+0x31c] ;  /* 0x00031c0001637983 */ /* 0x000f280000300800 */
[----:B------:R-:W2:Y:S04]  /*192c0*/  LDL.LU R92, [R1+0x90] ;  /* 0x00009000015c7983 */ /* 0x000ea80000300800 */
[----:B------:R-:W2:Y:S04]  /*192d0*/  LDL.LU R93, [R1+0x94] ;  /* 0x00009400015d7983 */ /* 0x000ea80000300800 */
[----:B------:R-:W2:Y:S04]  /*192e0*/  LDL.LU R94, [R1+0x98] ;  /* 0x00009800015e7983 */ /* 0x000ea80000300800 */
[----:B------:R-:W2:Y:S01]  /*192f0*/  LDL.LU R95, [R1+0x9c] ;  /* 0x00009c00015f7983 */ /* 0x000ea20000300800 */
[C---:B------:R-:W-:Y:S03]  /*19300*/  HMMA.1688.F32.TF32 R108, R8.reuse, R26, R12 ;  /* 0x0000001a086c723c */ /* 0x040fe6000008100c */
[----:B------:R-:W2:Y:S04]  /*19310*/  LDL.LU R12, [R1+0x1c0] ;  /* 0x0001c000010c7983 */ /* 0x000ea80000300800 */
        /* <DEDUP_REMOVED lines=23> */
[----:B------:R-:W-:Y:S04]  /*19490*/  STL.64 [R1+0x1110], R110 ;  /* 0x0011106e01007387 */ /* 0x000fe80000100a00 */
[----:B------:R-:W-:Y:S01]  /*194a0*/  STL.64 [R1+0x1108], R108 ;  /* 0x0011086c01007387 */ /* 0x000fe20000100a00 */
[C---:B---3--:R-:W-:Y:S08]  /*194b0*/  HMMA.1688.F32.TF32 R100, R8.reuse, R34, R100 ;  /* 0x000000220864723c */ /* 0x048ff00000081064 */
[C---:B----4-:R-:W-:Y:S08]  /*194c0*/  HMMA.1688.F32.TF32 R96, R8.reuse, R30, R96 ;  /* 0x0000001e0860723c */ /* 0x050ff00000081060 */
[C---:B--2---:R-:W-:Y:S11]  /*194d0*/  HMMA.1688.F32.TF32 R92, R8.reuse, R38, R92 ;  /* 0x00000026085c723c */ /* 0x044ff6000008105c */
[----:B------:R-:W-:Y:S04]  /*194e0*/  @!UPT UIADD3 URZ, URZ, URZ, URZ ;  /* 0x0000003f3f3ff290 */ /* 0x000fe8000fffe03f */
[----:B------:R-:W-:Y:S04]  /*194f0*/  STL.64 [R1+0x1120], R98 ;  /* 0x0011206201007387 */ /* 0x000fe80000100a00 */
[----:B------:R-:W-:Y:S04]  /*19500*/  STL.64 [R1+0x1118], R96 ;  /* 0x0011186001007387 */ /* 0x000fe80000100a00 */
[----:B------:R-:W-:Y:S04]  /*19510*/  STL.64 [R1+0x1130], R102 ;  /* 0x0011306601007387 */ /* 0x000fe80000100a00 */
[----:B------:R-:W-:Y:S04]  /*19520*/  STL.64 [R1+0x1128], R100 ;  /* 0x0011286401007387 */ /* 0x000fe80000100a00 */
[----:B------:R-:W-:Y:S04]  /*19530*/  STL.64 [R1+0x1140], R94 ;  /* 0x0011405e01007387 */ /* 0x000fe80000100a00 */
[----:B------:R1:W-:Y:S02]  /*19540*/  STL.64 [R1+0x1138], R92 ;  /* 0x0011385c01007387 */ /* 0x0003e40000100a00 */
[C---:B-1----:R-:W-:Y:S08]  /*19550*/  HMMA.1688.F32.TF32 R92, R8.reuse, R42, R160 ;  /* 0x0000002a085c723c */ /* 0x042ff000000810a0 */
[C---:B------:R-:W-:Y:S08]  /*19560*/  HMMA.1688.F32.TF32 R100, R8.reuse, R46, R164 ;  /* 0x0000002e0864723c */ /* 0x040ff000000810a4 */
[C---:B------:R-:W-:Y:S07]  /*19570*/  HMMA.1688.F32.TF32 R96, R8.reuse, R50, R168 ;  /* 0x000000320860723c */ /* 0x040fee00000810a8 */
[----:B------:R-:W-:Y:S04]  /*19580*/  STL.64 [R1+0x670], R92 ;  /* 0x0006705c01007387 */ /* 0x000fe80000100a00 */
[----:B------:R1:W-:Y:S02]  /*19590*/  STL.64 [R1+0x678], R94 ;  /* 0x0006785e01007387 */ /* 0x0003e40000100a00 */
[C---:B-1----:R-:W-:Y:S02]  /*195a0*/  HMMA.1688.F32.TF32 R92, R8.reuse, R54, R172 ;  /* 0x00000036085c723c */ /* 0x042fe400000810ac */
[----:B------:R-:W-:Y:S04]  /*195b0*/  STL.64 [R1+0x660], R100 ;  /* 0x0006606401007387 */ /* 0x000fe80000100a00 */
[----:B------:R1:W-:Y:S04]  /*195c0*/  STL.64 [R1+0x668], R102 ;  /* 0x0006686601007387 */ /* 0x0003e80000100a00 */
[----:B------:R-:W-:Y:S04]  /*195d0*/  STL.64 [R1+0x650], R96 ;  /* 0x0006506001007387 */ /* 0x000fe80000100a00 */
[----:B------:R2:W-:Y:S01]  /*195e0*/  STL.64 [R1+0x658], R98 ;  /* 0x0006586201007387 */ /* 0x0005e20000100a00 */
[C---:B-1----:R-:W-:Y:S08]  /*195f0*/  HMMA.1688.F32.TF32 R100, R8.reuse, R58, R176 ;  /* 0x0000003a0864723c */ /* 0x042ff000000810b0 */
[----:B------:R-:W-:Y:S01]  /*19600*/  STL.64 [R1+0x640], R92 ;  /* 0x0006405c01007387 */ /* 0x000fe20000100a00 */
[C---:B--2---:R-:W-:Y:S03]  /*19610*/  HMMA.1688.F32.TF32 R96, R8.reuse, R62, R180 ;  /* 0x0000003e0860723c */ /* 0x044fe600000810b4 */
[----:B------:R1:W-:Y:S05]  /*19620*/  STL.64 [R1+0x648], R94 ;  /* 0x0006485e01007387 */ /* 0x0003ea0000100a00 */
[C---:B-1----:R-:W-:Y:S06]  /*19630*/  HMMA.1688.F32.TF32 R92, R8.reuse, R66, R184 ;  /* 0x00000042085c723c */ /* 0x042fec00000810b8 */
[----:B------:R-:W-:Y:S04]  /*19640*/  STL.64 [R1+0x630], R100 ;  /* 0x0006306401007387 */ /* 0x000fe80000100a00 */
[----:B------:R1:W-:Y:S05]  /*19650*/  STL.64 [R1+0x638], R102 ;  /* 0x0006386601007387 */ /* 0x0003ea0000100a00 */
[----:B------:R-:W-:Y:S04]  /*19660*/  STL.64 [R1+0x620], R96 ;  /* 0x0006206001007387 */ /* 0x000fe80000100a00 */
[----:B------:R2:W-:Y:S01]  /*19670*/  STL.64 [R1+0x628], R98 ;  /* 0x0006286201007387 */ /* 0x0005e20000100a00 */
[C---:B-1----:R-:W-:Y:S03]  /*19680*/  HMMA.1688.F32.TF32 R100, R8.reuse, R70, R188 ;  /* 0x000000460864723c */ /* 0x042fe600000810bc */
[----:B------:R-:W-:Y:S05]  /*19690*/  STL.64 [R1+0x610], R92 ;  /* 0x0006105c01007387 */ /* 0x000fea0000100a00 */
[----:B--2---:R-:W-:Y:S01]  /*196a0*/  HMMA.1688.F32.TF32 R96, R8, R74, R192 ;  /* 0x0000004a0860723c */ /* 0x004fe200000810c0 */
[----:B------:R1:W-:Y:S07]  /*196b0*/  STL.64 [R1+0x618], R94 ;  /* 0x0006185e01007387 */ /* 0x0003ee0000100a00 */
[----:B------:R-:W-:Y:S08]  /*196c0*/  HMMA.1688.F32.TF32 R148, R4, R18, R244 ;  /* 0x000000120494723c */ /* 0x000ff000000810f4 */
[----:B-1----:R-:W-:Y:S08]  /*196d0*/  HMMA.1688.F32.TF32 R92, R8, R78, R196 ;  /* 0x0000004e085c723c */ /* 0x002ff000000810c4 */
[C---:B------:R-:W-:Y:S01]  /*196e0*/  HMMA.1688.F32.TF32 R124, R4.reuse, R38, R12 ;  /* 0x00000026047c723c */ /* 0x040fe2000008100c */
[----:B------:R-:W-:Y:S04]  /*196f0*/  STL.64 [R1+0x600], R100 ;  /* 0x0006006401007387 */ /* 0x000fe80000100a00 */
[----:B------:R-:W-:Y:S03]  /*19700*/  LDS R8, [R243+0x2280] ;  /* 0x00228000f3087984 */ /* 0x000fe60000000800 */
[C---:B------:R-:W-:Y:S01]  /*19710*/  HMMA.1688.F32.TF32 R12, R4.reuse, R42, R200 ;  /* 0x0000002a040c723c */ /* 0x040fe200000810c8 */
[----:B------:R-:W-:Y:S04]  /*19720*/  STL.64 [R1+0x608], R102 ;  /* 0x0006086601007387 */ /* 0x000fe80000100a00 */
[----:B------:R-:W-:Y:S03]  /*19730*/  STL.64 [R1+0x5f0], R96 ;  /* 0x0005f06001007387 */ /* 0x000fe60000100a00 */
        /* <DEDUP_REMOVED lines=10> */
[----:B------:R1:W-:Y:S04]  /*197e0*/  STL.64 [R1+0x5a8], R14 ;  /* 0x0005a80e01007387 */ /* 0x0003e80000100a00 */
[----:B------:R-:W-:Y:S03]  /*197f0*/  LDS R10, [R243+0x3280] ;  /* 0x00328000f30a7984 */ /* 0x000fe60000000800 */
[C---:B------:R-:W-:Y:S01]  /*19800*/  HMMA.1688.F32.TF32 R132, R4.reuse, R30, R112 ;  /* 0x0000001e0484723c */ /* 0x040fe20000081070 */
[----:B------:R-:W-:Y:S04]  /*19810*/  LDS R9, [R241+0x2280] ;  /* 0x00228000f1097984 */ /* 0x000fe80000000800 */
[----:B------:R-:W3:Y:S03]  /*19820*/  LDS R11, [R241+0x3280] ;  /* 0x00328000f10b7984 */ /* 0x000ee60000000800 */
[C---:B-1----:R-:W-:Y:S01]  /*19830*/  HMMA.1688.F32.TF32 R12, R4.reuse, R54, R212 ;  /* 0x00000036040c723c */ /* 0x042fe200000810d4 */
[----:B------:R-:W-:Y:S04]  /*19840*/  STL.64 [R1+0xf0], R80 ;  /* 0x0000f05001007387 */ /* 0x000fe80000100a00 */
[----:B------:R1:W-:Y:S04]  /*19850*/  STL.64 [R1+0xf8], R82 ;  /* 0x0000f85201007387 */ /* 0x0003e80000100a00 */
[----:B------:R-:W-:Y:S04]  /*19860*/  STL.64 [R1+0xe0], R84 ;  /* 0x0000e05401007387 */ /* 0x000fe80000100a00 */
[----:B------:R3:W-:Y:S01]  /*19870*/  STL.64 [R1+0xe8], R86 ;  /* 0x0000e85601007387 */ /* 0x0007e20000100a00 */
[----:B-1----:R-:W-:Y:S01]  /*19880*/  HMMA.1688.F32.TF32 R80, R4, R58, R216 ;  /* 0x0000003a0450723c */ /* 0x002fe200000810d8 */
[----:B------:R-:W-:-:S02]  /*19890*/  IMAD.MOV.U32 R142, RZ, RZ, R242 ;  /* 0x000000ffff8e7224 */ /* 0x000fc400078e00f2 */
[----:B------:R-:W-:Y:S06]  /*198a0*/  LDS R212, [R243+0x2380] ;  /* 0x00238000f3d47984 */ /* 0x000fec0000000800 */
[----:B------:R-:W-:Y:S01]  /*198b0*/  STL.64 [R1+0xd0], R12 ;  /* 0x0000d00c01007387 */ /* 0x000fe20000100a00 */
[----:B---3--:R-:W-:Y:S03]  /*198c0*/  HMMA.1688.F32.TF32 R84, R4, R62, R220 ;  /* 0x0000003e0454723c */ /* 0x008fe600000810dc */
[----:B------:R1:W-:Y:S01]  /*198d0*/  STL.64 [R1+0xd8], R14 ;  /* 0x0000d80e01007387 */ /* 0x0003e20000100a00 */
[----:B------:R-:W-:-:S03]  /*198e0*/  IMAD.MOV.U32 R143, RZ, RZ, R3 ;  /* 0x000000ffff8f7224 */ /* 0x000fc600078e0003 */
[----:B------:R-:W-:Y:S01]  /*198f0*/  LDS R214, [R243+0x3380] ;  /* 0x00338000f3d67984 */ /* 0x000fe20000000800 */
[C---:B------:R-:W-:Y:S03]  /*19900*/  HMMA.1688.F32.TF32 R144, R4.reuse, R22, R88 ;  /* 0x000000160490723c */ /* 0x040fe60000081058 */
[----:B------:R-:W-:Y:S04]  /*19910*/  LDS R213, [R241+0x2380] ;  /* 0x00238000f1d57984 */ /* 0x000fe80000000800 */
[----:B------:R-:W-:Y:S01]  /*19920*/  LDS R215, [R241+0x3380] ;  /* 0x00338000f1d77984 */ /* 0x000fe20000000800 */
[----:B-1----:R-:W-:Y:S03]  /*19930*/  HMMA.1688.F32.TF32 R12, R4, R66, R224 ;  /* 0x00000042040c723c */ /* 0x002fe600000810e0 */
[----:B------:R1:W-:Y:S04]  /*19940*/  STL.64 [R1+0xc0], R80 ;  /* 0x0000c05001007387 */ /* 0x0003e80000100a00 */
[----:B------:R3:W-:Y:S04]  /*19950*/  STL.64 [R1+0xc8], R82 ;  /* 0x0000c85201007387 */ /* 0x0007e80000100a00 */
[----:B------:R4:W-:Y:S01]  /*19960*/  STL.64 [R1+0xb0], R84 ;  /* 0x0000b05401007387 */ /* 0x0009e20000100a00 */
[----:B-1----:R-:W-:-:S03]  /*19970*/  IMAD.MOV.U32 R80, RZ, RZ, R228 ;  /* 0x000000ffff507224 */ /* 0x002fc600078e00e4 */
[----:B------:R1:W-:Y:S01]  /*19980*/  STL.64 [R1+0xb8], R86 ;  /* 0x0000b85601007387 */ /* 0x0003e20000100a00 */
[----:B------:R-:W-:-:S03]  /*19990*/  IMAD.MOV.U32 R81, RZ, RZ, R229 ;  /* 0x000000ffff517224 */ /* 0x000fc600078e00e5 */
[----:B------:R-:W2:Y:S01]  /*199a0*/  LDL.LU R228, [R1+0x122c] ;  /* 0x00122c0001e47983 */ /* 0x000ea20000300800 */
[----:B---3--:R-:W-:-:S03]  /*199b0*/  IMAD.MOV.U32 R82, RZ, RZ, R230 ;  /* 0x000000ffff527224 */ /* 0x008fc600078e00e6 */
[----:B------:R3:W-:Y:S01]  /*199c0*/  STL.64 [R1+0xa0], R12 ;  /* 0x0000a00c01007387 */ /* 0x0007e20000100a00 */
[----:B------:R-:W-:-:S03]  /*199d0*/  IMAD.MOV.U32 R83, RZ, RZ, R231 ;  /* 0x000000ffff537224 */ /* 0x000fc600078e00e7 */
[----:B------:R1:W-:Y:S04]  /*199e0*/  STL.64 [R1+0xa8], R14 ;  /* 0x0000a80e01007387 */ /* 0x0003e80000100a00 */
[----:B------:R-:W2:Y:S04]  /*199f0*/  LDL.LU R229, [R1+0x1228] ;  /* 0x0012280001e57983 */ /* 0x000ea80000300800 */
[----:B------:R-:W2:Y:S04]  /*19a00*/  LDL.LU R230, [R1+0x1224] ;  /* 0x0012240001e67983 */ /* 0x000ea80000300800 */
[----:B------:R-:W2:Y:S04]  /*19a10*/  LDL.LU R231, [R1+0x1220] ;  /* 0x0012200001e77983 */ /* 0x000ea80000300800 */
[----:B------:R-:W2:Y:S04]  /*19a20*/  LDL.LU R112, [R1+0x360] ;  /* 0x0003600001707983 */ /* 0x000ea80000300800 */
[----:B------:R-:W2:Y:S04]  /*19a30*/  LDL.LU R113, [R1+0x364] ;  /* 0x0003640001717983 */ /* 0x000ea80000300800 */
[----:B------:R-:W2:Y:S04]  /*19a40*/  LDL.LU R114, [R1+0x368] ;  /* 0x0003680001727983 */ /* 0x000ea80000300800 */
[----:B------:R-:W2:Y:S04]  /*19a50*/  LDL.LU R115, [R1+0x36c] ;  /* 0x00036c0001737983 */ /* 0x000ea80000300800 */
[----:B----4-:R-:W4:Y:S04]  /*19a60*/  LDL.LU R84, [R1+0x3c0] ;  /* 0x0003c00001547983 */ /* 0x010f280000300800 */
[----:B------:R-:W4:Y:S04]  /*19a70*/  LDL.LU R85, [R1+0x3c4] ;  /* 0x0003c40001557983 */ /* 0x000f280000300800 */
[----:B-1----:R-:W4:Y:S04]  /*19a80*/  LDL.LU R86, [R1+0x3c8] ;  /* 0x0003c80001567983 */ /* 0x002f280000300800 */
        /* <DEDUP_REMOVED lines=13> */
[----:B---3--:R-:W-:-:S03]  /*19b60*/  IMAD.MOV.U32 R12, RZ, RZ, R234 ;  /* 0x000000ffff0c7224 */ /* 0x008fc600078e00ea */
[----:B------:R-:W3:Y:S01]  /*19b70*/  LDL.LU R88, [R1+0x430] ;  /* 0x0004300001587983 */ /* 0x000ee20000300800 */
[----:B------:R-:W-:-:S03]  /*19b80*/  IMAD.MOV.U32 R13, RZ, RZ, R235 ;  /* 0x000000ffff0d7224 */ /* 0x000fc600078e00eb */
[----:B------:R-:W3:Y:S01]  /*19b90*/  LDL.LU R89, [R1+0x434] ;  /* 0x0004340001597983 */ /* 0x000ee20000300800 */
[----:B------:R-:W-:-:S03]  /*19ba0*/  IMAD.MOV.U32 R14, RZ, RZ, R238 ;  /* 0x000000ffff0e7224 */ /* 0x000fc600078e00ee */
[----:B------:R-:W3:Y:S01]  /*19bb0*/  LDL.LU R90, [R1+0x438] ;  /* 0x00043800015a7983 */ /* 0x000ee20000300800 */
[----:B------:R-:W-:-:S03]  /*19bc0*/  IMAD.MOV.U32 R15, RZ, RZ, R239 ;  /* 0x000000ffff0f7224 */ /* 0x000fc600078e00ef */
[----:B------:R-:W3:Y:S04]  /*19bd0*/  LDL.LU R91, [R1+0x43c] ;  /* 0x00043c00015b7983 */ /* 0x000ee80000300800 */
[----:B------:R-:W3:Y:S04]  /*19be0*/  LDL.LU R234, [R1+0x121c] ;  /* 0x00121c0001ea7983 */ /* 0x000ee80000300800 */
[----:B------:R-:W3:Y:S04]  /*19bf0*/  LDL.LU R235, [R1+0x1218] ;  /* 0x0012180001eb7983 */ /* 0x000ee80000300800 */
[----:B------:R-:W4:Y:S04]  /*19c00*/  LDL.LU R238, [R1+0x1214] ;  /* 0x0012140001ee7983 */ /* 0x000f280000300800 */
[----:B------:R-:W4:Y:S01]  /*19c10*/  LDL.LU R239, [R1+0x1210] ;  /* 0x0012100001ef7983 */ /* 0x000f220000300800 */
[C---:B------:R-:W-:Y:S08]  /*19c20*/  HMMA.1688.F32.TF32 R80, R8.reuse, R42, R80 ;  /* 0x0000002a0850723c */ /* 0x040ff00000081050 */
[----:B------:R-:W-:Y:S08]  /*19c30*/  HMMA.1688.F32.TF32 R12, R8, R46, R12 ;  /* 0x0000002e080c723c */ /* 0x000ff0000008100c */
[----:B--2---:R-:W-:Y:S11]  /*19c40*/  HMMA.1688.F32.TF32 R92, R4, R70, R228 ;  /* 0x00000046045c723c */ /* 0x004ff600000810e4 */
[----:B------:R-:W-:Y:S11]  /*19c50*/  @!UPT UIADD3 URZ, URZ, URZ, URZ ;  /* 0x0000003f3f3ff290 */ /* 0x000ff6000fffe03f */
[----:B------:R-:W-:Y:S02]  /*19c60*/  @!UPT UIADD3 URZ, URZ, URZ, URZ ;  /* 0x0000003f3f3ff290 */ /* 0x000fe4000fffe03f */
[----:B------:R-:W-:Y:S02]  /*19c70*/  IMAD.MOV.U32 R231, RZ, RZ, R92 ;  /* 0x000000ffffe77224 */ /* 0x000fe400078e005c */
[----:B------:R-:W-:Y:S02]  /*19c80*/  IMAD.MOV.U32 R230, RZ, RZ, R93 ;  /* 0x000000ffffe67224 */ /* 0x000fe400078e005d */
[----:B------:R-:W-:Y:S02]  /*19c90*/  IMAD.MOV.U32 R229, RZ, RZ, R94 ;  /* 0x000000ffffe57224 */ /* 0x000fe400078e005e */
[----:B------:R-:W-:Y:S01]  /*19ca0*/  IMAD.MOV.U32 R228, RZ, RZ, R95 ;  /* 0x000000ffffe47224 */ /* 0x000fe200078e005f */
[----:B------:R-:W-:Y:S01]  /*19cb0*/  STL [R1+0xfb4], R231 ;  /* 0x000fb4e701007387 */ /* 0x000fe20000100800 */
[----:B------:R-:W-:Y:S03]  /*19cc0*/  HMMA.1688.F32.TF32 R152, R8, R38, R112 ;  /* 0x000000260898723c */ /* 0x000fe60000081070 */
[----:B------:R-:W-:Y:S05]  /*19cd0*/  STL [R1+0xfb0], R229 ;  /* 0x000fb0e501007387 */ /* 0x000fea0000100800 */
[C---:B---3--:R-:W-:Y:S08]  /*19ce0*/  HMMA.1688.F32.TF32 R92, R4.reuse, R74, R232 ;  /* 0x0000004a045c723c */ /* 0x048ff000000810e8 */
[----:B----4-:R-:W-:Y:S08]  /*19cf0*/  HMMA.1688.F32.TF32 R4, R4, R78, R236 ;  /* 0x0000004e0404723c */ /* 0x010ff000000810ec */
[C---:B------:R-:W-:Y:S11]  /*19d00*/  HMMA.1688.F32.TF32 R168, R8.reuse, R30, R88 ;  /* 0x0000001e08a8723c */ /* 0x040ff60000081058 */
[----:B------:R-:W-:Y:S04]  /*19d10*/  @!UPT UIADD3 URZ, URZ, URZ, URZ ;  /* 0x0000003f3f3ff290 */ /* 0x000fe8000fffe03f */
[----:B------:R-:W-:Y:S04]  /*19d20*/  STL.64 [R1+0x598], R6 ;  /* 0x0005980601007387 */ /* 0x000fe80000100a00 */
[----:B------:R-:W2:Y:S04]  /*19d30*/  LDL.LU R112, [R1+0x520] ;  /* 0x0005200001707983 */ /* 0x000ea80000300800 */
[----:B------:R-:W-:Y:S04]  /*19d40*/  STL.64 [R1+0x540], R80 ;  /* 0x0005405001007387 */ /* 0x000fe80000100a00 */
[----:B------:R-:W-:Y:S04]  /*19d50*/  STL.64 [R1+0x548], R82 ;  /* 0x0005485201007387 */ /* 0x000fe80000100a00 */
[----:B------:R1:W-:Y:S04]  /*19d60*/  STL.64 [R1+0x200], R12 ;  /* 0x0002000c01007387 */ /* 0x0003e80000100a00 */
[----:B------:R3:W-:Y:S04]  /*19d70*/  STL.64 [R1+0x208], R14 ;  /* 0x0002080e01007387 */ /* 0x0007e80000100a00 */
[----:B------:R-:W2:Y:S04]  /*19d80*/  LDL.LU R113, [R1+0x524] ;  /* 0x0005240001717983 */ /* 0x000ea80000300800 */
[----:B------:R-:W2:Y:S04]  /*19d90*/  LDL.LU R114, [R1+0x528] ;  /* 0x0005280001727983 */ /* 0x000ea80000300800 */
[----:B------:R-:W2:Y:S01]  /*19da0*/  LDL.LU R115, [R1+0x52c] ;  /* 0x00052c0001737983 */ /* 0x000ea20000300800 */
[C---:B------:R-:W-:Y:S03]  /*19db0*/  HMMA.1688.F32.TF32 R216, R8.reuse, R22, R248 ;  /* 0x0000001608d8723c */ /* 0x040fe600000810f8 */
[----:B------:R-:W4:Y:S04]  /*19dc0*/  LDL.LU R88, [R1+0x5c0] ;  /* 0x0005c00001587983 */ /* 0x000f280000300800 */
[----:B------:R-:W4:Y:S04]  /*19dd0*/  LDL.LU R89, [R1+0x5c4] ;  /* 0x0005c40001597983 */ /* 0x000f280000300800 */
[----:B------:R-:W4:Y:S04]  /*19de0*/  LDL.LU R90, [R1+0x5c8] ;  /* 0x0005c800015a7983 */ /* 0x000f280000300800 */
[----:B------:R-:W4:Y:S04]  /*19df0*/  LDL.LU R91, [R1+0x5cc] ;  /* 0x0005cc00015b7983 */ /* 0x000f280000300800 */
        /* <DEDUP_REMOVED lines=64> */
[----:B------:R-:W-:Y:S03]  /*1a200*/  HMMA.1688.F32.TF32 R200, R8, R18, R104 ;  /* 0x0000001208c8723c */ /* 0x000fe60000081068 */
        /* <DEDUP_REMOVED lines=9> */
[----:B------:R-:W4:Y:S04]  /*1a2a0*/  LDL.LU R13, [R1+0x174] ;  /* 0x00017400010d7983 */ /* 0x000f280000300800 */
[----:B---3--:R-:W3:Y:S04]  /*1a2b0*/  LDL.LU R14, [R1+0x178] ;  /* 0x00017800010e7983 */ /* 0x008ee80000300800 */
        /* <DEDUP_REMOVED lines=9> */
[----:B------:R-:W-:-:S03]  /*1a350*/  IMAD.MOV.U32 R235, RZ, RZ, R92 ;  /* 0x000000ffffeb7224 */ /* 0x000fc600078e005c */
        /* <DEDUP_REMOVED lines=9> */
[----:B------:R-:W3:Y:S04]  /*1a3f0*/  LDL.LU R94, [R1+0x2c8] ;  /* 0x0002c800015e7983 */ /* 0x000ee80000300800 */
[----:B------:R-:W3:Y:S04]  /*1a400*/  LDL.LU R95, [R1+0x2cc] ;  /* 0x0002cc00015f7983 */ /* 0x000ee80000300800 */
[----:B------:R-:W3:Y:S04]  /*1a410*/  LDL.LU R116, [R1+0x270] ;  /* 0x0002700001747983 */ /* 0x000ee80000300800 */
[----:B------:R-:W3:Y:S01]  /*1a420*/  LDL.LU R117, [R1+0x274] ;  /* 0x0002740001757983 */ /* 0x000ee20000300800 */
[----:B--2---:R-:W-:Y:S01]  /*1a430*/  IMAD.MOV.U32 R118, RZ, RZ, R3 ;  /* 0x000000ffff767224 */ /* 0x004fe200078e0003 */
[----:B------:R-:W-:Y:S01]  /*1a440*/  HMMA.1688.F32.TF32 R176, R8, R26, R244 ;  /* 0x0000001a08b0723c */ /* 0x000fe200000810f4 */
[----:B------:R-:W-:Y:S01]  /*1a450*/  IMAD.MOV.U32 R119, RZ, RZ, R242 ;  /* 0x000000ffff777224 */ /* 0x000fe200078e00f2 */
[----:B------:R-:W2:Y:S04]  /*1a460*/  LDL.LU R3, [R1+0x1204] ;  /* 0x0012040001037983 */ /* 0x000ea80000300800 */
[----:B------:R-:W2:Y:S04]  /*1a470*/  LDL.LU R242, [R1+0x1200] ;  /* 0x0012000001f27983 */ /* 0x000ea80000300800 */
[----:B------:R-:W2:Y:S04]  /*1a480*/  LDL.LU R244, [R1+0x680] ;  /* 0x0006800001f47983 */ /* 0x000ea80000300800 */
[----:B------:R-:W2:Y:S04]  /*1a490*/  LDL.LU R245, [R1+0x684] ;  /* 0x0006840001f57983 */ /* 0x000ea80000300800 */
[----:B------:R-:W2:Y:S04]  /*1a4a0*/  LDL.LU R246, [R1+0x688] ;  /* 0x0006880001f67983 */ /* 0x000ea80000300800 */
[----:B------:R-:W2:Y:S01]  /*1a4b0*/  LDL.LU R247, [R1+0x68c] ;  /* 0x00068c0001f77983 */ /* 0x000ea20000300800 */
[----:B------:R-:W-:-:S02]  /*1a4c0*/  IMAD.MOV.U32 R231, RZ, RZ, R4 ;  /* 0x000000ffffe77224 */ /* 0x000fc400078e0004 */
[----:B------:R-:W-:Y:S01]  /*1a4d0*/  IMAD.MOV.U32 R229, RZ, RZ, R5 ;  /* 0x000000ffffe57224 */ /* 0x000fe200078e0005 */
[----:B------:R-:W-:Y:S04]  /*1a4e0*/  LDS R4, [R243+0x2300] ;  /* 0x00230000f3047984 */ /* 0x000fe80000000800 */
[----:B------:R-:W-:Y:S04]  /*1a4f0*/  LDS R6, [R243+0x3300] ;  /* 0x00330000f3067984 */ /* 0x000fe80000000800 */
[----:B------:R-:W-:Y:S04]  /*1a500*/  LDS R5, [R241+0x2300] ;  /* 0x00230000f1057984 */ /* 0x000fe80000000800 */
[----:B------:R-:W4:Y:S01]  /*1a510*/  LDS R7, [R241+0x3300] ;  /* 0x00330000f1077984 */ /* 0x000f220000000800 */
[----:B------:R-:W-:Y:S03]  /*1a520*/  HMMA.1688.F32.TF32 R160, R8, R34, R84 ;  /* 0x0000002208a0723c */ /* 0x000fe60000081054 */
[----:B------:R-:W2:Y:S04]  /*1a530*/  LDL.LU R84, [R1+0x580] ;  /* 0x0005800001547983 */ /* 0x000ea80000300800 */
[----:B------:R-:W2:Y:S04]  /*1a540*/  LDL.LU R85, [R1+0x584] ;  /* 0x0005840001557983 */ /* 0x000ea80000300800 */
[----:B------:R-:W2:Y:S04]  /*1a550*/  LDL R83, [R1+0x960] ;  /* 0x0009600001537983 */ /* 0x000ea80000100800 */
[----:B------:R-:W-:Y:S04]  /*1a560*/  LDS R80, [R243+0x4200] ;  /* 0x00420000f3507984 */ /* 0x000fe80000000800 */
[----:B------:R-:W-:Y:S04]  /*1a570*/  LDS R82, [R243+0x5200] ;  /* 0x00520000f3527984 */ /* 0x000fe80000000800 */
[----:B------:R-:W-:Y:S01]  /*1a580*/  LDS R81, [R241+0x4200] ;  /* 0x00420000f1517984 */ /* 0x000fe20000000800 */
[C---:B----4-:R-:W-:Y:S08]  /*1a590*/  HMMA.1688.F32.TF32 R188, R4.reuse, R42, R188 ;  /* 0x0000002a04bc723c */ /* 0x050ff000000810bc */
[----:B------:R-:W-:Y:S08]  /*1a5a0*/  HMMA.1688.F32.TF32 R184, R4, R46, R184 ;  /* 0x0000002e04b8723c */ /* 0x000ff000000810b8 */
[C---:B------:R-:W-:Y:S08]  /*1a5b0*/  HMMA.1688.F32.TF32 R236, R8.reuse, R58, R236 ;  /* 0x0000003a08ec723c */ /* 0x040ff000000810ec */
[C---:B------:R-:W-:Y:S08]  /*1a5c0*/  HMMA.1688.F32.TF32 R104, R8.reuse, R50, R104 ;  /* 0x000000320868723c */ /* 0x040ff00000081068 */
[C---:B---3--:R-:W-:Y:S11]  /*1a5d0*/  HMMA.1688.F32.TF32 R12, R8.reuse, R54, R12 ;  /* 0x00000036080c723c */ /* 0x048ff6000008100c */
[----:B------:R-:W-:Y:S04]  /*1a5e0*/  @!UPT UIADD3 URZ, URZ, URZ, URZ ;  /* 0x0000003f3f3ff290 */ /* 0x000fe8000fffe03f */
[----:B------:R-:W-:Y:S04]  /*1a5f0*/  STL.64 [R1+0x530], R104 ;  /* 0x0005306801007387 */ /* 0x000fe80000100a00 */
[----:B------:R1:W-:Y:S04]  /*1a600*/  STL.64 [R1+0x538], R106 ;  /* 0x0005386a01007387 */ /* 0x0003e80000100a00 */
[----:B-1----:R-:W3:Y:S04]  /*1a610*/  LDL.LU.64 R106, [R1+0x11f8] ;  /* 0x0011f800016a7983 */ /* 0x002ee80000300a00 */
[----:B------:R-:W4:Y:S04]  /*1a620*/  LDL.LU R105, [R1+0x11f0] ;  /* 0x0011f00001697983 */ /* 0x000f280000300800 */
[----:B------:R-:W-:Y:S04]  /*1a630*/  STL.64 [R1+0x1e0], R12 ;  /* 0x0001e00c01007387 */ /* 0x000fe80000100a00 */
[----:B------:R1:W-:Y:S04]  /*1a640*/  STL.64 [R1+0x1e8], R14 ;  /* 0x0001e80e01007387 */ /* 0x0003e80000100a00 */
[----:B-1----:R-:W3:Y:S04]  /*1a650*/  LDL.LU.64 R14, [R1+0x11e8] ;  /* 0x0011e800010e7983 */ /* 0x002ee80000300a00 */
[----:B------:R-:W3:Y:S04]  /*1a660*/  LDL.LU.64 R12, [R1+0x11e0] ;  /* 0x0011e000010c7983 */ /* 0x000ee80000300a00 */
[----:B------:R-:W-:Y:S04]  /*1a670*/  STL.64 [R1+0x1d0], R236 ;  /* 0x0001d0ec01007387 */ /* 0x000fe80000100a00 */
[----:B------:R1:W-:Y:S02]  /*1a680*/  STL.64 [R1+0x1d8], R238 ;  /* 0x0001d8ee01007387 */ /* 0x0003e40000100a00 */
[C---:B-1----:R-:W-:Y:S08]  /*1a690*/  HMMA.1688.F32.TF32 R236, R8.reuse, R62, R224 ;  /* 0x0000003e08ec723c */ /* 0x042ff000000810e0 */
[C---:B------:R-:W-:Y:S08]  /*1a6a0*/  HMMA.1688.F32.TF32 R224, R8.reuse, R66, R220 ;  /* 0x0000004208e0723c */ /* 0x040ff000000810dc */
[C---:B------:R-:W-:Y:S08]  /*1a6b0*/  HMMA.1688.F32.TF32 R220, R8.reuse, R70, R208 ;  /* 0x0000004608dc723c */ /* 0x040ff000000810d0 */
[C---:B------:R-:W-:Y:S08]  /*1a6c0*/  HMMA.1688.F32.TF32 R208, R8.reuse, R74, R204 ;  /* 0x0000004a08d0723c */ /* 0x040ff000000810cc */
[----:B------:R-:W-:Y:S08]  /*1a6d0*/  HMMA.1688.F32.TF32 R8, R8, R78, R148 ;  /* 0x0000004e0808723c */ /* 0x000ff00000081094 */
[C---:B------:R-:W-:Y:S01]  /*1a6e0*/  HMMA.1688.F32.TF32 R148, R4.reuse, R50, R92 ;  /* 0x000000320494723c */ /* 0x040fe2000008105c */
[----:B------:R-:W-:Y:S07]  /*1a6f0*/  STL.64 [R1+0x1c0], R236 ;  /* 0x0001c0ec01007387 */ /* 0x000fee0000100a00 */
[C---:B------:R-:W-:Y:S01]  /*1a700*/  HMMA.1688.F32.TF32 R92, R4.reuse, R54, R100 ;  /* 0x00000036045c723c */ /* 0x040fe20000081064 */
        /* <DEDUP_REMOVED lines=8> */
[----:B------:R-:W-:Y:S01]  /*1a790*/  STL.64 [R1+0x188], R10 ;  /* 0x0001880a01007387 */ /* 0x000fe20000100a00 */
[C---:B------:R-:W-:Y:S03]  /*1a7a0*/  HMMA.1688.F32.TF32 R100, R4.reuse, R58, R96 ;  /* 0x0000003a0464723c */ /* 0x040fe60000081060 */
[----:B-1----:R-:W3:Y:S04]  /*1a7b0*/  LDL R8, [R1+0xd30] ;  /* 0x000d300001087983 */ /* 0x002ee80000100800 */
[----:B------:R-:W-:Y:S04]  /*1a7c0*/  STL.64 [R1+0x4e0], R188 ;  /* 0x0004e0bc01007387 */ /* 0x000fe80000100a00 */
[----:B------:R-:W-:Y:S04]  /*1a7d0*/  STL.64 [R1+0x4e8], R190 ;  /* 0x0004e8be01007387 */ /* 0x000fe80000100a00 */
[----:B------:R-:W-:Y:S01]  /*1a7e0*/  STL.64 [R1+0x4d0], R184 ;  /* 0x0004d0b801007387 */ /* 0x000fe20000100a00 */
[C---:B------:R-:W-:Y:S03]  /*1a7f0*/  HMMA.1688.F32.TF32 R96, R4.reuse, R62, R108 ;  /* 0x0000003e0460723c */ /* 0x040fe6000008106c */
[----:B------:R-:W-:Y:S04]  /*1a800*/  STL.64 [R1+0x4d8], R186 ;  /* 0x0004d8ba01007387 */ /* 0x000fe80000100a00 */
[----:B------:R-:W-:Y:S04]  /*1a810*/  STL.64 [R1+0x2c0], R148 ;  /* 0x0002c09401007387 */ /* 0x000fe80000100a00 */
[----:B------:R-:W-:Y:S04]  /*1a820*/  STL.64 [R1+0x2c8], R150 ;  /* 0x0002c89601007387 */ /* 0x000fe80000100a00 */
        /* <DEDUP_REMOVED lines=9> */
[----:B--2---:R-:W-:Y:S03]  /*1a8c0*/  HMMA.1688.F32.TF32 R96, R4, R74, R140 ;  /* 0x0000004a0460723c */ /* 0x004fe6000008108c */
[----:B------:R1:W-:Y:S01]  /*1a8d0*/  STL.64 [R1+0x288], R94 ;  /* 0x0002885e01007387 */ /* 0x0003e20000100a00 */
[----:B------:R-:W-:-:S02]  /*1a8e0*/  IMAD.MOV.U32 R86, RZ, RZ, R242 ;  /* 0x000000ffff567224 */ /* 0x000fc400078e00f2 */
[----:B------:R-:W-:Y:S01]  /*1a8f0*/  IMAD.MOV.U32 R87, RZ, RZ, R3 ;  /* 0x000000ffff577224 */ /* 0x000fe200078e0003 */
[----:B------:R-:W-:Y:S01]  /*1a900*/  LDS R140, [R243+0x4080] ;  /* 0x00408000f38c7984 */ /* 0x000fe20000000800 */
[-C--:B------:R-:W-:Y:S08]  /*1a910*/  HMMA.1688.F32.TF32 R220, R212, R18.reuse, R244 ;  /* 0x00000012d4dc723c */ /* 0x080ff000000810f4 */
[C---:B------:R-:W-:Y:S08]  /*1a920*/  HMMA.1688.F32.TF32 R204, R4.reuse, R18, R196 ;  /* 0x0000001204cc723c */ /* 0x040ff000000810c4 */
[C---:B------:R-:W-:Y:S08]  /*1a930*/  HMMA.1688.F32.TF32 R180, R4.reuse, R26, R180 ;  /* 0x0000001a04b4723c */ /* 0x040ff000000810b4 */
[C---:B------:R-:W-:Y:S08]  /*1a940*/  HMMA.1688.F32.TF32 R172, R4.reuse, R30, R172 ;  /* 0x0000001e04ac723c */ /* 0x040ff000000810ac */
[C---:B------:R-:W-:Y:S08]  /*1a950*/  HMMA.1688.F32.TF32 R164, R4.reuse, R34, R164 ;  /* 0x0000002204a4723c */ /* 0x040ff000000810a4 */
[C---:B------:R-:W-:Y:S01]  /*1a960*/  HMMA.1688.F32.TF32 R156, R4.reuse, R38, R156 ;  /* 0x00000026049c723c */ /* 0x040fe2000008109c */
[----:B------:R-:W-:Y:S01]  /*1a970*/  IMAD.MOV.U32 R238, RZ, RZ, R2 ;  /* 0x000000ffffee7224 */ /* 0x000fe200078e0002 */
[----:B------:R-:W-:Y:S04]  /*1a980*/  LDS R142, [R243+0x5080] ;  /* 0x00508000f38e7984 */ /* 0x000fe80000000800 */
[----:B------:R-:W-:Y:S02]  /*1a990*/  LDS R141, [R241+0x4080] ;  /* 0x00408000f18d7984 */ /* 0x000fe40000000800 */
[----:B-1----:R-:W-:Y:S02]  /*1a9a0*/  HMMA.1688.F32.TF32 R92, R4, R78, R248 ;  /* 0x0000004e045c723c */ /* 0x002fe400000810f8 */
[----:B------:R-:W-:Y:S01]  /*1a9b0*/  STL.64 [R1+0x270], R100 ;  /* 0x0002706401007387 */ /* 0x000fe20000100a00 */
[----:B------:R-:W-:-:S03]  /*1a9c0*/  IMAD.MOV.U32 R244, RZ, RZ, R24 ;  /* 0x000000fffff47224 */ /* 0x000fc600078e0018 */
[----:B------:R-:W-:Y:S01]  /*1a9d0*/  STL.64 [R1+0x278], R102 ;  /* 0x0002786601007387 */ /* 0x000fe20000100a00 */
[----:B------:R-:W-:-:S03]  /*1a9e0*/  IMAD.MOV.U32 R245, RZ, RZ, R25 ;  /* 0x000000fffff57224 */ /* 0x000fc600078e0019 */
[----:B------:R1:W-:Y:S01]  /*1a9f0*/  STL.64 [R1+0x260], R96 ;  /* 0x0002606001007387 */ /* 0x0003e20000100a00 */
[----:B------:R-:W-:-:S03]  /*1aa00*/  IMAD.MOV.U32 R246, RZ, RZ, R21 ;  /* 0x000000fffff67224 */ /* 0x000fc600078e0015 */
[----:B------:R2:W-:Y:S01]  /*1aa10*/  STL.64 [R1+0x268], R98 ;  /* 0x0002686201007387 */ /* 0x0005e20000100a00 */
[----:B------:R-:W-:Y:S01]  /*1aa20*/  IMAD.MOV.U32 R247, RZ, RZ, R17 ;  /* 0x000000fffff77224 */ /* 0x000fe200078e0011 */
[----:B------:R-:W-:Y:S02]  /*1aa30*/  HMMA.1688.F32.TF32 R208, R4, R22, R192 ;  /* 0x0000001604d0723c */ /* 0x000fe400000810c0 */
[----:B------:R-:W-:Y:S04]  /*1aa40*/  LDS R143, [R241+0x5080] ;  /* 0x00508000f18f7984 */ /* 0x000fe80000000800 */
[----:B------:R-:W-:Y:S04]  /*1aa50*/  LDS R18, [R243+0x5280] ;  /* 0x00528000f3127984 */ /* 0x000fe80000000800 */
[----:B------:R1:W-:Y:S04]  /*1aa60*/  STL.64 [R1+0x240], R92 ;  /* 0x0002405c01007387 */ /* 0x0003e80000100a00 */
[----:B------:R-:W2:Y:S04]  /*1aa70*/  LDL.LU R24, [R1+0x11dc] ;  /* 0x0011dc0001187983 */ /* 0x000ea80000300800 */
[----:B------:R-:W3:Y:S04]  /*1aa80*/  LDL.LU R25, [R1+0x11d8] ;  /* 0x0011d80001197983 */ /* 0x000ee80000300800 */
[----:B------:R-:W4:Y:S04]  /*1aa90*/  LDL.LU R21, [R1+0x11d4] ;  /* 0x0011d40001157983 */ /* 0x000f280000300800 */
[----:B------:R-:W4:Y:S01]  /*1aaa0*/  LDL.LU R17, [R1+0x11d0] ;  /* 0x0011d00001117983 */ /* 0x000f220000300800 */
[----:B------:R-:W-:-:S02]  /*1aab0*/  IMAD.MOV.U32 R248, RZ, RZ, R16 ;  /* 0x000000fffff87224 */ /* 0x000fc400078e0010 */
[----:B------:R-:W-:Y:S01]  /*1aac0*/  IMAD.MOV.U32 R249, RZ, RZ, R20 ;  /* 0x000000fffff97224 */ /* 0x000fe200078e0014 */
[----:B------:R-:W4:Y:S01]  /*1aad0*/  LDL.LU R16, [R1+0x11cc] ;  /* 0x0011cc0001107983 */ /* 0x000f220000300800 */
[----:B------:R-:W-:Y:S02]  /*1aae0*/  IMAD.MOV.U32 R250, RZ, RZ, R29 ;  /* 0x000000fffffa7224 */ /* 0x000fe400078e001d */
[----:B------:R-:W-:Y:S01]  /*1aaf0*/  IMAD.MOV.U32 R251, RZ, RZ, R28 ;  /* 0x000000fffffb7224 */ /* 0x000fe200078e001c */
[----:B------:R-:W4:Y:S04]  /*1ab00*/  LDL.LU R20, [R1+0x11c8] ;  /* 0x0011c80001147983 */ /* 0x000f280000300800 */
[----:B------:R-:W4:Y:S04]  /*1ab10*/  LDL.LU R29, [R1+0x11c4] ;  /* 0x0011c400011d7983 */ /* 0x000f280000300800 */
[----:B------:R-:W4:Y:S01]  /*1ab20*/  LDL.LU R28, [R1+0x11c0] ;  /* 0x0011c000011c7983 */ /* 0x000f220000300800 */
[----:B------:R-:W-:Y:S01]  /*1ab30*/  HMMA.1688.F32.TF32 R224, R212, R22, R88 ;  /* 0x00000016d4e0723c */ /* 0x000fe20000081058 */
[----:B------:R-:W-:-:S02]  /*1ab40*/  IMAD.MOV.U32 R242, RZ, RZ, R94 ;  /* 0x000000fffff27224 */ /* 0x000fc400078e005e */
[----:B------:R-:W-:Y:S01]  /*1ab50*/  IMAD.MOV.U32 R3, RZ, RZ, R95 ;  /* 0x000000ffff037224 */ /* 0x000fe200078e005f */
[----:B------:R-:W-:Y:S01]  /*1ab60*/  LDS R19, [R241+0x5280] ;  /* 0x00528000f1137984 */ /* 0x000fe20000000800 */
[----:B--2---:R-:W-:Y:S02]  /*1ab70*/  IMAD.MOV.U32 R123, RZ, RZ, R24 ;  /* 0x000000ffff7b7224 */ /* 0x004fe400078e0018 */
[----:B---3--:R-:W-:Y:S02]  /*1ab80*/  IMAD.MOV.U32 R122, RZ, RZ, R25 ;  /* 0x000000ffff7a7224 */ /* 0x008fe400078e0019 */
[----:B----4-:R-:W-:Y:S02]  /*1ab90*/  IMAD.MOV.U32 R120, RZ, RZ, R21 ;  /* 0x000000ffff787224 */ /* 0x010fe400078e0015 */
[----:B------:R-:W-:Y:S01]  /*1aba0*/  IMAD.MOV.U32 R121, RZ, RZ, R17 ;  /* 0x000000ffff797224 */ /* 0x000fe200078e0011 */
        /* <DEDUP_REMOVED lines=10> */
[----:B------:R-:W1:Y:S04]  /*1ac50*/  LDL.LU R20, [R1+0x11a4] ;  /* 0x0011a40001147983 */ /* 0x000e680000300800 */
[----:B------:R-:W4:Y:S01]  /*1ac60*/  LDL.LU R16, [R1+0x11a0] ;  /* 0x0011a00001107983 */ /* 0x000f220000300800 */
[----:B------:R-:W-:Y:S01]  /*1ac70*/  IMAD R104, R83, 0x8000, R8 ;  /* 0x0000800053687824 */ /* 0x000fe200078e0208 */
[C---:B------:R-:W-:Y:S01]  /*1ac80*/  HMMA.1688.F32.TF32 R192, R212.reuse, R26, R84 ;  /* 0x0000001ad4c0723c */ /* 0x040fe20000081054 */
[----:B------:R-:W-:Y:S01]  /*1ac90*/  IMAD.MOV.U32 R88, RZ, RZ, R15 ;  /* 0x000000ffff587224 */ /* 0x000fe200078e000f */
[----:B------:R-:W-:Y:S04]  /*1aca0*/  LDS R26, [R243+0x5100] ;  /* 0x00510000f31a7984 */ /* 0x000fe80000000800 */
[----:B------:R-:W1:Y:S04]  /*1acb0*/  LDSM.16.M88.4 R4, [R104+0x28000] ;  /* 0x028000006804783b */ /* 0x000e680000000200 */
[----:B------:R-:W1:Y:S01]  /*1acc0*/  LDSM.16.M88.4 R8, [R104+0x28800] ;  /* 0x028800006808783b */ /* 0x000e620000000200 */
[----:B------:R-:W-:Y:S01]  /*1acd0*/  HMMA.1688.F32.TF32 R248, R212, R70, R248 ;  /* 0x00000046d4f8723c */ /* 0x000fe200000810f8 */
[----:B------:R-:W-:-:S02]  /*1ace0*/  IMAD.MOV.U32 R89, RZ, RZ, R14 ;  /* 0x000000ffff597224 */ /* 0x000fc400078e000e */
[----:B------:R-:W-:Y:S01]  /*1acf0*/  IMAD.MOV.U32 R90, RZ, RZ, R13 ;  /* 0x000000ffff5a7224 */ /* 0x000fe200078e000d */
[----:B------:R-:W-:Y:S04]  /*1ad00*/  LDS R27, [R241+0x5100] ;  /* 0x00510000f11b7984 */ /* 0x000fe80000000800 */
[C---:B------:R-:W-:Y:S01]  /*1ad10*/  HMMA.1688.F32.TF32 R244, R212.reuse, R74, R244 ;  /* 0x0000004ad4f4723c */ /* 0x040fe200000810f4 */
[----:B------:R-:W-:Y:S01]  /*1ad20*/  IMAD.MOV.U32 R91, RZ, RZ, R12 ;  /* 0x000000ffff5b7224 */ /* 0x000fe200078e000c */
[----:B------:R-:W-:Y:S04]  /*1ad30*/  LDS R83, [R241+0x5200] ;  /* 0x00520000f1537984 */ /* 0x000fe80000000800 */
[----:B------:R-:W-:Y:S02]  /*1ad40*/  LDS R12, [R243+0x4300] ;  /* 0x00430000f30c7984 */ /* 0x000fe40000000800 */
[----:B------:R-:W-:Y:S02]  /*1ad50*/  HMMA.1688.F32.TF32 R196, R212, R30, R112 ;  /* 0x0000001ed4c4723c */ /* 0x000fe40000081070 */
[----:B------:R-:W-:Y:S04]  /*1ad60*/  LDS R112, [R243+0x4000] ;  /* 0x00400000f3707984 */ /* 0x000fe80000000800 */
[----:B------:R-:W-:Y:S04]  /*1ad70*/  LDS R114, [R243+0x5000] ;  /* 0x00500000f3727984 */ /* 0x000fe80000000800 */
[----:B------:R-:W-:Y:S04]  /*1ad80*/  LDS R22, [R243+0x5380] ;  /* 0x00538000f3167984 */ /* 0x000fe80000000800 */
[----:B------:R-:W-:Y:S01]  /*1ad90*/  LDS R23, [R241+0x5380] ;  /* 0x00538000f1177984 */ /* 0x000fe20000000800 */
[----:B--2---:R-:W-:-:S02]  /*1ada0*/  IMAD.MOV.U32 R111, RZ, RZ, R21 ;  /* 0x000000ffff6f7224 */ /* 0x004fc400078e0015 */
[----:B---3--:R-:W-:Y:S02]  /*1adb0*/  IMAD.MOV.U32 R110, RZ, RZ, R17 ;  /* 0x000000ffff6e7224 */ /* 0x008fe400078e0011 */
[----:B----4-:R-:W-:Y:S02]  /*1adc0*/  IMAD.MOV.U32 R108, RZ, RZ, R25 ;  /* 0x000000ffff6c7224 */ /* 0x010fe400078e0019 */
[----:B------:R-:W-:Y:S01]  /*1add0*/  IMAD.MOV.U32 R109, RZ, RZ, R24 ;  /* 0x000000ffff6d7224 */ /* 0x000fe200078e0018 */
[----:B------:R-:W2:Y:S04]  /*1ade0*/  LDL.LU R25, [R1+0x119c] ;  /* 0x00119c0001197983 */ /* 0x000ea80000300800 */
[----:B------:R-:W3:Y:S04]  /*1adf0*/  LDL.LU R24, [R1+0x1198] ;  /* 0x0011980001187983 */ /* 0x000ee80000300800 */
[----:B------:R-:W4:Y:S04]  /*1ae00*/  LDL.LU R17, [R1+0x1194] ;  /* 0x0011940001117983 */ /* 0x000f280000300800 */
[----:B------:R-:W2:Y:S01]  /*1ae10*/  LDL.LU R21, [R1+0x1190] ;  /* 0x0011900001157983 */ /* 0x000ea20000300800 */
[----:B-1----:R-:W-:-:S02]  /*1ae20*/  IMAD.MOV.U32 R96, RZ, RZ, R20 ;  /* 0x000000ffff607224 */ /* 0x002fc400078e0014 */
[----:B------:R-:W-:Y:S01]  /*1ae30*/  IMAD.MOV.U32 R97, RZ, RZ, R16 ;  /* 0x000000ffff617224 */ /* 0x000fe200078e0010 */
[----:B------:R-:W3:Y:S01]  /*1ae40*/  LDL.LU R20, [R1+0x118c] ;  /* 0x00118c0001147983 */ /* 0x000ee20000300800 */
[----:B------:R-:W-:Y:S02]  /*1ae50*/  IMAD.MOV.U32 R98, RZ, RZ, R28 ;  /* 0x000000ffff627224 */ /* 0x000fe400078e001c */
[----:B------:R-:W-:Y:S01]  /*1ae60*/  IMAD.MOV.U32 R99, RZ, RZ, R29 ;  /* 0x000000ffff637224 */ /* 0x000fe200078e001d */
[----:B------:R-:W3:Y:S04]  /*1ae70*/  LDL.LU R16, [R1+0x1188] ;  /* 0x0011880001107983 */ /* 0x000ee80000300800 */
[----:B------:R-:W3:Y:S04]  /*1ae80*/  LDL.LU R28, [R1+0x1184] ;  /* 0x00118400011c7983 */ /* 0x000ee80000300800 */
[----:B------:R-:W3:Y:S01]  /*1ae90*/  LDL.LU R29, [R1+0x1180] ;  /* 0x00118000011d7983 */ /* 0x000ee20000300800 */
[C---:B------:R-:W-:Y:S03]  /*1aea0*/  HMMA.1688.F32.TF32 R116, R212.reuse, R62, R116 ;  /* 0x0000003ed474723c */ /* 0x040fe60000081074 */
[----:B------:R-:W-:Y:S04]  /*1aeb0*/  LDS R113, [R241+0x4000] ;  /* 0x00400000f1717984 */ /* 0x000fe80000000800 */
[----:B------:R-:W3:Y:S01]  /*1aec0*/  LDS R115, [R241+0x5000] ;  /* 0x00500000f1737984 */ /* 0x000ee20000000800 */
[----:B------:R-:W-:Y:S03]  /*1aed0*/  HMMA.1688.F32.TF32 R120, R212, R66, R120 ;  /* 0x00000042d478723c */ /* 0x000fe60000081078 */
[----:B------:R-:W-:Y:S04]  /*1aee0*/  LDS R30, [R243+0x5180] ;  /* 0x00518000f31e7984 */ /* 0x000fe80000000800 */
[----:B------:R-:W-:Y:S04]  /*1aef0*/  LDS R31, [R241+0x5180] ;  /* 0x00518000f11f7984 */ /* 0x000fe80000000800 */
[----:B------:R-:W-:Y:S04]  /*1af00*/  LDS R14, [R243+0x5300] ;  /* 0x00530000f30e7984 */ /* 0x000fe80000000800 */
[----:B------:R-:W-:Y:S04]  /*1af10*/  LDS R13, [R241+0x4300] ;  /* 0x00430000f10d7984 */ /* 0x000fe80000000800 */
[----:B------:R-:W-:Y:S01]  /*1af20*/  LDS R15, [R241+0x5300] ;  /* 0x00530000f10f7984 */ /* 0x000fe20000000800 */
[----:B----4-:R-:W-:-:S03]  /*1af30*/  IMAD.MOV.U32 R100, RZ, RZ, R17 ;  /* 0x000000ffff647224 */ /* 0x010fc600078e0011 */
[----:B------:R-:W4:Y:S01]  /*1af40*/  LDL.LU R17, [R1+0x117c] ;  /* 0x00117c0001117983 */ /* 0x000f220000300800 */
[----:B--2---:R-:W-:-:S03]  /*1af50*/  IMAD.MOV.U32 R101, RZ, RZ, R21 ;  /* 0x000000ffff657224 */ /* 0x004fc600078e0015 */
[----:B------:R-:W2:Y:S01]  /*1af60*/  LDL.LU R21, [R1+0x1178] ;  /* 0x0011780001157983 */ /* 0x000ea20000300800 */
[----:B---3--:R-:W-:Y:S02]  /*1af70*/  IMAD.MOV.U32 R102, RZ, RZ, R24 ;  /* 0x000000ffff667224 */ /* 0x008fe400078e0018 */
[----:B------:R-:W-:Y:S01]  /*1af80*/  IMAD.MOV.U32 R103, RZ, RZ, R25 ;  /* 0x000000ffff677224 */ /* 0x000fe200078e0019 */
[----:B------:R-:W3:Y:S01]  /*1af90*/  LDL.LU R24, [R1+0x1174] ;  /* 0x0011740001187983 */ /* 0x000ee20000300800 */
[----:B------:R-:W-:-:S03]  /*1afa0*/  IMAD.MOV.U32 R95, RZ, RZ, R20 ;  /* 0x000000ffff5f7224 */ /* 0x000fc600078e0014 */
[----:B------:R-:W3:Y:S01]  /*1afb0*/  LDL.LU R25, [R1+0x1170] ;  /* 0x0011700001197983 */ /* 0x000ee20000300800 */
[----:B------:R-:W-:-:S03]  /*1afc0*/  IMAD.MOV.U32 R92, RZ, RZ, R28 ;  /* 0x000000ffff5c7224 */ /* 0x000fc600078e001c */
[----:B------:R-:W3:Y:S01]  /*1afd0*/  LDL.LU R28, [R1+0x116c] ;  /* 0x00116c00011c7983 */ /* 0x000ee20000300800 */
[----:B------:R-:W-:Y:S02]  /*1afe0*/  IMAD.MOV.U32 R94, RZ, RZ, R16 ;  /* 0x000000ffff5e7224 */ /* 0x000fe400078e0010 */
[----:B------:R-:W-:Y:S02]  /*1aff0*/  IMAD.MOV.U32 R93, RZ, RZ, R29 ;  /* 0x000000ffff5d7224 */ /* 0x000fe400078e001d */
[----:B------:R-:W3:Y:S04]  /*1b000*/  LDL.LU R29, [R1+0x1168] ;  /* 0x00116800011d7983 */ /* 0x000ee80000300800 */
[----:B------:R-:W3:Y:S04]  /*1b010*/  LDL.LU R16, [R1+0x1164] ;  /* 0x0011640001107983 */ /* 0x000ee80000300800 */
[----:B------:R-:W3:Y:S01]  /*1b020*/  LDL.LU R20, [R1+0x1160] ;  /* 0x0011600001147983 */ /* 0x000ee20000300800 */
[----:B----4-:R-:W-:-:S02]  /*1b030*/  IMAD.MOV.U32 R149, RZ, RZ, R17 ;  /* 0x000000ffff957224 */ /* 0x010fc400078e0011 */
[----:B--2---:R-:W-:Y:S02]  /*1b040*/  IMAD.MOV.U32 R148, RZ, RZ, R21 ;  /* 0x000000ffff947224 */ /* 0x004fe400078e0015 */
[----:B------:R-:W2:Y:S04]  /*1b050*/  LDL.LU R21, [R1+0x115c] ;  /* 0x00115c0001157983 */ /* 0x000ea80000300800 */
[----:B------:R-:W4:Y:S04]  /*1b060*/  LDL.LU R17, [R1+0x1158] ;  /* 0x0011580001117983 */ /* 0x000f280000300800 */
[----:B------:R-:W4:Y:S04]  /*1b070*/  LDL.LU R150, [R1+0x468] ;  /* 0x0004680001967983 */ /* 0x000f280000300800 */
[----:B------:R-:W4:Y:S01]  /*1b080*/  LDL.LU R151, [R1+0x46c] ;  /* 0x00046c0001977983 */ /* 0x000f220000300800 */
[----:B------:R-:W-:Y:S03]  /*1b090*/  HMMA.1688.F32.TF32 R92, R212, R46, R92 ;  /* 0x0000002ed45c723c */ /* 0x000fe6000008105c */
[----:B------:R-:W-:Y:S01]  /*1b0a0*/  STL [R1+0xf50], R243 ;  /* 0x000f50f301007387 */ /* 0x000fe20000100800 */
[----:B---3--:R-:W-:-:S04]  /*1b0b0*/  IMAD.MOV.U32 R87, RZ, RZ, R16 ;  /* 0x000000ffff577224 */ /* 0x008fc800078e0010 */
[C---:B------:R-:W-:Y:S01]  /*1b0c0*/  HMMA.1688.F32.TF32 R100, R212.reuse, R50, R100 ;  /* 0x00000032d464723c */ /* 0x040fe20000081064 */
[----:B------:R-:W-:Y:S01]  /*1b0d0*/  IMAD.MOV.U32 R85, RZ, RZ, R20 ;  /* 0x000000ffff557224 */ /* 0x000fe200078e0014 */
[----:B------:R-:W-:Y:S06]  /*1b0e0*/  STL [R1+0xf40], R6 ;  /* 0x000f400601007387 */ /* 0x000fec0000100800 */
[C---:B------:R-:W-:Y:S01]  /*1b0f0*/  HMMA.1688.F32.TF32 R96, R212.reuse, R54, R96 ;  /* 0x00000036d460723c */ /* 0x040fe20000081060 */
[----:B------:R-:W-:Y:S04]  /*1b100*/  STL [R1+0xef8], R7 ;  /* 0x000ef80701007387 */ /* 0x000fe80000100800 */
[----:B------:R-:W-:Y:S03]  /*1b110*/  STL [R1+0xf4c], R241 ;  /* 0x000f4cf101007387 */ /* 0x000fe60000100800 */
[----:B------:R-:W-:Y:S01]  /*1b120*/  HMMA.1688.F32.TF32 R108, R212, R58, R108 ;  /* 0x0000003ad46c723c */ /* 0x000fe2000008106c */
[----:B------:R-:W-:Y:S04]  /*1b130*/  STL [R1+0xef4], R10 ;  /* 0x000ef40a01007387 */ /* 0x000fe80000100800 */
[----:B------:R-:W-:Y:S01]  /*1b140*/  STL [R1+0xef0], R11 ;  /* 0x000ef00b01007387 */ /* 0x000fe20000100800 */
[----:B------:R-:W-:-:S02]  /*1b150*/  IMAD.MOV.U32 R184, RZ, RZ, R29 ;  /* 0x000000ffffb87224 */ /* 0x000fc400078e001d */
[----:B------:R-:W-:Y:S01]  /*1b160*/  IMAD.MOV.U32 R185, RZ, RZ, R28 ;  /* 0x000000ffffb97224 */ /* 0x000fe200078e001c */
[----:B------:R-:W-:Y:S01]  /*1b170*/  LDS R29, [R241+0x4180] ;  /* 0x00418000f11d7984 */ /* 0x000fe20000000800 */
[----:B------:R-:W-:Y:S02]  /*1b180*/  IMAD.MOV.U32 R186, RZ, RZ, R25 ;  /* 0x000000ffffba7224 */ /* 0x000fe400078e0019 */
[----:B------:R-:W-:Y:S01]  /*1b190*/  IMAD.MOV.U32 R187, RZ, RZ, R24 ;  /* 0x000000ffffbb7224 */ /* 0x000fe200078e0018 */
[----:B------:R-:W-:Y:S03]  /*1b1a0*/  LDS R25, [R241+0x4100] ;  /* 0x00410000f1197984 */ /* 0x000fe60000000800 */
[----:B------:R-:W-:Y:S01]  /*1b1b0*/  IMAD.MOV.U32 R2, RZ, RZ, R99 ;  /* 0x000000ffff027224 */ /* 0x000fe200078e0063 */
[----:B------:R-:W3:Y:S02]  /*1b1c0*/  LDS R24, [R243+0x4100] ;  /* 0x00410000f3187984 */ /* 0x000ee40000000800 */
[----:B------:R-:W-:Y:S02]  /*1b1d0*/  HMMA.1688.F32.TF32 R184, R212, R38, R184 ;  /* 0x00000026d4b8723c */ /* 0x000fe400000810b8 */
[----:B------:R-:W3:Y:S04]  /*1b1e0*/  LDS R28, [R243+0x4180] ;  /* 0x00418000f31c7984 */ /* 0x000ee80000000800 */
[----:B------:R-:W-:Y:S04]  /*1b1f0*/  LDS R16, [R243+0x4280] ;  /* 0x00428000f3107984 */ /* 0x000fe80000000800 */
[----:B------:R3:W-:Y:S02]  /*1b200*/  LDS R20, [R243+0x4380] ;  /* 0x00438000f3147984 */ /* 0x0007e40000000800 */
[----:B---3--:R-:W-:-:S02]  /*1b210*/  IMAD.MOV.U32 R243, RZ, RZ, R108 ;  /* 0x000000fffff37224 */ /* 0x008fc400078e006c */
[----:B------:R-:W-:Y:S02]  /*1b220*/  IMAD.MOV.U32 R237, RZ, RZ, R240 ;  /* 0x000000ffffed7224 */ /* 0x000fe400078e00f0 */
[----:B--2---:R-:W-:Y:S02]  /*1b230*/  IMAD.MOV.U32 R84, RZ, RZ, R21 ;  /* 0x000000ffff547224 */ /* 0x004fe400078e0015 */
[----:B------:R-:W-:Y:S01]  /*1b240*/  LDS R21, [R241+0x4380] ;  /* 0x00438000f1157984 */ /* 0x000fe20000000800 */
[C---:B----4-:R-:W-:Y:S01]  /*1b250*/  HMMA.1688.F32.TF32 R148, R212.reuse, R42, R148 ;  /* 0x0000002ad494723c */ /* 0x050fe20000081094 */
[----:B------:R-:W-:Y:S02]  /*1b260*/  IMAD.MOV.U32 R86, RZ, RZ, R17 ;  /* 0x000000ffff567224 */ /* 0x000fe400078e0011 */
[----:B------:R-:W2:Y:S05]  /*1b270*/  LDS R17, [R241+0x4280] ;  /* 0x00428000f1117984 */ /* 0x000eaa0000000800 */
[C---:B------:R-:W-:Y:S01]  /*1b280*/  HMMA.1688.F32.TF32 R188, R212.reuse, R34, R84 ;  /* 0x00000022d4bc723c */ /* 0x040fe20000081054 */
[----:B------:R-:W3:Y:S04]  /*1b290*/  LDL.LU R84, [R1+0x210] ;  /* 0x0002100001547983 */ /* 0x000ee80000300800 */
[----:B------:R-:W3:Y:S04]  /*1b2a0*/  LDL.LU R85, [R1+0x214] ;  /* 0x0002140001557983 */ /* 0x000ee80000300800 */
[----:B------:R-:W3:Y:S04]  /*1b2b0*/  LDL.LU R86, [R1+0x218] ;  /* 0x0002180001567983 */ /* 0x000ee80000300800 */
[----:B------:R-:W3:Y:S04]  /*1b2c0*/  LDL.LU R87, [R1+0x21c] ;  /* 0x00021c0001577983 */ /* 0x000ee80000300800 */
[----:B------:R-:W3:Y:S04]  /*1b2d0*/  LDL.LU R236, [R1] ;  /* 0x0000000001ec7983 */ /* 0x000ee80000300800 */
[----:B------:R-:W-:Y:S04]  /*1b2e0*/  STL.64 [R1+0x320], R148 ;  /* 0x0003209401007387 */ /* 0x000fe80000100a00 */
[----:B------:R4:W-:Y:S04]  /*1b2f0*/  STL.64 [R1+0x328], R150 ;  /* 0x0003289601007387 */ /* 0x0009e80000100a00 */
[----:B----4-:R-:W4:Y:S04]  /*1b300*/  LDL.LU.64 R150, [R1+0x1150] ;  /* 0x0011500001967983 */ /* 0x010f280000300a00 */
[----:B------:R-:W4:Y:S04]  /*1b310*/  LDL.LU.64 R148, [R1+0x1148] ;  /* 0x0011480001947983 */ /* 0x000f280000300a00 */
[----:B------:R-:W-:Y:S04]  /*1b320*/  STL.64 [R1+0x370], R92 ;  /* 0x0003705c01007387 */ /* 0x000fe80000100a00 */
[----:B------:R2:W-:Y:S01]  /*1b330*/  STL.64 [R1+0x378], R94 ;  /* 0x0003785e01007387 */ /* 0x0005e20000100a00 */
[----:B------:R-:W-:Y:S03]  /*1b340*/  HMMA.1688.F32.TF32 R212, R212, R78, R88 ;  /* 0x0000004ed4d4723c */ /* 0x000fe60000081058 */
[----:B--2---:R-:W2:Y:S04]  /*1b350*/  LDL.LU.64 R94, [R1+0x1140] ;  /* 0x00114000015e7983 */ /* 0x004ea80000300a00 */
[----:B------:R-:W2:Y:S04]  /*1b360*/  LDL.LU.64 R92, [R1+0x1138] ;  /* 0x00113800015c7983 */ /* 0x000ea80000300a00 */
[----:B------:R-:W-:Y:S04]  /*1b370*/  STL.64 [R1+0x460], R100 ;  /* 0x0004606401007387 */ /* 0x000fe80000100a00 */
[----:B------:R1:W-:Y:S01]  /*1b380*/  STL.64 [R1+0x468], R102 ;  /* 0x0004686601007387 */ /* 0x0003e20000100a00 */
[----:B------:R-:W-:-:S03]  /*1b390*/  IMAD.MOV.U32 R241, RZ, RZ, R109 ;  /* 0x000000fffff17224 */ /* 0x000fc600078e006d */
[----:B-1----:R-:W2:Y:S04]  /*1b3a0*/  LDL.LU.64 R102, [R1+0x1130] ;  /* 0x0011300001667983 */ /* 0x002ea80000300a00 */
[----:B------:R-:W2:Y:S04]  /*1b3b0*/  LDL.LU.64 R100, [R1+0x1128] ;  /* 0x0011280001647983 */ /* 0x000ea80000300a00 */
[----:B------:R-:W-:Y:S04]  /*1b3c0*/  STL.64 [R1+0x450], R96 ;  /* 0x0004506001007387 */ /* 0x000fe80000100a00 */
[----:B------:R1:W-:Y:S04]  /*1b3d0*/  STL [R1+0x458], R98 ;  /* 0x0004586201007387 */ /* 0x0003e80000100800 */
[----:B-1----:R-:W2:Y:S04]  /*1b3e0*/  LDL.LU.64 R98, [R1+0x1120] ;  /* 0x0011200001627983 */ /* 0x002ea80000300a00 */
[----:B------:R-:W2:Y:S04]  /*1b3f0*/  LDL.LU.64 R96, [R1+0x1118] ;  /* 0x0011180001607983 */ /* 0x000ea80000300a00 */
[----:B------:R1:W-:Y:S04]  /*1b400*/  STL.64 [R1+0x438], R110 ;  /* 0x0004386e01007387 */ /* 0x0003e80000100a00 */
[----:B-1----:R-:W2:Y:S04]  /*1b410*/  LDL.LU.64 R110, [R1+0x1110] ;  /* 0x00111000016e7983 */ /* 0x002ea80000300a00 */
[----:B------:R-:W2:Y:S04]  /*1b420*/  LDL.LU.64 R108, [R1+0x1108] ;  /* 0x00110800016c7983 */ /* 0x000ea80000300a00 */
[----:B------:R-:W-:Y:S04]  /*1b430*/  STL.64 [R1+0x420], R116 ;  /* 0x0004207401007387 */ /* 0x000fe80000100a00 */
        /* <DEDUP_REMOVED lines=8> */
[----:B------:R1:W-:Y:S01]  /*1b4c0*/  STL.64 [R1+0x3c8], R250 ;  /* 0x0003c8fa01007387 */ /* 0x0003e20000100a00 */
[----:B------:R-:W-:-:S03]  /*1b4d0*/  IMAD.MOV.U32 R240, RZ, RZ, R214 ;  /* 0x000000fffff07224 */ /* 0x000fc600078e00d6 */
[----:B-1----:R-:W2:Y:S04]  /*1b4e0*/  LDL.LU.64 R250, [R1+0x10e0] ;  /* 0x0010e00001fa7983 */ /* 0x002ea80000300a00 */
[----:B------:R-:W2:Y:S04]  /*1b4f0*/  LDL.LU.64 R248, [R1+0x10d8] ;  /* 0x0010d80001f87983 */ /* 0x000ea80000300a00 */
[----:B------:R-:W-:Y:S04]  /*1b500*/  STL.64 [R1+0x360], R244 ;  /* 0x000360f401007387 */ /* 0x000fe80000100a00 */
[----:B------:R1:W-:Y:S01]  /*1b510*/  STL.64 [R1+0x368], R246 ;  /* 0x000368f601007387 */ /* 0x0003e20000100a00 */
[----:B------:R-:W-:-:S03]  /*1b520*/  IMAD.MOV.U32 R214, RZ, RZ, R252 ;  /* 0x000000ffffd67224 */ /* 0x000fc600078e00fc */
[----:B-1----:R-:W2:Y:S04]  /*1b530*/  LDL.LU.64 R246, [R1+0x10d0] ;  /* 0x0010d00001f67983 */ /* 0x002ea80000300a00 */
[----:B------:R-:W2:Y:S04]  /*1b540*/  LDL.LU.64 R244, [R1+0x10c8] ;  /* 0x0010c80001f47983 */ /* 0x000ea80000300a00 */
[----:B------:R-:W2:Y:S04]  /*1b550*/  LDL.LU.64 R90, [R1+0x10c0] ;  /* 0x0010c000015a7983 */ /* 0x000ea80000300a00 */
[----:B------:R-:W2:Y:S04]  /*1b560*/  LDL.LU.64 R88, [R1+0x10b8] ;  /* 0x0010b80001587983 */ /* 0x000ea80000300a00 */
[----:B------:R1:W-:Y:S04]  /*1b570*/  STL.64 [R1+0x170], R212 ;  /* 0x000170d401007387 */ /* 0x0003e80000100a00 */
[----:B-1----:R-:W2:Y:S04]  /*1b580*/  LDL.LU R212, [R1+0x30] ;  /* 0x0000300001d47983 */ /* 0x002ea80000300800 */
[----:B------:R-:W2:Y:S04]  /*1b590*/  LDL.LU R213, [R1+0x34] ;  /* 0x0000340001d57983 */ /* 0x000ea80000300800 */
[----:B------:R-:W2:Y:S01]  /*1b5a0*/  LDL.LU R252, [R1+0x10b0] ;  /* 0x0010b00001fc7983 */ /* 0x000ea20000300800 */
[----:B------:R-:W-:-:S02]  /*1b5b0*/  IMAD.MOV.U32 R239, RZ, RZ, R0 ;  /* 0x000000ffffef7224 */ /* 0x000fc400078e0000 */
[----:B------:R-:W-:Y:S02]  /*1b5c0*/  IMAD.MOV.U32 R0, RZ, RZ, R215 ;  /* 0x000000ffff007224 */ /* 0x000fe400078e00d7 */
[----:B------:R-:W4:Y:S04]  /*1b5d0*/  LDL.LU R215, [R1+0x3c] ;  /* 0x00003c0001d77983 */ /* 0x000f280000300800 */
[----:B------:R-:W-:Y:S04]  /*1b5e0*/  STL.64 [R1+0xf60], R242 ;  /* 0x000f60f201007387 */ /* 0x000fe80000100a00 */
[----:B------:R1:W-:Y:S04]  /*1b5f0*/  STL.64 [R1+0xf58], R240 ;  /* 0x000f58f001007387 */ /* 0x0003e80000100a00 */
[----:B-1----:R-:W4:Y:S04]  /*1b600*/  LDL.LU R240, [R1+0x470] ;  /* 0x0004700001f07983 */ /* 0x002f280000300800 */
[----:B------:R-:W4:Y:S04]  /*1b610*/  LDL.LU R241, [R1+0x474] ;  /* 0x0004740001f17983 */ /* 0x000f280000300800 */
[----:B------:R-:W4:Y:S01]  /*1b620*/  LDL.LU R242, [R1+0x478] ;  /* 0x0004780001f27983 */ /* 0x000f220000300800 */
[-C--:B---3--:R-:W-:Y:S11]  /*1b630*/  HMMA.1688.F32.TF32 R84, R112, R4.reuse, R84 ;  /* 0x000000047054723c */ /* 0x088ff60000081054 */
[----:B------:R-:W-:Y:S11]  /*1b640*/  @!UPT UIADD3 URZ, URZ, URZ, URZ ;  /* 0x0000003f3f3ff290 */ /* 0x000ff6000fffe03f */
[----:B------:R-:W-:Y:S01]  /*1b650*/  @!UPT UIADD3 URZ, URZ, URZ, URZ ;  /* 0x0000003f3f3ff290 */ /* 0x000fe2000fffe03f */
[----:B------:R1:W-:Y:S01]  /*1b660*/  STL.64 [R1+0x350], R84 ;  /* 0x0003505401007387 */ /* 0x0003e20000100a00 */
[----:B------:R-:W-:Y:S02]  /*1b670*/  IMAD.MOV.U32 R6, RZ, RZ, R86 ;  /* 0x000000ffff067224 */ /* 0x000fe400078e0056 */
[----:B--2---:R-:W-:Y:S02]  /*1b680*/  IMAD.MOV.U32 R243, RZ, RZ, R252 ;  /* 0x000000fffff37224 */ /* 0x004fe400078e00fc */
[----:B------:R-:W-:Y:S02]  /*1b690*/  IMAD.MOV.U32 R252, RZ, RZ, R87 ;  /* 0x000000fffffc7224 */ /* 0x000fe400078e0057 */
[----:B------:R-:W2:Y:S04]  /*1b6a0*/  LDL.LU.64 R86, [R1+0x10a8] ;  /* 0x0010a80001567983 */ /* 0x000ea80000300a00 */
[----:B-1----:R-:W2:Y:S01]  /*1b6b0*/  LDL.LU.64 R84, [R1+0x10a0] ;  /* 0x0010a00001547983 */ /* 0x002ea20000300a00 */
[----:B------:R-:W-:Y:S03]  /*1b6c0*/  HMMA.1688.F32.TF32 R236, R140, R4, R236 ;  /* 0x000000048cec723c */ /* 0x000fe600000810ec */
[----:B------:R-:W-:Y:S04]  /*1b6d0*/  STL [R1+0xf48], R6 ;  /* 0x000f480601007387 */ /* 0x000fe80000100800 */
[----:B------:R-:W-:Y:S11]  /*1b6e0*/  STL [R1+0xf44], R252 ;  /* 0x000f44fc01007387 */ /* 0x000ff60000100800 */
[----:B------:R-:W-:Y:S05]  /*1b6f0*/  @!UPT UIADD3 URZ, URZ, URZ, URZ ;  /* 0x0000003f3f3ff290 */ /* 0x000fea000fffe03f */
[----:B------:R-:W-:Y:S04]  /*1b700*/  STL.64 [R1+0x3b0], R236 ;  /* 0x0003b0ec01007387 */ /* 0x000fe80000100a00 */
[----:B------:R2:W-:Y:S01]  /*1b710*/  STL.64 [R1+0x3b8], R238 ;  /* 0x0003b8ee01007387 */ /* 0x0005e20000100a00 */
[C---:B------:R-:W-:Y:S08]  /*1b720*/  HMMA.1688.F32.TF32 R88, R24.reuse, R8, R88 ;  /* 0x000000081858723c */ /* 0x040ff00000081058 */
[-C--:B--2---:R-:W-:Y:S08]  /*1b730*/  HMMA.1688.F32.TF32 R236, R24, R4.reuse, R84 ;  /* 0x0000000418ec723c */ /* 0x084ff00000081054 */
[-C--:B------:R-:W-:Y:S08]  /*1b740*/  HMMA.1688.F32.TF32 R84, R28, R4.reuse, R120 ;  /* 0x000000041c54723c */ /* 0x080ff00000081078 */
[-C--:B----4-:R-:W-:Y:S07]  /*1b750*/  HMMA.1688.F32.TF32 R120, R80, R4.reuse, R148 ;  /* 0x000000045078723c */ /* 0x090fee0000081094 */
[----:B------:R1:W-:Y:S04]  /*1b760*/  STL.64 [R1+0x410], R236 ;  /* 0x000410ec01007387 */ /* 0x0003e80000100a00 */
[----:B------:R2:W-:Y:S04]  /*1b770*/  STL.64 [R1+0x418], R238 ;  /* 0x000418ee01007387 */ /* 0x0005e80000100a00 */
[----:B-1----:R-:W3:Y:S04]  /*1b780*/  LDL.LU R236, [R1+0x550] ;  /* 0x0005500001ec7983 */ /* 0x002ee80000300800 */
[----:B------:R-:W-:Y:S04]  /*1b790*/  STL.64 [R1+0x4a0], R84 ;  /* 0x0004a05401007387 */ /* 0x000fe80000100a00 */
[----:B------:R1:W-:Y:S01]  /*1b7a0*/  STL.64 [R1+0x4a8], R86 ;  /* 0x0004a85601007387 */ /* 0x0003e20000100a00 */
[-C--:B------:R-:W-:Y:S03]  /*1b7b0*/  HMMA.1688.F32.TF32 R148, R12, R4.reuse, R204 ;  /* 0x000000040c94723c */ /* 0x080fe600000810cc */
[----:B------:R-:W3:Y:S04]  /*1b7c0*/  LDL.LU R237, [R1+0x554] ;  /* 0x0005540001ed7983 */ /* 0x000ee80000300800 */
[----:B--2---:R-:W3:Y:S01]  /*1b7d0*/  LDL.LU R238, [R1+0x558] ;  /* 0x0005580001ee7983 */ /* 0x004ee20000300800 */
[-C--:B-1----:R-:W-:Y:S03]  /*1b7e0*/  HMMA.1688.F32.TF32 R84, R16, R4.reuse, R200 ;  /* 0x000000041054723c */ /* 0x082fe600000810c8 */
[----:B------:R-:W3:Y:S04]  /*1b7f0*/  LDL.LU R239, [R1+0x55c] ;  /* 0x00055c0001ef7983 */ /* 0x000ee80000300800 */
[----:B------:R-:W-:Y:S04]  /*1b800*/  STL.64 [R1+0x500], R120 ;  /* 0x0005007801007387 */ /* 0x000fe80000100a00 */
[----:B------:R1:W-:Y:S04]  /*1b810*/  STL.64 [R1+0x508], R122 ;  /* 0x0005087a01007387 */ /* 0x0003e80000100a00 */
[----:B------:R-:W-:Y:S04]  /*1b820*/  LDSM.16.M88.4 R200, [R104+0x2e800] ;  /* 0x02e8000068c8783b */ /* 0x000fe80000000200 */
[----:B------:R-:W-:Y:S01]  /*1b830*/  LDSM.16.M88.4 R204, [R104+0x2e000] ;  /* 0x02e0000068cc783b */ /* 0x000fe20000000200 */
[----:B-1----:R-:W-:Y:S03]  /*1b840*/  HMMA.1688.F32.TF32 R120, R20, R4, R220 ;  /* 0x000000041478723c */ /* 0x002fe600000810dc */
[----:B------:R-:W-:Y:S04]  /*1b850*/  LDSM.16.M88.4 R220, [R104+0x2c000] ;  /* 0x02c0000068dc783b */ /* 0x000fe80000000200 */
[----:B------:R-:W-:Y:S04]  /*1b860*/  STL.64 [R1+0x520], R84 ;  /* 0x0005205401007387 */ /* 0x000fe80000100a00 */
[----:B------:R1:W-:Y:S02]  /*1b870*/  STL.64 [R1+0x528], R86 ;  /* 0x0005285601007387 */ /* 0x0003e40000100a00 */
[-C--:B-1----:R-:W-:Y:S02]  /*1b880*/  HMMA.1688.F32.TF32 R84, R112, R8.reuse, R240 ;  /* 0x000000087054723c */ /* 0x082fe400000810f0 */
[----:B------:R-:W-:Y:S04]  /*1b890*/  STL.64 [R1+0x560], R148 ;  /* 0x0005609401007387 */ /* 0x000fe80000100a00 */
[----:B------:R-:W-:Y:S04]  /*1b8a0*/  STL.64 [R1+0x568], R150 ;  /* 0x0005689601007387 */ /* 0x000fe80000100a00 */
[----:B------:R-:W-:Y:S04]  /*1b8b0*/  STL.64 [R1+0x5c0], R120 ;  /* 0x0005c07801007387 */ /* 0x000fe80000100a00 */
[----:B------:R1:W-:Y:S02]  /*1b8c0*/  STL.64 [R1+0x5c8], R122 ;  /* 0x0005c87a01007387 */ /* 0x0003e40000100a00 */
[----:B-1----:R-:W-:Y:S08]  /*1b8d0*/  HMMA.1688.F32.TF32 R120, R140, R8, R212 ;  /* 0x000000088c78723c */ /* 0x002ff000000810d4 */
[----:B------:R-:W-:Y:S01]  /*1b8e0*/  IMAD.MOV.U32 R6, RZ, RZ, R84 ;  /* 0x000000ffff067224 */ /* 0x000fe200078e0054 */
[----:B------:R1:W-:Y:S01]  /*1b8f0*/  STL.64 [R1+0x138], R86 ;  /* 0x0001385601007387 */ /* 0x0003e20000100a00 */
[----:B------:R-:W-:-:S02]  /*1b900*/  IMAD.MOV.U32 R252, RZ, RZ, R85 ;  /* 0x000000fffffc7224 */ /* 0x000fc400078e0055 */
[----:B-1----:R-:W-:Y:S11]  /*1b910*/  HMMA.1688.F32.TF32 R84, R28, R8, R116 ;  /* 0x000000081c54723c */ /* 0x002ff60000081074 */
[----:B------:R1:W-:Y:S04]  /*1b920*/  STL.64 [R1+0x160], R120 ;  /* 0x0001607801007387 */ /* 0x0003e80000100a00 */
[----:B------:R2:W-:Y:S04]  /*1b930*/  STL.64 [R1+0x168], R122 ;  /* 0x0001687a01007387 */ /* 0x0005e80000100a00 */
[----:B------:R-:W-:Y:S01]  /*1b940*/  STL.64 [R1+0x340], R88 ;  /* 0x0003405801007387 */ /* 0x000fe20000100a00 */
[----:B-1----:R-:W-:-:S03]  /*1b950*/  IMAD.MOV.U32 R120, RZ, RZ, R45 ;  /* 0x000000ffff787224 */ /* 0x002fc600078e002d */
[----:B------:R-:W-:Y:S01]  /*1b960*/  STL.64 [R1+0x348], R90 ;  /* 0x0003485a01007387 */ /* 0x000fe20000100a00 */
[----:B------:R-:W-:-:S03]  /*1b970*/  IMAD.MOV.U32 R121, RZ, RZ, R40 ;  /* 0x000000ffff797224 */ /* 0x000fc600078e0028 */
[----:B------:R-:W4:Y:S01]  /*1b980*/  LDL.LU R45, [R1+0x109c] ;  /* 0x00109c00012d7983 */ /* 0x000f220000300800 */
[----:B--2---:R-:W-:-:S03]  /*1b990*/  IMAD.MOV.U32 R122, RZ, RZ, R44 ;  /* 0x000000ffff7a7224 */ /* 0x004fc600078e002c */
[----:B------:R-:W-:Y:S04]  /*1b9a0*/  STL.64 [R1+0x400], R84 ;  /* 0x0004005401007387 */ /* 0x000fe80000100a00 */
[----:B------:R1:W-:Y:S04]  /*1b9b0*/  STL.64 [R1+0x408], R86 ;  /* 0x0004085601007387 */ /* 0x0003e80000100a00 */
[----:B------:R-:W2:Y:S04]  /*1b9c0*/  LDL.LU R40, [R1+0x1098] ;  /* 0x0010980001287983 */ /* 0x000ea80000300800 */
[----:B------:R-:W2:Y:S01]  /*1b9d0*/  LDL.LU R44, [R1+0x1094] ;  /* 0x00109400012c7983 */ /* 0x000ea20000300800 */
[----:B------:R-:W-:-:S03]  /*1b9e0*/  IMAD.MOV.U32 R123, RZ, RZ, R41 ;  /* 0x000000ffff7b7224 */ /* 0x000fc600078e0029 */
[----:B------:R-:W3:Y:S01]  /*1b9f0*/  LDL.LU R41, [R1+0x1090] ;  /* 0x0010900001297983 */ /* 0x000ee20000300800 */
[-C--:B-1----:R-:W-:Y:S08]  /*1ba00*/  HMMA.1688.F32.TF32 R84, R80, R8.reuse, R144 ;  /* 0x000000085054723c */ /* 0x082ff00000081090 */
[-C--:B------:R-:W-:Y:S01]  /*1ba10*/  HMMA.1688.F32.TF32 R116, R16, R8.reuse, R216 ;  /* 0x000000081074723c */ /* 0x080fe200000810d8 */
[----:B------:R-:W-:Y:S01]  /*1ba20*/  IMAD.MOV.U32 R240, RZ, RZ, R37 ;  /* 0x000000fffff07224 */ /* 0x000fe200078e0025 */
[----:B------:R-:W-:Y:S11]  /*1ba30*/  LDSM.16.M88.4 R216, [R104+0x2c800] ;  /* 0x02c8000068d8783b */ /* 0x000ff60000000200 */
[----:B------:R-:W-:Y:S02]  /*1ba40*/  @!UPT UIADD3 URZ, URZ, URZ, URZ ;  /* 0x0000003f3f3ff290 */ /* 0x000fe4000fffe03f */
[----:B------:R4:W-:Y:S01]  /*1ba50*/  STL.64 [R1+0x490], R84 ;  /* 0x0004905401007387 */ /* 0x0009e20000100a00 */
[-C--:B------:R-:W-:Y:S03]  /*1ba60*/  HMMA.1688.F32.TF32 R88, R12, R8.reuse, R208 ;  /* 0x000000080c58723c */ /* 0x080fe600000810d0 */
[----:B------:R-:W-:Y:S04]  /*1ba70*/  STL.64 [R1+0x498], R86 ;  /* 0x0004985601007387 */ /* 0x000fe80000100a00 */
[----:B------:R-:W-:Y:S01]  /*1ba80*/  STL.64 [R1+0x4f0], R116 ;  /* 0x0004f07401007387 */ /* 0x000fe20000100a00 */
[----:B------:R-:W-:Y:S03]  /*1ba90*/  HMMA.1688.F32.TF32 R8, R20, R8, R224 ;  /* 0x000000081408723c */ /* 0x000fe600000810e0 */
[----:B------:R-:W-:Y:S01]  /*1baa0*/  STL.64 [R1+0x4f8], R118 ;  /* 0x0004f87601007387 */ /* 0x000fe20000100a00 */
[----:B------:R-:W-:-:S02]  /*1bab0*/  IMAD.MOV.U32 R241, RZ, RZ, R36 ;  /* 0x000000fffff17224 */ /* 0x000fc400078e0024 */
[----:B------:R-:W-:Y:S01]  /*1bac0*/  IMAD.MOV.U32 R242, RZ, RZ, R33 ;  /* 0x000000fffff27224 */ /* 0x000fe200078e0021 */
[----:B------:R-:W-:Y:S01]  /*1bad0*/  LDSM.16.M88.4 R36, [R104+0x2a800] ;  /* 0x02a800006824783b */ /* 0x000fe20000000200 */
[----:B------:R-:W-:-:S03]  /*1bae0*/  IMAD.MOV.U32 R243, RZ, RZ, R32 ;  /* 0x000000fffff37224 */ /* 0x000fc600078e0020 */
[----:B------:R-:W-:Y:S04]  /*1baf0*/  LDSM.16.M88.4 R32, [R104+0x2a000] ;  /* 0x02a000006820783b */ /* 0x000fe80000000200 */
[----:B------:R-:W-:Y:S04]  /*1bb00*/  STL.64 [R1+0x510], R88 ;  /* 0x0005105801007387 */ /* 0x000fe80000100a00 */
[----:B------:R-:W-:Y:S04]  /*1bb10*/  STL.64 [R1+0x518], R90 ;  /* 0x0005185a01007387 */ /* 0x000fe80000100a00 */
[----:B------:R-:W-:Y:S04]  /*1bb20*/  STL.64 [R1+0x580], R8 ;  /* 0x0005800801007387 */ /* 0x000fe80000100a00 */
[----:B------:R-:W-:Y:S01]  /*1bb30*/  STL.64 [R1+0x588], R10 ;  /* 0x0005880a01007387 */ /* 0x000fe20000100a00 */
[----:B------:R-:W-:-:S02]  /*1bb40*/  IMAD.MOV.U32 R148, RZ, RZ, R53 ;  /* 0x000000ffff947224 */ /* 0x000fc400078e0035 */
[----:B------:R-:W-:Y:S01]  /*1bb50*/  IMAD.MOV.U32 R149, RZ, RZ, R52 ;  /* 0x000000ffff957224 */ /* 0x000fe200078e0034 */
[----:B------:R-:W-:Y:S01]  /*1bb60*/  LDSM.16.M88.4 R208, [R104+0x2d800] ;  /* 0x02d8000068d0783b */ /* 0x000fe20000000200 */
[----:B----4-:R-:W-:Y:S02]  /*1bb70*/  IMAD.MOV.U32 R84, RZ, RZ, R45 ;  /* 0x000000ffff547224 */ /* 0x010fe400078e002d */
[----:B--2---:R-:W-:Y:S02]  /*1bb80*/  IMAD.MOV.U32 R85, RZ, RZ, R44 ;  /* 0x000000ffff557224 */ /* 0x004fe400078e002c */
[----:B------:R-:W3:Y:S02]  /*1bb90*/  LDSM.16.M88.4 R44, [R104+0x29000] ;  /* 0x02900000682c783b */ /* 0x000ee40000000200 */
[----:B---3--:R-:W-:Y:S11]  /*1bba0*/  HMMA.1688.F32.TF32 R88, R112, R44, R236 ;  /* 0x0000002c7058723c */ /* 0x008ff600000810ec */
[----:B------:R-:W-:Y:S11]  /*1bbb0*/  @!UPT UIADD3 URZ, URZ, URZ, URZ ;  /* 0x0000003f3f3ff290 */ /* 0x000ff6000fffe03f */
[----:B------:R-:W-:Y:S01]  /*1bbc0*/  @!UPT UIADD3 URZ, URZ, URZ, URZ ;  /* 0x0000003f3f3ff290 */ /* 0x000fe2000fffe03f */
[----:B------:R-:W-:Y:S04]  /*1bbd0*/  STL [R1+0x11c], R91 ;  /* 0x00011c5b01007387 */ /* 0x000fe80000100800 */
[----:B------:R-:W2:Y:S04]  /*1bbe0*/  LDL.LU R236, [R1+0x5e0] ;  /* 0x0005e00001ec7983 */ /* 0x000ea80000300800 */
[----:B------:R-:W2:Y:S04]  /*1bbf0*/  LDL.LU R237, [R1+0x5e4] ;  /* 0x0005e40001ed7983 */ /* 0x000ea80000300800 */
[----:B------:R-:W2:Y:S04]  /*1bc00*/  LDL.LU R238, [R1+0x5e8] ;  /* 0x0005e80001ee7983 */ /* 0x000ea80000300800 */
[----:B------:R-:W2:Y:S01]  /*1bc10*/  LDL.LU R239, [R1+0x5ec] ;  /* 0x0005ec0001ef7983 */ /* 0x000ea20000300800 */
[----:B------:R-:W-:-:S02]  /*1bc20*/  IMAD.MOV.U32 R10, RZ, RZ, R89 ;  /* 0x000000ffff0a7224 */ /* 0x000fc400078e0059 */
[----:B------:R-:W-:Y:S01]  /*1bc30*/  IMAD.MOV.U32 R11, RZ, RZ, R90 ;  /* 0x000000ffff0b7224 */ /* 0x000fe200078e005a */
[----:B------:R-:W3:Y:S01]  /*1bc40*/  LDL.LU R212, [R1+0x60] ;  /* 0x0000600001d47983 */ /* 0x000ee20000300800 */
[----:B------:R-:W-:-:S03]  /*1bc50*/  IMAD.MOV.U32 R7, RZ, RZ, R88 ;  /* 0x000000ffff077224 */ /* 0x000fc600078e0058 */
[----:B------:R-:W3:Y:S04]  /*1bc60*/  LDL.LU R213, [R1+0x64] ;  /* 0x0000640001d57983 */ /* 0x000ee80000300800 */
[----:B------:R-:W3:Y:S04]  /*1bc70*/  LDL.LU R214, [R1+0x68] ;  /* 0x0000680001d67983 */ /* 0x000ee80000300800 */
[----:B------:R-:W3:Y:S04]  /*1bc80*/  LDL.LU R215, [R1+0x6c] ;  /* 0x00006c0001d77983 */ /* 0x000ee80000300800 */
[----:B------:R-:W-:Y:S04]  /*1bc90*/  STL.64 [R1+0xf70], R10 ;  /* 0x000f700a01007387 */ /* 0x000fe80000100a00 */
[----:B------:R1:W-:Y:S02]  /*1bca0*/  STL.64 [R1+0xf68], R6 ;  /* 0x000f680601007387 */ /* 0x0003e40000100a00 */
[-C--:B-1----:R-:W-:Y:S08]  /*1bcb0*/  HMMA.1688.F32.TF32 R4, R140, R44.reuse, R120 ;  /* 0x0000002c8c04723c */ /* 0x082ff00000081078 */
[-C--:B------:R-:W-:Y:S08]  /*1bcc0*/  HMMA.1688.F32.TF32 R88, R24, R44.reuse, R244 ;  /* 0x0000002c1858723c */ /* 0x080ff000000810f4 */
[----:B------:R-:W-:Y:S07]  /*1bcd0*/  HMMA.1688.F32.TF32 R8, R28, R44, R108 ;  /* 0x0000002c1c08723c */ /* 0x000fee000008106c */
[----:B------:R-:W-:Y:S04]  /*1bce0*/  STL.64 [R1+0x150], R4 ;  /* 0x0001500401007387 */ /* 0x000fe80000100a00 */
[----:B------:R1:W-:Y:S01]  /*1bcf0*/  STL.64 [R1+0x158], R6 ;  /* 0x0001580601007387 */ /* 0x0003e20000100a00 */
[----:B------:R-:W-:-:S02]  /*1bd00*/  IMAD.MOV.U32 R86, RZ, RZ, R41 ;  /* 0x000000ffff567224 */ /* 0x000fc400078e0029 */
[----:B------:R-:W-:Y:S02]  /*1bd10*/  IMAD.MOV.U32 R87, RZ, RZ, R40 ;  /* 0x000000ffff577224 */ /* 0x000fe400078e0028 */
[----:B------:R-:W4:Y:S01]  /*1bd20*/  LDSM.16.M88.4 R40, [R104+0x29800] ;  /* 0x029800006828783b */ /* 0x000f220000000200 */
[-C--:B-1----:R-:W-:Y:S03]  /*1bd30*/  HMMA.1688.F32.TF32 R4, R80, R44.reuse, R136 ;  /* 0x0000002c5004723c */ /* 0x082fe60000081088 */
[----:B------:R-:W-:Y:S04]  /*1bd40*/  STL.64 [R1+0x250], R88 ;  /* 0x0002505801007387 */ /* 0x000fe80000100a00 */
[----:B------:R1:W-:Y:S04]  /*1bd50*/  STL.64 [R1+0x258], R90 ;  /* 0x0002585a01007387 */ /* 0x0003e80000100a00 */
[----:B------:R-:W-:Y:S04]  /*1bd60*/  STL.64 [R1+0x330], R8 ;  /* 0x0003300801007387 */ /* 0x000fe80000100a00 */
[----:B------:R1:W-:Y:S02]  /*1bd70*/  STL.64 [R1+0x338], R10 ;  /* 0x0003380a01007387 */ /* 0x0003e40000100a00 */
[-C--:B-1----:R-:W-:Y:S06]  /*1bd80*/  HMMA.1688.F32.TF32 R88, R16, R44.reuse, R176 ;  /* 0x0000002c1058723c */ /* 0x082fec00000810b0 */
[----:B------:R-:W-:Y:S02]  /*1bd90*/  STL.64 [R1+0x440], R4 ;  /* 0x0004400401007387 */ /* 0x000fe40000100a00 */
[-C--:B------:R-:W-:Y:S02]  /*1bda0*/  HMMA.1688.F32.TF32 R8, R12, R44.reuse, R180 ;  /* 0x0000002c0c08723c */ /* 0x080fe400000810b4 */
[----:B------:R1:W-:Y:S06]  /*1bdb0*/  STL.64 [R1+0x448], R6 ;  /* 0x0004480601007387 */ /* 0x0003ec0000100a00 */
[----:B-1----:R-:W-:Y:S07]  /*1bdc0*/  HMMA.1688.F32.TF32 R4, R20, R44, R192 ;  /* 0x0000002c1404723c */ /* 0x002fee00000810c0 */
[----:B------:R-:W-:Y:S04]  /*1bdd0*/  STL.64 [R1+0x480], R88 ;  /* 0x0004805801007387 */ /* 0x000fe80000100a00 */
[----:B------:R-:W-:Y:S01]  /*1bde0*/  STL.64 [R1+0x488], R90 ;  /* 0x0004885a01007387 */ /* 0x000fe20000100a00 */
[-C--:B----4-:R-:W-:Y:S03]  /*1bdf0*/  HMMA.1688.F32.TF32 R244, R112, R40.reuse, R84 ;  /* 0x0000002870f4723c */ /* 0x090fe60000081054 */
[----:B------:R-:W-:Y:S04]  /*1be00*/  STL.64 [R1+0x4b0], R8 ;  /* 0x0004b00801007387 */ /* 0x000fe80000100a00 */
[----:B------:R-:W-:Y:S01]  /*1be10*/  STL.64 [R1+0x4b8], R10 ;  /* 0x0004b80a01007387 */ /* 0x000fe20000100a00 */
[----:B------:R-:W-:Y:S01]  /*1be20*/  HMMA.1688.F32.TF32 R248, R24, R40, R248 ;  /* 0x0000002818f8723c */ /* 0x000fe200000810f8 */
[----:B------:R-:W-:-:S02]  /*1be30*/  IMAD.MOV.U32 R150, RZ, RZ, R69 ;  /* 0x000000ffff967224 */ /* 0x000fc400078e0045 */
[----:B------:R-:W-:Y:S04]  /*1be40*/  LDSM.16.M88.4 R192, [R104+0x2f800] ;  /* 0x02f8000068c0783b */ /* 0x000fe80000000200 */
[----:B------:R-:W-:Y:S04]  /*1be50*/  STL.64 [R1+0x680], R4 ;  /* 0x0006800401007387 */ /* 0x000fe80000100a00 */
[----:B------:R1:W-:Y:S02]  /*1be60*/  STL.64 [R1+0x688], R6 ;  /* 0x0006880601007387 */ /* 0x0003e40000100a00 */
[----:B-1----:R-:W-:Y:S01]  /*1be70*/  HMMA.1688.F32.TF32 R4, R140, R40, R240 ;  /* 0x000000288c04723c */ /* 0x002fe200000810f0 */
[----:B------:R-:W-:-:S02]  /*1be80*/  IMAD.MOV.U32 R84, RZ, RZ, R60 ;  /* 0x000000ffff547224 */ /* 0x000fc400078e003c */
[----:B------:R-:W4:Y:S01]  /*1be90*/  LDL.LU R60, [R1+0x108c] ;  /* 0x00108c00013c7983 */ /* 0x000f220000300800 */
[----:B------:R-:W-:Y:S02]  /*1bea0*/  IMAD.MOV.U32 R85, RZ, RZ, R61 ;  /* 0x000000ffff557224 */ /* 0x000fe400078e003d */
[----:B------:R-:W-:Y:S01]  /*1beb0*/  IMAD.MOV.U32 R86, RZ, RZ, R49 ;  /* 0x000000ffff567224 */ /* 0x000fe200078e0031 */
[----:B------:R-:W4:Y:S01]  /*1bec0*/  LDL.LU R61, [R1+0x1088] ;  /* 0x00108800013d7983 */ /* 0x000f220000300800 */
[----:B------:R-:W-:-:S03]  /*1bed0*/  IMAD.MOV.U32 R87, RZ, RZ, R48 ;  /* 0x000000ffff577224 */ /* 0x000fc600078e0030 */
[----:B------:R-:W4:Y:S01]  /*1bee0*/  LDL.LU R49, [R1+0x1084] ;  /* 0x0010840001317983 */ /* 0x000f220000300800 */
[-C--:B------:R-:W-:Y:S03]  /*1bef0*/  HMMA.1688.F32.TF32 R8, R28, R40.reuse, R96 ;  /* 0x000000281c08723c */ /* 0x080fe60000081060 */
[----:B------:R-:W4:Y:S04]  /*1bf00*/  LDL.LU R48, [R1+0x1080] ;  /* 0x0010800001307983 */ /* 0x000f280000300800 */
[----:B------:R-:W-:Y:S04]  /*1bf10*/  STL.64 [R1+0xed8], R246 ;  /* 0x000ed8f601007387 */ /* 0x000fe80000100a00 */
[----:B------:R-:W-:Y:S04]  /*1bf20*/  STL.64 [R1+0xed0], R244 ;  /* 0x000ed0f401007387 */ /* 0x000fe80000100a00 */
[----:B------:R-:W-:Y:S04]  /*1bf30*/  STL [R1+0xec8], R248 ;  /* 0x000ec8f801007387 */ /* 0x000fe80000100800 */
[----:B------:R-:W-:Y:S04]  /*1bf40*/  STL.64 [R1], R4 ;  /* 0x0000000401007387 */ /* 0x000fe80000100a00 */
[----:B------:R1:W-:Y:S02]  /*1bf50*/  STL.64 [R1+0x8], R6 ;  /* 0x0000080601007387 */ /* 0x0003e40000100a00 */
[-C--:B-1----:R-:W-:Y:S02]  /*1bf60*/  HMMA.1688.F32.TF32 R4, R80, R40.reuse, R132 ;  /* 0x000000285004723c */ /* 0x082fe40000081084 */
[----:B------:R-:W-:Y:S04]  /*1bf70*/  STL [R1+0xec4], R249 ;  /* 0x000ec4f901007387 */ /* 0x000fe80000100800 */
[----:B------:R-:W-:Y:S02]  /*1bf80*/  STL [R1+0xec0], R250 ;  /* 0x000ec0fa01007387 */ /* 0x000fe40000100800 */
[-C--:B------:R-:W-:Y:S02]  /*1bf90*/  HMMA.1688.F32.TF32 R88, R16, R40.reuse, R168 ;  /* 0x000000281058723c */ /* 0x080fe400000810a8 */
[----:B------:R-:W-:Y:S04]  /*1bfa0*/  STL [R1+0xebc], R251 ;  /* 0x000ebcfb01007387 */ /* 0x000fe80000100800 */
[----:B------:R-:W-:Y:S04]  /*1bfb0*/  STL.64 [R1+0x2f0], R8 ;  /* 0x0002f00801007387 */ /* 0x000fe80000100a00 */
[----:B------:R1:W-:Y:S05]  /*1bfc0*/  STL.64 [R1+0x2f8], R10 ;  /* 0x0002f80a01007387 */ /* 0x0003ea0000100a00 */
[----:B------:R-:W-:Y:S04]  /*1bfd0*/  STL.64 [R1+0x3a0], R4 ;  /* 0x0003a00401007387 */ /* 0x000fe80000100a00 */
[----:B------:R1:W-:Y:S02]  /*1bfe0*/  STL.64 [R1+0x3a8], R6 ;  /* 0x0003a80601007387 */ /* 0x0003e40000100a00 */
[-C--:B-1----:R-:W-:Y:S08]  /*1bff0*/  HMMA.1688.F32.TF32 R8, R12, R40.reuse, R172 ;  /* 0x000000280c08723c */ /* 0x082ff000000810ac */
[----:B------:R-:W-:Y:S01]  /*1c000*/  HMMA.1688.F32.TF32 R4, R20, R40, R196 ;  /* 0x000000281404723c */ /* 0x000fe200000810c4 */
[----:B------:R-:W-:Y:S04]  /*1c010*/  STL.64 [R1+0x3f0], R88 ;  /* 0x0003f05801007387 */ /* 0x000fe80000100a00 */
[----:B------:R-:W-:Y:S01]  /*1c020*/  STL.64 [R1+0x3f8], R90 ;  /* 0x0003f85a01007387 */ /* 0x000fe20000100a00 */
[----:B------:R-:W-:-:S02]  /*1c030*/  IMAD.MOV.U32 R151, RZ, RZ, R68 ;  /* 0x000000ffff977224 */ /* 0x000fc400078e0044 */
[----:B------:R-:W-:Y:S01]  /*1c040*/  IMAD.MOV.U32 R224, RZ, RZ, R77 ;  /* 0x000000ffffe07224 */ /* 0x000fe200078e004d */
[----:B------:R-:W1:Y:S06]  /*1c050*/  LDSM.16.M88.4 R196, [R104+0x2f000] ;  /* 0x02f0000068c4783b */ /* 0x000e6c0000000200 */
[----:B------:R-:W-:Y:S04]  /*1c060*/  STL.64 [R1+0x470], R8 ;  /* 0x0004700801007387 */ /* 0x000fe80000100a00 */
[----:B------:R-:W-:Y:S01]  /*1c070*/  STL.64 [R1+0x478], R10 ;  /* 0x0004780a01007387 */ /* 0x000fe20000100a00 */
[-C--:B--2---:R-:W-:Y:S11]  /*1c080*/  HMMA.1688.F32.TF32 R236, R112, R32.reuse, R236 ;  /* 0x0000002070ec723c */ /* 0x084ff600000810ec */
[----:B------:R-:W-:Y:S11]  /*1c090*/  @!UPT UIADD3 URZ, URZ, URZ, URZ ;  /* 0x0000003f3f3ff290 */ /* 0x000ff6000fffe03f */
[----:B------:R-:W-:Y:S01]  /*1c0a0*/  @!UPT UIADD3 URZ, URZ, URZ, URZ ;  /* 0x0000003f3f3ff290 */ /* 0x000fe2000fffe03f */
[----:B------:R-:W-:Y:S04]  /*1c0b0*/  STL.64 [R1+0xee8], R238 ;  /* 0x000ee8ee01007387 */ /* 0x000fe80000100a00 */
[----:B------:R-:W-:Y:S04]  /*1c0c0*/  STL.64 [R1+0x5b0], R4 ;  /* 0x0005b00401007387 */ /* 0x000fe80000100a00 */
[----:B------:R2:W-:Y:S04]  /*1c0d0*/  STL.64 [R1+0x5b8], R6 ;  /* 0x0005b80601007387 */ /* 0x0005e80000100a00 */
[----:B------:R-:W-:Y:S04]  /*1c0e0*/  STL.64 [R1+0xee0], R236 ;  /* 0x000ee0ec01007387 */ /* 0x000fe80000100a00 */
[----:B------:R-:W4:Y:S04]  /*1c0f0*/  LDL.LU R50, [R1+0x698] ;  /* 0x0006980001327983 */ /* 0x000f280000300800 */
[----:B------:R-:W4:Y:S04]  /*1c100*/  LDL.LU R51, [R1+0x69c] ;  /* 0x00069c0001337983 */ /* 0x000f280000300800 */
[----:B------:R-:W4:Y:S04]  /*1c110*/  LDL.LU R240, [R1+0x70] ;  /* 0x0000700001f07983 */ /* 0x000f280000300800 */
[----:B------:R-:W4:Y:S04]  /*1c120*/  LDL.LU R241, [R1+0x74] ;  /* 0x0000740001f17983 */ /* 0x000f280000300800 */
[----:B------:R-:W4:Y:S04]  /*1c130*/  LDL.LU R242, [R1+0x78] ;  /* 0x0000780001f27983 */ /* 0x000f280000300800 */
[----:B------:R-:W4:Y:S01]  /*1c140*/  LDL.LU R243, [R1+0x7c] ;  /* 0x00007c0001f37983 */ /* 0x000f220000300800 */
[-C--:B--2---:R-:W-:Y:S08]  /*1c150*/  HMMA.1688.F32.TF32 R4, R24, R32.reuse, R84 ;  /* 0x000000201804723c */ /* 0x084ff00000081054 */
[-C--:B---3--:R-:W-:Y:S08]  /*1c160*/  HMMA.1688.F32.TF32 R96, R140, R32.reuse, R212 ;  /* 0x000000208c60723c */ /* 0x088ff000000810d4 */
[----:B------:R-:W-:Y:S08]  /*1c170*/  HMMA.1688.F32.TF32 R8, R28, R32, R100 ;  /* 0x000000201c08723c */ /* 0x000ff00000081064 */
[----:B------:R-:W-:-:S02]  /*1c180*/  IMAD.MOV.U32 R248, RZ, RZ, R4 ;  /* 0x000000fffff87224 */ /* 0x000fc400078e0004 */
[----:B------:R-:W-:Y:S02]  /*1c190*/  IMAD.MOV.U32 R249, RZ, RZ, R5 ;  /* 0x000000fffff97224 */ /* 0x000fe400078e0005 */
[----:B------:R-:W-:Y:S02]  /*1c1a0*/  IMAD.MOV.U32 R250, RZ, RZ, R6 ;  /* 0x000000fffffa7224 */ /* 0x000fe400078e0006 */
[----:B------:R-:W-:Y:S02]  /*1c1b0*/  IMAD.MOV.U32 R251, RZ, RZ, R7 ;  /* 0x000000fffffb7224 */ /* 0x000fe400078e0007 */
[----:B------:R-:W-:Y:S01]  /*1c1c0*/  HMMA.1688.F32.TF32 R4, R80, R32, R128 ;  /* 0x000000205004723c */ /* 0x000fe20000081080 */
[----:B------:R-:W-:Y:S02]  /*1c1d0*/  IMAD.MOV.U32 R212, RZ, RZ, R72 ;  /* 0x000000ffffd47224 */ /* 0x000fe400078e0048 */
[----:B------:R-:W2:Y:S01]  /*1c1e0*/  LDL.LU R72, [R1+0x107c] ;  /* 0x00107c0001487983 */ /* 0x000ea20000300800 */
[----:B------:R-:W-:-:S02]  /*1c1f0*/  IMAD.MOV.U32 R213, RZ, RZ, R73 ;  /* 0x000000ffffd57224 */ /* 0x000fc400078e0049 */
[----:B------:R-:W-:Y:S01]  /*1c200*/  IMAD.MOV.U32 R214, RZ, RZ, R56 ;  /* 0x000000ffffd67224 */ /* 0x000fe200078e0038 */
[----:B------:R-:W3:Y:S01]  /*1c210*/  LDL.LU R73, [R1+0x1078] ;  /* 0x0010780001497983 */ /* 0x000ee20000300800 */
[----:B------:R-:W-:-:S03]  /*1c220*/  IMAD.MOV.U32 R215, RZ, RZ, R57 ;  /* 0x000000ffffd77224 */ /* 0x000fc600078e0039 */
[----:B------:R-:W2:Y:S04]  /*1c230*/  LDL.LU R56, [R1+0x1074] ;  /* 0x0010740001387983 */ /* 0x000ea80000300800 */
[----:B------:R-:W2:Y:S04]  /*1c240*/  LDL.LU R57, [R1+0x1070] ;  /* 0x0010700001397983 */ /* 0x000ea80000300800 */
[----:B------:R-:W-:Y:S04]  /*1c250*/  STL.64 [R1+0xf08], R98 ;  /* 0x000f086201007387 */ /* 0x000fe80000100a00 */
[----:B------:R-:W-:Y:S04]  /*1c260*/  STL.64 [R1+0xf00], R96 ;  /* 0x000f006001007387 */ /* 0x000fe80000100a00 */
[----:B------:R-:W-:Y:S04]  /*1c270*/  STL.64 [R1+0xf18], R250 ;  /* 0x000f18fa01007387 */ /* 0x000fe80000100a00 */
[----:B------:R-:W-:Y:S04]  /*1c280*/  STL.64 [R1+0xf10], R248 ;  /* 0x000f10f801007387 */ /* 0x000fe80000100a00 */
[----:B------:R-:W-:Y:S04]  /*1c290*/  STL.64 [R1+0x220], R8 ;  /* 0x0002200801007387 */ /* 0x000fe80000100a00 */
[----:B------:R-:W-:Y:S04]  /*1c2a0*/  STL.64 [R1+0x228], R10 ;  /* 0x0002280a01007387 */ /* 0x000fe80000100a00 */
[----:B------:R-:W-:Y:S04]  /*1c2b0*/  STL.64 [R1+0x310], R4 ;  /* 0x0003100401007387 */ /* 0x000fe80000100a00 */
[----:B------:R1:W-:Y:S01]  /*1c2c0*/  STL.64 [R1+0x318], R6 ;  /* 0x0003180601007387 */ /* 0x0003e20000100a00 */
[-C--:B------:R-:W-:Y:S08]  /*1c2d0*/  HMMA.1688.F32.TF32 R84, R16, R32.reuse, R160 ;  /* 0x000000201054723c */ /* 0x080ff000000810a0 */
[-C--:B-1----:R-:W-:Y:S01]  /*1c2e0*/  HMMA.1688.F32.TF32 R4, R20, R32.reuse, R188 ;  /* 0x000000201404723c */ /* 0x082fe200000810bc */
[----:B------:R-:W-:Y:S01]  /*1c2f0*/  IMAD.MOV.U32 R225, RZ, RZ, R76 ;  /* 0x000000ffffe17224 */ /* 0x000fe200078e004c */
[----:B------:R-:W1:Y:S06]  /*1c300*/  LDSM.16.M88.4 R188, [R104+0x2b000] ;  /* 0x02b0000068bc783b */ /* 0x000e6c0000000200 */
[----:B------:R-:W-:Y:S08]  /*1c310*/  HMMA.1688.F32.TF32 R8, R12, R32, R164 ;  /* 0x000000200c08723c */ /* 0x000ff000000810a4 */
[----:B------:R-:W-:Y:S01]  /*1c320*/  HMMA.1688.F32.TF32 R144, R24, R36, R212 ;  /* 0x000000241890723c */ /* 0x000fe200000810d4 */
[----:B------:R-:W-:Y:S07]  /*1c330*/  STL.64 [R1+0x390], R84 ;  /* 0x0003905401007387 */ /* 0x000fee0000100a00 */
[----:B------:R-:W-:-:S02]  /*1c340*/  IMAD.MOV.U32 R45, RZ, RZ, R4 ;  /* 0x000000ffff2d7224 */ /* 0x000fc400078e0004 */
[----:B------:R-:W-:Y:S02]  /*1c350*/  IMAD.MOV.U32 R44, RZ, RZ, R5 ;  /* 0x000000ffff2c7224 */ /* 0x000fe400078e0005 */
[----:B------:R-:W-:Y:S02]  /*1c360*/  IMAD.MOV.U32 R41, RZ, RZ, R6 ;  /* 0x000000ffff297224 */ /* 0x000fe400078e0006 */
[----:B------:R-:W-:Y:S01]  /*1c370*/  IMAD.MOV.U32 R40, RZ, RZ, R7 ;  /* 0x000000ffff287224 */ /* 0x000fe200078e0007 */
[----:B------:R-:W-:Y:S01]  /*1c380*/  LDSM.16.M88.4 R212, [R104+0x2d000] ;  /* 0x02d0000068d4783b */ /* 0x000fe20000000200 */
[-C--:B------:R-:W-:Y:S03]  /*1c390*/  HMMA.1688.F32.TF32 R4, R28, R36.reuse, R92 ;  /* 0x000000241c04723c */ /* 0x080fe6000008105c */
[----:B------:R-:W-:Y:S04]  /*1c3a0*/  STL.64 [R1+0x398], R86 ;  /* 0x0003985601007387 */ /* 0x000fe80000100a00 */
[----:B------:R-:W-:Y:S04]  /*1c3b0*/  STL.64 [R1+0x3e0], R8 ;  /* 0x0003e00801007387 */ /* 0x000fe80000100a00 */
[----:B------:R-:W-:Y:S04]  /*1c3c0*/  STL.64 [R1+0x3e8], R10 ;  /* 0x0003e80a01007387 */ /* 0x000fe80000100a00 */
[----:B------:R1:W-:Y:S04]  /*1c3d0*/  STL.64 [R1+0xf78], R34 ;  /* 0x000f782201007387 */ /* 0x0003e80000100a00 */
[----:B------:R-:W-:Y:S04]  /*1c3e0*/  STL [R1+0xe50], R40 ;  /* 0x000e502801007387 */ /* 0x000fe80000100800 */
[----:B------:R-:W-:Y:S04]  /*1c3f0*/  STL [R1+0xe4c], R41 ;  /* 0x000e4c2901007387 */ /* 0x000fe80000100800 */
[----:B------:R-:W-:Y:S04]  /*1c400*/  STL.64 [R1+0xf80], R42 ;  /* 0x000f802a01007387 */ /* 0x000fe80000100a00 */
[----:B------:R-:W-:Y:S04]  /*1c410*/  STL [R1+0xe48], R44 ;  /* 0x000e482c01007387 */ /* 0x000fe80000100800 */
[----:B------:R-:W-:Y:S01]  /*1c420*/  STL [R1+0xe44], R45 ;  /* 0x000e442d01007387 */ /* 0x000fe20000100800 */
[-C--:B-1----:R-:W-:Y:S03]  /*1c430*/  HMMA.1688.F32.TF32 R32, R80, R36.reuse, R124 ;  /* 0x000000245020723c */ /* 0x082fe6000008107c */
[----:B------:R-:W-:Y:S05]  /*1c440*/  STL.64 [R1+0xf88], R46 ;  /* 0x000f882e01007387 */ /* 0x000fea0000100a00 */
[-C--:B------:R-:W-:Y:S08]  /*1c450*/  HMMA.1688.F32.TF32 R8, R16, R36.reuse, R152 ;  /* 0x000000241008723c */ /* 0x080ff00000081098 */
[-C--:B----4-:R-:W-:Y:S08]  /*1c460*/  HMMA.1688.F32.TF32 R48, R112, R36.reuse, R48 ;  /* 0x000000247030723c */ /* 0x090ff00000081030 */
[-C--:B------:R-:W-:Y:S11]  /*1c470*/  HMMA.1688.F32.TF32 R100, R140, R36.reuse, R240 ;  /* 0x000000248c64723c */ /* 0x080ff600000810f0 */
[----:B------:R-:W-:Y:S04]  /*1c480*/  @!UPT UIADD3 URZ, URZ, URZ, URZ ;  /* 0x0000003f3f3ff290 */ /* 0x000fe8000fffe03f */
[----:B------:R-:W-:Y:S04]  /*1c490*/  STL.64 [R1+0xf28], R50 ;  /* 0x000f283201007387 */ /* 0x000fe80000100a00 */
[----:B------:R-:W-:Y:S04]  /*1c4a0*/  STL.64 [R1+0xf20], R48 ;  /* 0x000f203001007387 */ /* 0x000fe80000100a00 */
[----:B------:R-:W-:Y:S04]  /*1c4b0*/  STL.64 [R1+0xf38], R102 ;  /* 0x000f386601007387 */ /* 0x000fe80000100a00 */
[----:B------:R-:W-:Y:S04]  /*1c4c0*/  STL.64 [R1+0xf30], R100 ;  /* 0x000f306401007387 */ /* 0x000fe80000100a00 */
[----:B------:R-:W-:Y:S04]  /*1c4d0*/  STL.64 [R1+0xf98], R146 ;  /* 0x000f989201007387 */ /* 0x000fe80000100a00 */
[----:B------:R-:W-:Y:S04]  /*1c4e0*/  STL.64 [R1+0xf90], R144 ;  /* 0x000f909001007387 */ /* 0x000fe80000100a00 */
[----:B------:R-:W-:Y:S04]  /*1c4f0*/  STL.64 [R1+0x140], R4 ;  /* 0x0001400401007387 */ /* 0x000fe80000100a00 */
[----:B------:R1:W-:Y:S02]  /*1c500*/  STL.64 [R1+0x148], R6 ;  /* 0x0001480601007387 */ /* 0x0003e40000100a00 */
[-C--:B-1----:R-:W-:Y:S02]  /*1c510*/  HMMA.1688.F32.TF32 R4, R12, R36.reuse, R156 ;  /* 0x000000240c04723c */ /* 0x082fe4000008109c */
        /* <DEDUP_REMOVED lines=8> */
[----:B------:R-:W4:Y:S01]  /*1c5a0*/  LDL.LU R53, [R1+0x106c] ;  /* 0x00106c0001357983 */ /* 0x000f220000300800 */
[----:B-1----:R-:W-:Y:S01]  /*1c5b0*/  HMMA.1688.F32.TF32 R4, R20, R36, R184 ;  /* 0x000000241404723c */ /* 0x002fe200000810b8 */
[----:B------:R-:W-:-:S02]  /*1c5c0*/  IMAD.MOV.U32 R226, RZ, RZ, R65 ;  /* 0x000000ffffe27224 */ /* 0x000fc400078e0041 */
[----:B------:R-:W1:Y:S11]  /*1c5d0*/  LDSM.16.M88.4 R184, [R104+0x2b800] ;  /* 0x02b8000068b8783b */ /* 0x000e760000000200 */
[----:B------:R-:W-:Y:S09]  /*1c5e0*/  @!UPT UIADD3 URZ, URZ, URZ, URZ ;  /* 0x0000003f3f3ff290 */ /* 0x000ff2000fffe03f */
[----:B------:R1:W-:Y:S04]  /*1c5f0*/  STL.64 [R1+0x550], R4 ;  /* 0x0005500401007387 */ /* 0x0003e80000100a00 */
[----:B------:R1:W-:Y:S04]  /*1c600*/  STL.64 [R1+0x558], R6 ;  /* 0x0005580601007387 */ /* 0x0003e80000100a00 */
[----:B------:R-:W4:Y:S04]  /*1c610*/  LDL.LU R52, [R1+0x1068] ;  /* 0x0010680001347983 */ /* 0x000f280000300800 */
[----:B------:R-:W4:Y:S01]  /*1c620*/  LDL.LU R69, [R1+0x1064] ;  /* 0x0010640001457983 */ /* 0x000f220000300800 */
[----:B------:R-:W-:-:S03]  /*1c630*/  IMAD.MOV.U32 R227, RZ, RZ, R64 ;  /* 0x000000ffffe37224 */ /* 0x000fc600078e0040 */
[----:B------:R-:W4:Y:S01]  /*1c640*/  LDL.LU R68, [R1+0x1060] ;  /* 0x0010600001447983 */ /* 0x000f220000300800 */
[----:B---3--:R-:W-:-:S03]  /*1c650*/  IMAD.MOV.U32 R8, RZ, RZ, R73 ;  /* 0x000000ffff087224 */ /* 0x008fc600078e0049 */
[----:B------:R-:W3:Y:S01]  /*1c660*/  LDL.LU R77, [R1+0x105c] ;  /* 0x00105c00014d7983 */ /* 0x000ee20000300800 */
[----:B--2---:R-:W-:-:S03]  /*1c670*/  IMAD.MOV.U32 R9, RZ, RZ, R72 ;  /* 0x000000ffff097224 */ /* 0x004fc600078e0048 */
[----:B------:R-:W2:Y:S01]  /*1c680*/  LDL.LU R76, [R1+0x1058] ;  /* 0x00105800014c7983 */ /* 0x000ea20000300800 */
[----:B------:R-:W-:-:S03]  /*1c690*/  IMAD.MOV.U32 R10, RZ, RZ, R61 ;  /* 0x000000ffff0a7224 */ /* 0x000fc600078e003d */
[----:B------:R-:W2:Y:S01]  /*1c6a0*/  LDL.LU R65, [R1+0x1054] ;  /* 0x0010540001417983 */ /* 0x000ea20000300800 */
[----:B------:R-:W-:-:S03]  /*1c6b0*/  IMAD.MOV.U32 R11, RZ, RZ, R60 ;  /* 0x000000ffff0b7224 */ /* 0x000fc600078e003c */
[----:B------:R-:W2:Y:S04]  /*1c6c0*/  LDL.LU R64, [R1+0x1050] ;  /* 0x0010500001407983 */ /* 0x000ea80000300800 */
[----:B------:R-:W2:Y:S04]  /*1c6d0*/  LDL.LU R73, [R1+0x104c] ;  /* 0x00104c0001497983 */ /* 0x000ea80000300800 */
[----:B------:R-:W2:Y:S04]  /*1c6e0*/  LDL.LU R72, [R1+0x1048] ;  /* 0x0010480001487983 */ /* 0x000ea80000300800 */
[----:B------:R-:W2:Y:S04]  /*1c6f0*/  LDL.LU R61, [R1+0x1044] ;  /* 0x00104400013d7983 */ /* 0x000ea80000300800 */
[----:B------:R-:W2:Y:S01]  /*1c700*/  LDL.LU R60, [R1+0x1040] ;  /* 0x00104000013c7983 */ /* 0x000ea20000300800 */
[----:B----4-:R-:W-:-:S02]  /*1c710*/  IMAD.MOV.U32 R137, RZ, RZ, R53 ;  /* 0x000000ffff897224 */ /* 0x010fc400078e0035 */
[----:B------:R-:W-:Y:S02]  /*1c720*/  IMAD.MOV.U32 R136, RZ, RZ, R52 ;  /* 0x000000ffff887224 */ /* 0x000fe400078e0034 */
[----:B------:R-:W4:Y:S04]  /*1c730*/  LDL.LU R52, [R1+0x103c] ;  /* 0x00103c0001347983 */ /* 0x000f280000300800 */
[----:B------:R-:W4:Y:S01]  /*1c740*/  LDL.LU R53, [R1+0x1038] ;  /* 0x0010380001357983 */ /* 0x000f220000300800 */
[----:B------:R-:W-:Y:S02]  /*1c750*/  IMAD.MOV.U32 R138, RZ, RZ, R57 ;  /* 0x000000ffff8a7224 */ /* 0x000fe400078e0039 */
[----:B------:R-:W-:Y:S01]  /*1c760*/  IMAD.MOV.U32 R139, RZ, RZ, R56 ;  /* 0x000000ffff8b7224 */ /* 0x000fe200078e0038 */
[----:B------:R-:W4:Y:S01]  /*1c770*/  LDL.LU R57, [R1+0x1034] ;  /* 0x0010340001397983 */ /* 0x000f220000300800 */
[----:B------:R-:W-:-:S02]  /*1c780*/  IMAD.MOV.U32 R122, RZ, RZ, R68 ;  /* 0x000000ffff7a7224 */ /* 0x000fc400078e0044 */
[----:B---3--:R-:W-:Y:S01]  /*1c790*/  IMAD.MOV.U32 R121, RZ, RZ, R77 ;  /* 0x000000ffff797224 */ /* 0x008fe200078e004d */
[----:B------:R-:W3:Y:S01]  /*1c7a0*/  LDL.LU R56, [R1+0x1030] ;  /* 0x0010300001387983 */ /* 0x000ee20000300800 */
[----:B--2---:R-:W-:-:S03]  /*1c7b0*/  IMAD.MOV.U32 R120, RZ, RZ, R76 ;  /* 0x000000ffff787224 */ /* 0x004fc600078e004c */
[----:B------:R-:W2:Y:S01]  /*1c7c0*/  LDL.LU R76, [R1+0x102c] ;  /* 0x00102c00014c7983 */ /* 0x000ea20000300800 */
[----:B------:R-:W-:-:S03]  /*1c7d0*/  IMAD.MOV.U32 R123, RZ, RZ, R69 ;  /* 0x000000ffff7b7224 */ /* 0x000fc600078e0045 */
[----:B------:R-:W2:Y:S04]  /*1c7e0*/  LDL.LU R77, [R1+0x1028] ;  /* 0x00102800014d7983 */ /* 0x000ea80000300800 */
[----:B------:R-:W2:Y:S01]  /*1c7f0*/  LDL.LU R68, [R1+0x1024] ;  /* 0x0010240001447983 */ /* 0x000ea20000300800 */
[----:B------:R-:W-:Y:S02]  /*1c800*/  IMAD.MOV.U32 R118, RZ, RZ, R64 ;  /* 0x000000ffff767224 */ /* 0x000fe400078e0040 */
[----:B------:R-:W-:Y:S01]  /*1c810*/  IMAD.MOV.U32 R117, RZ, RZ, R73 ;  /* 0x000000ffff757224 */ /* 0x000fe200078e0049 */
[----:B------:R-:W2:Y:S01]  /*1c820*/  LDL.LU R69, [R1+0x1020] ;  /* 0x0010200001457983 */ /* 0x000ea20000300800 */
[----:B------:R-:W-:-:S03]  /*1c830*/  IMAD.MOV.U32 R116, RZ, RZ, R72 ;  /* 0x000000ffff747224 */ /* 0x000fc600078e0048 */
[----:B------:R-:W2:Y:S01]  /*1c840*/  LDL.LU R72, [R1+0x101c] ;  /* 0x00101c0001487983 */ /* 0x000ea20000300800 */
[----:B------:R-:W-:-:S03]  /*1c850*/  IMAD.MOV.U32 R119, RZ, RZ, R65 ;  /* 0x000000ffff777224 */ /* 0x000fc600078e0041 */
[----:B------:R-:W2:Y:S04]  /*1c860*/  LDL.LU R73, [R1+0x1018] ;  /* 0x0010180001497983 */ /* 0x000ea80000300800 */
[----:B------:R-:W2:Y:S04]  /*1c870*/  LDL.LU R64, [R1+0x1014] ;  /* 0x0010140001407983 */ /* 0x000ea80000300800 */
[----:B------:R-:W2:Y:S01]  /*1c880*/  LDL.LU R65, [R1+0x1010] ;  /* 0x0010100001417983 */ /* 0x000ea20000300800 */
[----:B----4-:R-:W-:Y:S02]  /*1c890*/  IMAD.MOV.U32 R109, RZ, RZ, R52 ;  /* 0x000000ffff6d7224 */ /* 0x010fe400078e0034 */
[----:B------:R-:W-:-:S02]  /*1c8a0*/  IMAD.MOV.U32 R108, RZ, RZ, R53 ;  /* 0x000000ffff6c7224 */ /* 0x000fc400078e0035 */
[----:B------:R-:W4:Y:S04]  /*1c8b0*/  LDL.LU R53, [R1+0x100c] ;  /* 0x00100c0001357983 */ /* 0x000f280000300800 */
[----:B------:R-:W4:Y:S01]  /*1c8c0*/  LDL.LU R52, [R1+0x1008] ;  /* 0x0010080001347983 */ /* 0x000f220000300800 */
[----:B------:R-:W-:Y:S02]  /*1c8d0*/  IMAD.MOV.U32 R110, RZ, RZ, R60 ;  /* 0x000000ffff6e7224 */ /* 0x000fe400078e003c */
[----:B------:R-:W-:Y:S01]  /*1c8e0*/  IMAD.MOV.U32 R111, RZ, RZ, R61 ;  /* 0x000000ffff6f7224 */ /* 0x000fe200078e003d */
[----:B------:R-:W4:Y:S01]  /*1c8f0*/  LDL.LU R60, [R1+0x1004] ;  /* 0x00100400013c7983 */ /* 0x000f220000300800 */
[----:B---3--:R-:W-:Y:S02]  /*1c900*/  IMAD.MOV.U32 R182, RZ, RZ, R56 ;  /* 0x000000ffffb67224 */ /* 0x008fe400078e0038 */
[----:B--2---:R-:W-:Y:S01]  /*1c910*/  IMAD.MOV.U32 R181, RZ, RZ, R76 ;  /* 0x000000ffffb57224 */ /* 0x004fe200078e004c */
[----:B------:R-:W2:Y:S01]  /*1c920*/  LDL.LU R61, [R1+0x1000] ;  /* 0x00100000013d7983 */ /* 0x000ea20000300800 */
[----:B------:R-:W-:-:S03]  /*1c930*/  IMAD.MOV.U32 R180, RZ, RZ, R77 ;  /* 0x000000ffffb47224 */ /* 0x000fc600078e004d */
[----:B------:R-:W3:Y:S01]  /*1c940*/  LDL.LU R77, [R1+0xffc] ;  /* 0x000ffc00014d7983 */ /* 0x000ee20000300800 */
[----:B------:R-:W-:-:S03]  /*1c950*/  IMAD.MOV.U32 R183, RZ, RZ, R57 ;  /* 0x000000ffffb77224 */ /* 0x000fc600078e0039 */
[----:B------:R-:W3:Y:S04]  /*1c960*/  LDL.LU R76, [R1+0xff8] ;  /* 0x000ff800014c7983 */ /* 0x000ee80000300800 */
[----:B------:R-:W3:Y:S01]  /*1c970*/  LDL.LU R56, [R1+0xff4] ;  /* 0x000ff40001387983 */ /* 0x000ee20000300800 */
[----:B------:R-:W-:Y:S02]  /*1c980*/  IMAD.MOV.U32 R246, RZ, RZ, R69 ;  /* 0x000000fffff67224 */ /* 0x000fe400078e0045 */
[----:B------:R-:W-:Y:S01]  /*1c990*/  IMAD.MOV.U32 R245, RZ, RZ, R72 ;  /* 0x000000fffff57224 */ /* 0x000fe200078e0048 */
[----:B------:R-:W3:Y:S01]  /*1c9a0*/  LDL.LU R57, [R1+0xff0] ;  /* 0x000ff00001397983 */ /* 0x000ee20000300800 */
[----:B------:R-:W-:-:S03]  /*1c9b0*/  IMAD.MOV.U32 R244, RZ, RZ, R73 ;  /* 0x000000fffff47224 */ /* 0x000fc600078e0049 */
[----:B------:R-:W3:Y:S01]  /*1c9c0*/  LDL.LU R73, [R1+0xfec] ;  /* 0x000fec0001497983 */ /* 0x000ee20000300800 */
[----:B------:R-:W-:-:S03]  /*1c9d0*/  IMAD.MOV.U32 R247, RZ, RZ, R68 ;  /* 0x000000fffff77224 */ /* 0x000fc600078e0044 */
[----:B------:R-:W3:Y:S04]  /*1c9e0*/  LDL.LU R72, [R1+0xfe8] ;  /* 0x000fe80001487983 */ /* 0x000ee80000300800 */
[----:B------:R-:W3:Y:S04]  /*1c9f0*/  LDL.LU R69, [R1+0xfe4] ;  /* 0x000fe40001457983 */ /* 0x000ee80000300800 */
[----:B------:R-:W3:Y:S01]  /*1ca00*/  LDL.LU R68, [R1+0xfe0] ;  /* 0x000fe00001447983 */ /* 0x000ee20000300800 */
[----:B----4-:R-:W-:Y:S02]  /*1ca10*/  IMAD.MOV.U32 R85, RZ, RZ, R53 ;  /* 0x000000ffff557224 */ /* 0x010fe400078e0035 */
[----:B------:R-:W-:-:S02]  /*1ca20*/  IMAD.MOV.U32 R84, RZ, RZ, R52 ;  /* 0x000000ffff547224 */ /* 0x000fc400078e0034 */
[----:B------:R-:W4:Y:S04]  /*1ca30*/  LDL.LU R52, [R1+0xfdc] ;  /* 0x000fdc0001347983 */ /* 0x000f280000300800 */
[----:B------:R-:W4:Y:S01]  /*1ca40*/  LDL.LU R53, [R1+0xfd8] ;  /* 0x000fd80001357983 */ /* 0x000f220000300800 */
[----:B------:R-:W-:Y:S02]  /*1ca50*/  IMAD.MOV.U32 R86, RZ, RZ, R65 ;  /* 0x000000ffff567224 */ /* 0x000fe400078e0041 */
[----:B------:R-:W-:Y:S01]  /*1ca60*/  IMAD.MOV.U32 R87, RZ, RZ, R64 ;  /* 0x000000ffff577224 */ /* 0x000fe200078e0040 */
[----:B------:R-:W4:Y:S01]  /*1ca70*/  LDL.LU R65, [R1+0xfd4] ;  /* 0x000fd40001417983 */ /* 0x000f220000300800 */
[----:B--2---:R-:W-:Y:S02]  /*1ca80*/  IMAD.MOV.U32 R78, RZ, RZ, R61 ;  /* 0x000000ffff4e7224 */ /* 0x004fe400078e003d */
[----:B------:R-:W-:Y:S01]  /*1ca90*/  IMAD.MOV.U32 R79, RZ, RZ, R60 ;  /* 0x000000ffff4f7224 */ /* 0x000fe200078e003c */
[----:B------:R-:W2:Y:S04]  /*1caa0*/  LDL.LU R64, [R1+0xfd0] ;  /* 0x000fd00001407983 */ /* 0x000ea80000300800 */
[----:B------:R-:W2:Y:S01]  /*1cab0*/  LDL.LU R61, [R1+0xfcc] ;  /* 0x000fcc00013d7983 */ /* 0x000ea20000300800 */
[----:B---3--:R-:W-:-:S03]  /*1cac0*/  IMAD.MOV.U32 R75, RZ, RZ, R56 ;  /* 0x000000ffff4b7224 */ /* 0x008fc600078e0038 */
[----:B------:R-:W3:Y:S01]  /*1cad0*/  LDL.LU R60, [R1+0xfc8] ;  /* 0x000fc800013c7983 */ /* 0x000ee20000300800 */
[----:B------:R-:W-:-:S03]  /*1cae0*/  IMAD.MOV.U32 R74, RZ, RZ, R57 ;  /* 0x000000ffff4a7224 */ /* 0x000fc600078e0039 */
[----:B------:R-:W2:Y:S04]  /*1caf0*/  LDL.LU R57, [R1+0xfc4] ;  /* 0x000fc40001397983 */ /* 0x000ea80000300800 */
[----:B------:R-:W2:Y:S01]  /*1cb00*/  LDL.LU R56, [R1+0xfc0] ;  /* 0x000fc00001387983 */ /* 0x000ea20000300800 */
[----:B----4-:R-:W-:Y:S02]  /*1cb10*/  IMAD.MOV.U32 R67, RZ, RZ, R52 ;  /* 0x000000ffff437224 */ /* 0x010fe400078e0034 */
[----:B------:R-:W-:Y:S02]  /*1cb20*/  IMAD.MOV.U32 R66, RZ, RZ, R53 ;  /* 0x000000ffff427224 */ /* 0x000fe400078e0035 */
[----:B------:R-:W4:Y:S04]  /*1cb30*/  LDL.LU R53, [R1+0xfbc] ;  /* 0x000fbc0001357983 */ /* 0x000f280000300800 */
[----:B------:R-:W4:Y:S04]  /*1cb40*/  LDL.LU R52, [R1+0xfb8] ;  /* 0x000fb80001347983 */ /* 0x000f280000300800 */
[----:B------:R-:W3:Y:S04]  /*1cb50*/  LDL.LU R62, [R1+0x858] ;  /* 0x00085800013e7983 */ /* 0x000ee80000300800 */
        /* <DEDUP_REMOVED lines=17> */
[----:B------:R-:W4:Y:S04]  /*1cc70*/  LDL.LU R6, [R1+0x778] ;  /* 0x0007780001067983 */ /* 0x000f280000300800 */
[----:B------:R-:W4:Y:S04]  /*1cc80*/  LDL.LU R7, [R1+0x77c] ;  /* 0x00077c0001077983 */ /* 0x000f280000300800 */
[----:B------:R-:W4:Y:S01]  /*1cc90*/  LDL.LU R240, [R1+0x730] ;  /* 0x0007300001f07983 */ /* 0x000f220000300800 */
[C---:B------:R-:W-:Y:S08]  /*1cca0*/  HMMA.1688.F32.TF32 R124, R140.reuse, R208, R136 ;  /* 0x000000d08c7c723c */ /* 0x040ff00000081088 */
[C---:B------:R-:W-:Y:S01]  /*1ccb0*/  HMMA.1688.F32.TF32 R136, R140.reuse, R196, R224 ;  /* 0x000000c48c88723c */ /* 0x040fe200000810e0 */
[----:B------:R-:W4:Y:S04]  /*1ccc0*/  LDL.LU R224, [R1+0x670] ;  /* 0x0006700001e07983 */ /* 0x000f280000300800 */
[----:B------:R-:W4:Y:S03]  /*1ccd0*/  LDL.LU R225, [R1+0x674] ;  /* 0x0006740001e17983 */ /* 0x000f260000300800 */
[----:B------:R-:W-:Y:S01]  /*1cce0*/  HMMA.1688.F32.TF32 R132, R140, R200, R8 ;  /* 0x000000c88c84723c */ /* 0x000fe20000081008 */
        /* <DEDUP_REMOVED lines=14> */
[----:B------:R-:W-:Y:S01]  /*1cdd0*/  HMMA.1688.F32.TF32 R92, R112, R192, R244 ;  /* 0x000000c0705c723c */ /* 0x000fe200000810f4 */
[----:B------:R-:W-:-:S02]  /*1cde0*/  IMAD.MOV.U32 R241, RZ, RZ, R107 ;  /* 0x000000fffff17224 */ /* 0x000fc400078e006b */
[----:B------:R-:W-:Y:S02]  /*1cdf0*/  IMAD.MOV.U32 R242, RZ, RZ, R106 ;  /* 0x000000fffff27224 */ /* 0x000fe400078e006a */
[----:B------:R-:W-:-:S03]  /*1ce00*/  IMAD.MOV.U32 R243, RZ, RZ, R105 ;  /* 0x000000fffff37224 */ /* 0x000fc600078e0069 */
[----:B------:R-:W-:Y:S08]  /*1ce10*/  HMMA.1688.F32.TF32 R104, R140, R188, R180 ;  /* 0x000000bc8c68723c */ /* 0x000ff000000810b4 */
[C---:B--2---:R-:W-:Y:S08]  /*1ce20*/  HMMA.1688.F32.TF32 R64, R112.reuse, R216, R64 ;  /* 0x000000d87040723c */ /* 0x044ff00000081040 */
[C---:B------:R-:W-:Y:S08]  /*1ce30*/  HMMA.1688.F32.TF32 R72, R112.reuse, R208, R72 ;  /* 0x000000d07048723c */ /* 0x040ff00000081048 */
[C---:B------:R-:W-:Y:S08]  /*1ce40*/  HMMA.1688.F32.TF32 R76, R112.reuse, R204, R76 ;  /* 0x000000cc704c723c */ /* 0x040ff0000008104c */
[----:B------:R-:W-:Y:S08]  /*1ce50*/  HMMA.1688.F32.TF32 R84, R112, R200, R84 ;  /* 0x000000c87054723c */ /* 0x000ff00000081054 */
[C---:B------:R-:W-:Y:S08]  /*1ce60*/  HMMA.1688.F32.TF32 R108, R140.reuse, R184, R108 ;  /* 0x000000b88c6c723c */ /* 0x040ff0000008106c */
[C---:B------:R-:W-:Y:S08]  /*1ce70*/  HMMA.1688.F32.TF32 R116, R140.reuse, R216, R116 ;  /* 0x000000d88c74723c */ /* 0x040ff00000081074 */
[----:B------:R-:W-:Y:S08]  /*1ce80*/  HMMA.1688.F32.TF32 R120, R140, R212, R120 ;  /* 0x000000d48c78723c */ /* 0x000ff00000081078 */
[C---:B---3--:R-:W-:Y:S08]  /*1ce90*/  HMMA.1688.F32.TF32 R60, R112.reuse, R220, R60 ;  /* 0x000000dc703c723c */ /* 0x048ff0000008103c */
[C---:B----4-:R-:W-:Y:S08]  /*1cea0*/  HMMA.1688.F32.TF32 R56, R112.reuse, R184, R56 ;  /* 0x000000b87038723c */ /* 0x050ff00000081038 */
[C---:B------:R-:W-:Y:S08]  /*1ceb0*/  HMMA.1688.F32.TF32 R52, R112.reuse, R188, R52 ;  /* 0x000000bc7034723c */ /* 0x040ff00000081034 */
[C---:B------:R-:W-:Y:S08]  /*1cec0*/  HMMA.1688.F32.TF32 R68, R112.reuse, R212, R68 ;  /* 0x000000d47044723c */ /* 0x040ff00000081044 */
[----:B------:R-:W-:Y:S08]  /*1ced0*/  HMMA.1688.F32.TF32 R88, R112, R196, R88 ;  /* 0x000000c47058723c */ /* 0x000ff00000081058 */
[C---:B------:R-:W-:Y:S01]  /*1cee0*/  HMMA.1688.F32.TF32 R128, R140.reuse, R204, R4 ;  /* 0x000000cc8c80723c */ /* 0x040fe20000081004 */
        /* <DEDUP_REMOVED lines=24> */
[----:B------:R-:W2:Y:S01]  /*1d070*/  LDL.LU R179, [R1+0x6cc] ;  /* 0x0006cc0001b37983 */ /* 0x000ea20000300800 */
[----:B------:R-:W-:Y:S08]  /*1d080*/  HMMA.1688.F32.TF32 R140, R140, R192, R148 ;  /* 0x000000c08c8c723c */ /* 0x000ff00000081094 */
[C---:B------:R-:W-:Y:S01]  /*1d090*/  HMMA.1688.F32.TF32 R148, R24.reuse, R188, R240 ;  /* 0x000000bc1894723c */ /* 0x040fe200000810f0 */
[----:B------:R-:W2:Y:S04]  /*1d0a0*/  LDL.LU R240, [R1+0x660] ;  /* 0x0006600001f07983 */ /* 0x000ea80000300800 */
[----:B------:R-:W2:Y:S04]  /*1d0b0*/  LDL.LU R241, [R1+0x664] ;  /* 0x0006640001f17983 */ /* 0x000ea80000300800 */
[----:B------:R-:W2:Y:S04]  /*1d0c0*/  LDL.LU R242, [R1+0x668] ;  /* 0x0006680001f27983 */ /* 0x000ea80000300800 */
[----:B------:R-:W2:Y:S01]  /*1d0d0*/  LDL.LU R243, [R1+0x66c] ;  /* 0x00066c0001f37983 */ /* 0x000ea20000300800 */
[C---:B------:R-:W-:Y:S08]  /*1d0e0*/  HMMA.1688.F32.TF32 R152, R24.reuse, R184, R96 ;  /* 0x000000b81898723c */ /* 0x040ff00000081060 */
[C---:B------:R-:W-:Y:S11]  /*1d0f0*/  HMMA.1688.F32.TF32 R156, R24.reuse, R220, R236 ;  /* 0x000000dc189c723c */ /* 0x040ff600000810ec */
[----:B------:R-:W-:Y:S04]  /*1d100*/  @!UPT UIADD3 URZ, URZ, URZ, URZ ;  /* 0x0000003f3f3ff290 */ /* 0x000fe8000fffe03f */
[----:B------:R-:W-:Y:S04]  /*1d110*/  STL [R1+0xe8c], R152 ;  /* 0x000e8c9801007387 */ /* 0x000fe80000100800 */
[----:B------:R-:W-:Y:S04]  /*1d120*/  STL [R1+0xe88], R153 ;  /* 0x000e889901007387 */ /* 0x000fe80000100800 */
[----:B------:R-:W-:Y:S04]  /*1d130*/  STL [R1+0xe84], R154 ;  /* 0x000e849a01007387 */ /* 0x000fe80000100800 */
[----:B------:R-:W-:Y:S04]  /*1d140*/  STL [R1+0xe80], R155 ;  /* 0x000e809b01007387 */ /* 0x000fe80000100800 */
[----:B------:R1:W-:Y:S04]  /*1d150*/  STL [R1+0xe9c], R156 ;  /* 0x000e9c9c01007387 */ /* 0x0003e80000100800 */
[----:B------:R1:W-:Y:S04]  /*1d160*/  STL [R1+0xe98], R157 ;  /* 0x000e989d01007387 */ /* 0x0003e80000100800 */
[----:B------:R1:W-:Y:S04]  /*1d170*/  STL [R1+0xe94], R158 ;  /* 0x000e949e01007387 */ /* 0x0003e80000100800 */
[----:B------:R1:W-:Y:S01]  /*1d180*/  STL [R1+0xe90], R159 ;  /* 0x000e909f01007387 */ /* 0x0003e20000100800 */
[C---:B---3--:R-:W-:Y:S08]  /*1d190*/  HMMA.1688.F32.TF32 R160, R24.reuse, R216, R172 ;  /* 0x000000d818a0723c */ /* 0x048ff000000810ac */
[C---:B----4-:R-:W-:Y:S08]  /*1d1a0*/  HMMA.1688.F32.TF32 R164, R24.reuse, R212, R168 ;  /* 0x000000d418a4723c */ /* 0x050ff000000810a8 */
[C---:B--2---:R-:W-:Y:S07]  /*1d1b0*/  HMMA.1688.F32.TF32 R168, R24.reuse, R208, R244 ;  /* 0x000000d018a8723c */ /* 0x044fee00000810f4 */
[----:B------:R-:W-:Y:S01]  /*1d1c0*/  STL [R1+0xea8], R160 ;  /* 0x000ea8a001007387 */ /* 0x000fe20000100800 */
[C---:B------:R-:W-:Y:S08]  /*1d1d0*/  HMMA.1688.F32.TF32 R172, R24.reuse, R204, R180 ;  /* 0x000000cc18ac723c */ /* 0x040ff000000810b4 */
[C---:B------:R-:W-:Y:S08]  /*1d1e0*/  HMMA.1688.F32.TF32 R180, R24.reuse, R196, R4 ;  /* 0x000000c418b4723c */ /* 0x040ff00000081004 */
[C---:B------:R-:W-:Y:S08]  /*1d1f0*/  HMMA.1688.F32.TF32 R176, R24.reuse, R200, R176 ;  /* 0x000000c818b0723c */ /* 0x040ff000000810b0 */
[----:B------:R-:W-:Y:S08]  /*1d200*/  HMMA.1688.F32.TF32 R24, R24, R192, R8 ;  /* 0x000000c01818723c */ /* 0x000ff00000081008 */
[C---:B------:R-:W-:Y:S01]  /*1d210*/  HMMA.1688.F32.TF32 R8, R28.reuse, R188, R224 ;  /* 0x000000bc1c08723c */ /* 0x040fe200000810e0 */
[----:B------:R-:W-:Y:S04]  /*1d220*/  STL [R1+0xea4], R161 ;  /* 0x000ea4a101007387 */ /* 0x000fe80000100800 */
[----:B------:R-:W-:Y:S04]  /*1d230*/  STL [R1+0xea0], R162 ;  /* 0x000ea0a201007387 */ /* 0x000fe80000100800 */
[----:B------:R2:W-:Y:S04]  /*1d240*/  STL [R1+0xe7c], R163 ;  /* 0x000e7ca301007387 */ /* 0x0005e80000100800 */
[----:B------:R-:W-:Y:S04]  /*1d250*/  STL [R1+0xeb4], R164 ;  /* 0x000eb4a401007387 */ /* 0x000fe80000100800 */
[----:B------:R-:W-:Y:S04]  /*1d260*/  STL [R1+0xeb0], R165 ;  /* 0x000eb0a501007387 */ /* 0x000fe80000100800 */
[----:B------:R-:W-:Y:S04]  /*1d270*/  STL [R1+0xeac], R166 ;  /* 0x000eaca601007387 */ /* 0x000fe80000100800 */
[----:B------:R-:W-:Y:S04]  /*1d280*/  STL [R1+0xe78], R167 ;  /* 0x000e78a701007387 */ /* 0x000fe80000100800 */
[----:B------:R-:W-:Y:S01]  /*1d290*/  STL [R1+0xeb8], R169 ;  /* 0x000eb8a901007387 */ /* 0x000fe20000100800 */
[----:B------:R-:W-:Y:S03]  /*1d2a0*/  HMMA.1688.F32.TF32 R4, R28, R184, R240 ;  /* 0x000000b81c04723c */ /* 0x000fe600000810f0 */
[----:B------:R-:W-:Y:S04]  /*1d2b0*/  STL [R1+0xe74], R170 ;  /* 0x000e74aa01007387 */ /* 0x000fe80000100800 */
[----:B------:R-:W-:Y:S01]  /*1d2c0*/  STL [R1+0xe70], R171 ;  /* 0x000e70ab01007387 */ /* 0x000fe20000100800 */
[----:B------:R-:W-:-:S03]  /*1d2d0*/  IMAD.MOV.U32 R240, RZ, RZ, R231 ;  /* 0x000000fffff07224 */ /* 0x000fc600078e00e7 */
[----:B------:R-:W-:Y:S01]  /*1d2e0*/  STL [R1+0xe6c], R175 ;  /* 0x000e6caf01007387 */ /* 0x000fe20000100800 */
[----:B------:R-:W-:-:S03]  /*1d2f0*/  IMAD.MOV.U32 R241, RZ, RZ, R229 ;  /* 0x000000fffff17224 */ /* 0x000fc600078e00e5 */
[----:B------:R-:W-:Y:S04]  /*1d300*/  STL.64 [R1+0x60], R8 ;  /* 0x0000600801007387 */ /* 0x000fe80000100a00 */
[----:B------:R3:W-:Y:S04]  /*1d310*/  STL.64 [R1+0x68], R10 ;  /* 0x0000680a01007387 */ /* 0x0007e80000100a00 */
        /* <DEDUP_REMOVED lines=35> */
[----:B------:R-:W4:Y:S01]  /*1d550*/  LDL.LU R15, [R1+0x64c] ;  /* 0x00064c00010f7983 */ /* 0x000f220000300800 */
[----:B--2---:R-:W-:-:S02]  /*1d560*/  IMAD.MOV.U32 R163, RZ, RZ, R7 ;  /* 0x000000ffffa37224 */ /* 0x004fc400078e0007 */
[----:B------:R-:W-:Y:S02]  /*1d570*/  IMAD.MOV.U32 R155, RZ, RZ, R6 ;  /* 0x000000ffff9b7224 */ /* 0x000fe400078e0006 */
[----:B------:R-:W-:Y:S02]  /*1d580*/  IMAD.MOV.U32 R7, RZ, RZ, R228 ;  /* 0x000000ffff077224 */ /* 0x000fe400078e00e4 */
[----:B------:R-:W-:Y:S01]  /*1d590*/  IMAD.MOV.U32 R154, RZ, RZ, R5 ;  /* 0x000000ffff9a7224 */ /* 0x000fe200078e0005 */
[----:B------:R-:W2:Y:S01]  /*1d5a0*/  LDL.LU R228, [R1+0x600] ;  /* 0x0006000001e47983 */ /* 0x000ea20000300800 */
[----:B------:R-:W-:Y:S02]  /*1d5b0*/  IMAD.MOV.U32 R153, RZ, RZ, R4 ;  /* 0x000000ffff997224 */ /* 0x000fe400078e0004 */
[----:B------:R-:W-:Y:S02]  /*1d5c0*/  IMAD.MOV.U32 R5, RZ, RZ, R230 ;  /* 0x000000ffff057224 */ /* 0x000fe400078e00e6 */
[----:B---3--:R-:W-:-:S02]  /*1d5d0*/  IMAD.MOV.U32 R11, RZ, RZ, R232 ;  /* 0x000000ffff0b7224 */ /* 0x008fc400078e00e8 */
[----:B------:R-:W-:Y:S02]  /*1d5e0*/  IMAD.MOV.U32 R10, RZ, RZ, R233 ;  /* 0x000000ffff0a7224 */ /* 0x000fe400078e00e9 */
[----:B------:R-:W-:Y:S02]  /*1d5f0*/  IMAD.MOV.U32 R9, RZ, RZ, R234 ;  /* 0x000000ffff097224 */ /* 0x000fe400078e00ea */
[----:B------:R-:W-:Y:S02]  /*1d600*/  IMAD.MOV.U32 R8, RZ, RZ, R235 ;  /* 0x000000ffff087224 */ /* 0x000fe400078e00eb */
[----:B----4-:R-:W-:Y:S02]  /*1d610*/  IMAD.MOV.U32 R4, RZ, RZ, R231 ;  /* 0x000000ffff047224 */ /* 0x010fe400078e00e7 */
[----:B------:R-:W-:Y:S02]  /*1d620*/  IMAD.MOV.U32 R6, RZ, RZ, R229 ;  /* 0x000000ffff067224 */ /* 0x000fe400078e00e5 */
        /* <DEDUP_REMOVED lines=27> */
[C---:B------:R-:W-:Y:S08]  /*1d7e0*/  HMMA.1688.F32.TF32 R12, R28.reuse, R216, R12 ;  /* 0x000000d81c0c723c */ /* 0x040ff0000008100c */
[----:B------:R-:W-:Y:S11]  /*1d7f0*/  HMMA.1688.F32.TF32 R164, R28, R220, R156 ;  /* 0x000000dc1ca4723c */ /* 0x000ff6000008109c */
[----:B------:R-:W-:Y:S05]  /*1d800*/  @!UPT UIADD3 URZ, URZ, URZ, URZ ;  /* 0x0000003f3f3ff290 */ /* 0x000fea000fffe03f */
[----:B------:R-:W-:Y:S02]  /*1d810*/  IMAD.MOV.U32 R160, RZ, RZ, R12 ;  /* 0x000000ffffa07224 */ /* 0x000fe400078e000c */
[----:B------:R-:W-:Y:S02]  /*1d820*/  IMAD.MOV.U32 R161, RZ, RZ, R13 ;  /* 0x000000ffffa17224 */ /* 0x000fe400078e000d */
[----:B------:R-:W-:Y:S02]  /*1d830*/  IMAD.MOV.U32 R162, RZ, RZ, R14 ;  /* 0x000000ffffa27224 */ /* 0x000fe400078e000e */
[----:B------:R-:W-:Y:S02]  /*1d840*/  IMAD.MOV.U32 R156, RZ, RZ, R15 ;  /* 0x000000ffff9c7224 */ /* 0x000fe400078e000f */
[----:B------:R-:W-:Y:S02]  /*1d850*/  IMAD.MOV.U32 R157, RZ, RZ, R164 ;  /* 0x000000ffff9d7224 */ /* 0x000fe400078e00a4 */
[----:B------:R-:W-:-:S02]  /*1d860*/  IMAD.MOV.U32 R158, RZ, RZ, R165 ;  /* 0x000000ffff9e7224 */ /* 0x000fc400078e00a5 */
[----:B------:R-:W-:Y:S01]  /*1d870*/  IMAD.MOV.U32 R159, RZ, RZ, R166 ;  /* 0x000000ffff9f7224 */ /* 0x000fe200078e00a6 */
[C---:B------:R-:W-:Y:S01]  /*1d880*/  HMMA.1688.F32.TF32 R44, R80.reuse, R188, R44 ;  /* 0x000000bc502c723c */ /* 0x040fe2000008102c */
[----:B------:R-:W-:Y:S11]  /*1d890*/  IMAD.MOV.U32 R152, RZ, RZ, R167 ;  /* 0x000000ffff987224 */ /* 0x000ff600078e00a7 */
[----:B------:R-:W-:Y:S11]  /*1d8a0*/  @!UPT UIADD3 URZ, URZ, URZ, URZ ;  /* 0x0000003f3f3ff290 */ /* 0x000ff6000fffe03f */
[----:B------:R-:W-:Y:S04]  /*1d8b0*/  STL.64 [R1+0x100], R44 ;  /* 0x0001002c01007387 */ /* 0x000fe80000100a00 */
[----:B------:R-:W-:Y:S01]  /*1d8c0*/  STL.64 [R1+0x108], R46 ;  /* 0x0001082e01007387 */ /* 0x000fe20000100a00 */
[----:B------:R-:W-:Y:S08]  /*1d8d0*/  HMMA.1688.F32.TF32 R8, R80, R196, R8 ;  /* 0x000000c45008723c */ /* 0x000ff00000081008 */
[C---:B---3--:R-:W-:Y:S11]  /*1d8e0*/  HMMA.1688.F32.TF32 R12, R28.reuse, R212, R144 ;  /* 0x000000d41c0c723c */ /* 0x048ff60000081090 */
[----:B------:R-:W-:Y:S11]  /*1d8f0*/  @!UPT UIADD3 URZ, URZ, URZ, URZ ;  /* 0x0000003f3f3ff290 */ /* 0x000ff6000fffe03f */
[----:B------:R-:W-:Y:S02]  /*1d900*/  @!UPT UIADD3 URZ, URZ, URZ, URZ ;  /* 0x0000003f3f3ff290 */ /* 0x000fe4000fffe03f */
[----:B------:R-:W-:Y:S02]  /*1d910*/  IMAD.MOV.U32 R169, RZ, RZ, R12 ;  /* 0x000000ffffa97224 */ /* 0x000fe400078e000c */
[----:B------:R-:W-:Y:S02]  /*1d920*/  IMAD.MOV.U32 R164, RZ, RZ, R13 ;  /* 0x000000ffffa47224 */ /* 0x000fe400078e000d */
[----:B------:R-:W-:Y:S02]  /*1d930*/  IMAD.MOV.U32 R165, RZ, RZ, R14 ;  /* 0x000000ffffa57224 */ /* 0x000fe400078e000e */
[----:B------:R-:W-:Y:S02]  /*1d940*/  IMAD.MOV.U32 R166, RZ, RZ, R15 ;  /* 0x000000ffffa67224 */ /* 0x000fe400078e000f */
[----:B----4-:R-:W-:Y:S11]  /*1d950*/  HMMA.1688.F32.TF32 R12, R28, R208, R100 ;  /* 0x000000d01c0c723c */ /* 0x010ff60000081064 */
[----:B------:R-:W-:Y:S11]  /*1d960*/  @!UPT UIADD3 URZ, URZ, URZ, URZ ;  /* 0x0000003f3f3ff290 */ /* 0x000ff6000fffe03f */
[----:B------:R-:W-:Y:S02]  /*1d970*/  @!UPT UIADD3 URZ, URZ, URZ, URZ ;  /* 0x0000003f3f3ff290 */ /* 0x000fe4000fffe03f */
[----:B------:R-:W-:Y:S02]  /*1d980*/  IMAD.MOV.U32 R167, RZ, RZ, R12 ;  /* 0x000000ffffa77224 */ /* 0x000fe400078e000c */
[----:B------:R-:W-:Y:S02]  /*1d990*/  IMAD.MOV.U32 R170, RZ, RZ, R13 ;  /* 0x000000ffffaa7224 */ /* 0x000fe400078e000d */
[----:B------:R-:W-:Y:S02]  /*1d9a0*/  IMAD.MOV.U32 R171, RZ, RZ, R14 ;  /* 0x000000ffffab7224 */ /* 0x000fe400078e000e */
[----:B------:R-:W-:Y:S02]  /*1d9b0*/  IMAD.MOV.U32 R175, RZ, RZ, R15 ;  /* 0x000000ffffaf7224 */ /* 0x000fe400078e000f */
[C---:B------:R-:W-:Y:S08]  /*1d9c0*/  HMMA.1688.F32.TF32 R12, R80.reuse, R184, R40 ;  /* 0x000000b8500c723c */ /* 0x040ff00000081028 */
[C---:B--2---:R-:W-:Y:S08]  /*1d9d0*/  HMMA.1688.F32.TF32 R40, R80.reuse, R220, R32 ;  /* 0x000000dc5028723c */ /* 0x044ff00000081020 */
        /* <DEDUP_REMOVED lines=13> */
[----:B------:R-:W-:Y:S02]  /*1dab0*/  STL.64 [R1+0xb0], R40 ;  /* 0x0000b02801007387 */ /* 0x000fe40000100a00 */
[----:B------:R-:W-:Y:S02]  /*1dac0*/  HMMA.1688.F32.TF32 R4, R80, R192, R240 ;  /* 0x000000c05004723c */ /* 0x000fe400000810f0 */
[----:B------:R-:W-:Y:S05]  /*1dad0*/  STL.64 [R1+0xb8], R42 ;  /* 0x0000b82a01007387 */ /* 0x000fea0000100a00 */
[----:B------:R-:W-:Y:S04]  /*1dae0*/  STL.64 [R1+0xa0], R32 ;  /* 0x0000a02001007387 */ /* 0x000fe80000100a00 */
[----:B------:R-:W-:Y:S04]  /*1daf0*/  STL.64 [R1+0xa8], R34 ;  /* 0x0000a82201007387 */ /* 0x000fe80000100a00 */
[----:B------:R-:W-:Y:S04]  /*1db00*/  STL.64 [R1+0x90], R12 ;  /* 0x0000900c01007387 */ /* 0x000fe80000100a00 */
[----:B------:R-:W-:Y:S04]  /*1db10*/  STL.64 [R1+0x98], R14 ;  /* 0x0000980e01007387 */ /* 0x000fe80000100a00 */
[----:B------:R1:W-:Y:S01]  /*1db20*/  STL.64 [R1+0x80], R8 ;  /* 0x0000800801007387 */ /* 0x0003e20000100a00 */
[C---:B------:R-:W-:Y:S03]  /*1db30*/  HMMA.1688.F32.TF32 R224, R28.reuse, R204, R224 ;  /* 0x000000cc1ce0723c */ /* 0x040fe600000810e0 */
[----:B------:R2:W-:Y:S04]  /*1db40*/  STL.64 [R1+0x88], R10 ;  /* 0x0000880a01007387 */ /* 0x0005e80000100a00 */
[----:B------:R-:W3:Y:S01]  /*1db50*/  LDL.LU R244, [R1+0x2a0] ;  /* 0x0002a00001f47983 */ /* 0x000ee20000300800 */
[C---:B------:R-:W-:Y:S03]  /*1db60*/  HMMA.1688.F32.TF32 R228, R28.reuse, R200, R228 ;  /* 0x000000c81ce4723c */ /* 0x040fe600000810e4 */
[----:B------:R-:W3:Y:S04]  /*1db70*/  LDL.LU R245, [R1+0x2a4] ;  /* 0x0002a40001f57983 */ /* 0x000ee80000300800 */
[----:B------:R-:W3:Y:S01]  /*1db80*/  LDL.LU R246, [R1+0x2a8] ;  /* 0x0002a80001f67983 */ /* 0x000ee20000300800 */
[C---:B------:R-:W-:Y:S03]  /*1db90*/  HMMA.1688.F32.TF32 R232, R28.reuse, R196, R232 ;  /* 0x000000c41ce8723c */ /* 0x040fe600000810e8 */
[----:B------:R-:W3:Y:S05]  /*1dba0*/  LDL.LU R247, [R1+0x2ac] ;  /* 0x0002ac0001f77983 */ /* 0x000eea0000300800 */
[----:B------:R-:W-:Y:S01]  /*1dbb0*/  HMMA.1688.F32.TF32 R28, R28, R192, R48 ;  /* 0x000000c01c1c723c */ /* 0x000fe20000081030 */
[----:B------:R-:W4:Y:S04]  /*1dbc0*/  LDL.LU R48, [R1+0x2b0] ;  /* 0x0002b00001307983 */ /* 0x000f280000300800 */
[----:B------:R-:W4:Y:S04]  /*1dbd0*/  LDL.LU R49, [R1+0x2b4] ;  /* 0x0002b40001317983 */ /* 0x000f280000300800 */
[----:B------:R-:W4:Y:S04]  /*1dbe0*/  LDL.LU R50, [R1+0x2b8] ;  /* 0x0002b80001327983 */ /* 0x000f280000300800 */
[----:B------:R-:W4:Y:S01]  /*1dbf0*/  LDL.LU R51, [R1+0x2bc] ;  /* 0x0002bc0001337983 */ /* 0x000f220000300800 */
        /* <DEDUP_REMOVED lines=12> */
[----:B-1----:R-:W3:Y:S04]  /*1dcc0*/  LDL.LU R8, [R1+0x190] ;  /* 0x0001900001087983 */ /* 0x002ee80000300800 */
[----:B------:R-:W3:Y:S04]  /*1dcd0*/  LDL.LU R9, [R1+0x194] ;  /* 0x0001940001097983 */ /* 0x000ee80000300800 */
[----:B--2---:R-:W3:Y:S04]  /*1dce0*/  LDL.LU R10, [R1+0x198] ;  /* 0x00019800010a7983 */ /* 0x004ee80000300800 */
[----:B------:R-:W3:Y:S04]  /*1dcf0*/  LDL.LU R11, [R1+0x19c] ;  /* 0x00019c00010b7983 */ /* 0x000ee80000300800 */
        /* <DEDUP_REMOVED lines=36> */
[----:B------:R-:W-:Y:S04]  /*1df40*/  STL [R1+0xe68], R80 ;  /* 0x000e685001007387 */ /* 0x000fe80000100800 */
[----:B------:R-:W-:Y:S04]  /*1df50*/  STL [R1+0xe64], R81 ;  /* 0x000e645101007387 */ /* 0x000fe80000100800 */
[----:B------:R-:W-:Y:S04]  /*1df60*/  STL [R1+0xe60], R82 ;  /* 0x000e605201007387 */ /* 0x000fe80000100800 */
[----:B------:R2:W-:Y:S02]  /*1df70*/  STL [R1+0xe5c], R83 ;  /* 0x000e5c5301007387 */ /* 0x0005e40000100800 */
[C---:B--2---:R-:W-:Y:S02]  /*1df80*/  HMMA.1688.F32.TF32 R80, R16.reuse, R188, R248 ;  /* 0x000000bc1050723c */ /* 0x044fe400000810f8 */
[----:B------:R-:W2:Y:S06]  /*1df90*/  LDL.LU R248, [R1+0x4c0] ;  /* 0x0004c00001f87983 */ /* 0x000eac0000300800 */
[----:B---3--:R-:W-:Y:S11]  /*1dfa0*/  HMMA.1688.F32.TF32 R96, R16, R184, R96 ;  /* 0x000000b81060723c */ /* 0x008ff60000081060 */
[----:B------:R-:W-:Y:S04]  /*1dfb0*/  @!UPT UIADD3 URZ, URZ, URZ, URZ ;  /* 0x0000003f3f3ff290 */ /* 0x000fe8000fffe03f */
[----:B------:R1:W-:Y:S04]  /*1dfc0*/  STL.64 [R1+0x210], R80 ;  /* 0x0002105001007387 */ /* 0x0003e80000100a00 */
[----:B------:R3:W-:Y:S04]  /*1dfd0*/  STL.64 [R1+0x218], R82 ;  /* 0x0002185201007387 */ /* 0x0007e80000100a00 */
[----:B------:R-:W2:Y:S04]  /*1dfe0*/  LDL.LU R249, [R1+0x4c4] ;  /* 0x0004c40001f97983 */ /* 0x000ea80000300800 */
[----:B------:R-:W2:Y:S04]  /*1dff0*/  LDL.LU R250, [R1+0x4c8] ;  /* 0x0004c80001fa7983 */ /* 0x000ea80000300800 */
[----:B------:R-:W2:Y:S01]  /*1e000*/  LDL.LU R251, [R1+0x4cc] ;  /* 0x0004cc0001fb7983 */ /* 0x000ea20000300800 */
[----:B-1----:R-:W-:-:S02]  /*1e010*/  IMAD.MOV.U32 R80, RZ, RZ, R96 ;  /* 0x000000ffff507224 */ /* 0x002fc400078e0060 */
[----:B------:R-:W-:Y:S01]  /*1e020*/  IMAD.MOV.U32 R81, RZ, RZ, R97 ;  /* 0x000000ffff517224 */ /* 0x000fe200078e0061 */
[----:B------:R-:W2:Y:S01]  /*1e030*/  LDL.LU R96, [R1+0x280] ;  /* 0x0002800001607983 */ /* 0x000ea20000300800 */
[----:B---3--:R-:W-:Y:S01]  /*1e040*/  IMAD.MOV.U32 R82, RZ, RZ, R98 ;  /* 0x000000ffff527224 */ /* 0x008fe200078e0062 */
[C---:B----4-:R-:W-:Y:S02]  /*1e050*/  HMMA.1688.F32.TF32 R236, R16.reuse, R220, R236 ;  /* 0x000000dc10ec723c */ /* 0x050fe400000810ec */
[----:B------:R-:W3:Y:S06]  /*1e060*/  LDL.LU R97, [R1+0x284] ;  /* 0x0002840001617983 */ /* 0x000eec0000300800 */
[C---:B------:R-:W-:Y:S01]  /*1e070*/  HMMA.1688.F32.TF32 R12, R16.reuse, R216, R12 ;  /* 0x000000d8100c723c */ /* 0x040fe2000008100c */
[----:B------:R-:W-:Y:S01]  /*1e080*/  IMAD.MOV.U32 R83, RZ, RZ, R99 ;  /* 0x000000ffff537224 */ /* 0x000fe200078e0063 */
[----:B------:R-:W3:Y:S04]  /*1e090*/  LDL.LU R98, [R1+0x288] ;  /* 0x0002880001627983 */ /* 0x000ee80000300800 */
[----:B------:R-:W3:Y:S09]  /*1e0a0*/  LDL.LU R99, [R1+0x28c] ;  /* 0x00028c0001637983 */ /* 0x000ef20000300800 */
[----:B------:R1:W-:Y:S04]  /*1e0b0*/  STL.64 [R1+0x1f0], R236 ;  /* 0x0001f0ec01007387 */ /* 0x0003e80000100a00 */
[----:B------:R4:W-:Y:S04]  /*1e0c0*/  STL.64 [R1+0x1f8], R238 ;  /* 0x0001f8ee01007387 */ /* 0x0009e80000100a00 */
[----:B-1----:R-:W2:Y:S04]  /*1e0d0*/  LDL.LU R236, [R1+0x270] ;  /* 0x0002700001ec7983 */ /* 0x002ea80000300800 */
[----:B------:R-:W2:Y:S04]  /*1e0e0*/  LDL.LU R237, [R1+0x274] ;  /* 0x0002740001ed7983 */ /* 0x000ea80000300800 */
[----:B----4-:R-:W4:Y:S04]  /*1e0f0*/  LDL.LU R238, [R1+0x278] ;  /* 0x0002780001ee7983 */ /* 0x010f280000300800 */
[----:B------:R-:W4:Y:S04]  /*1e100*/  LDL.LU R239, [R1+0x27c] ;  /* 0x00027c0001ef7983 */ /* 0x000f280000300800 */
[----:B------:R-:W-:Y:S04]  /*1e110*/  STL.64 [R1+0x1e0], R12 ;  /* 0x0001e00c01007387 */ /* 0x000fe80000100a00 */
[----:B------:R1:W-:Y:S04]  /*1e120*/  STL.64 [R1+0x1e8], R14 ;  /* 0x0001e80e01007387 */ /* 0x0003e80000100a00 */
[----:B-1----:R-:W2:Y:S04]  /*1e130*/  LDL.LU.64 R14, [R1+0xfa8] ;  /* 0x000fa800010e7983 */ /* 0x002ea80000300a00 */
[----:B------:R-:W2:Y:S01]  /*1e140*/  LDL.LU.64 R12, [R1+0xfa0] ;  /* 0x000fa000010c7983 */ /* 0x000ea20000300a00 */
[C---:B------:R-:W-:Y:S08]  /*1e150*/  HMMA.1688.F32.TF32 R144, R16.reuse, R212, R144 ;  /* 0x000000d41090723c */ /* 0x040ff00000081090 */
[C---:B------:R-:W-:Y:S08]  /*1e160*/  HMMA.1688.F32.TF32 R44, R16.reuse, R208, R44 ;  /* 0x000000d0102c723c */ /* 0x040ff0000008102c */
[C---:B------:R-:W-:Y:S08]  /*1e170*/  HMMA.1688.F32.TF32 R40, R16.reuse, R204, R40 ;  /* 0x000000cc1028723c */ /* 0x040ff00000081028 */
[C---:B------:R-:W-:Y:S08]  /*1e180*/  HMMA.1688.F32.TF32 R32, R16.reuse, R200, R32 ;  /* 0x000000c81020723c */ /* 0x040ff00000081020 */
[C---:B------:R-:W-:Y:S01]  /*1e190*/  HMMA.1688.F32.TF32 R8, R16.reuse, R196, R8 ;  /* 0x000000c41008723c */ /* 0x040fe20000081008 */
[----:B------:R-:W-:Y:S07]  /*1e1a0*/  STL.64 [R1+0x1d0], R144 ;  /* 0x0001d09001007387 */ /* 0x000fee0000100a00 */
[----:B------:R-:W-:Y:S01]  /*1e1b0*/  HMMA.1688.F32.TF32 R16, R16, R192, R4 ;  /* 0x000000c01010723c */ /* 0x000fe20000081004 */
[----:B------:R1:W-:Y:S04]  /*1e1c0*/  STL.64 [R1+0x1d8], R146 ;  /* 0x0001d89201007387 */ /* 0x0003e80000100a00 */
[----:B-1----:R-:W3:Y:S04]  /*1e1d0*/  LDL.LU.64 R146, [R1+0xf98] ;  /* 0x000f980001927983 */ /* 0x002ee80000300a00 */
[----:B------:R-:W3:Y:S04]  /*1e1e0*/  LDL.LU.64 R144, [R1+0xf90] ;  /* 0x000f900001907983 */ /* 0x000ee80000300a00 */
[----:B------:R-:W-:Y:S04]  /*1e1f0*/  STL.64 [R1+0x1c0], R44 ;  /* 0x0001c02c01007387 */ /* 0x000fe80000100a00 */
[----:B------:R1:W-:Y:S04]  /*1e200*/  STL.64 [R1+0x1c8], R46 ;  /* 0x0001c82e01007387 */ /* 0x0003e80000100a00 */
[----:B-1----:R-:W3:Y:S04]  /*1e210*/  LDL.LU.64 R46, [R1+0xf88] ;  /* 0x000f8800012e7983 */ /* 0x002ee80000300a00 */
        /* <DEDUP_REMOVED lines=9> */
[----:B------:R-:W3:Y:S04]  /*1e2b0*/  LDL.LU.64 R6, [R1+0xf68] ;  /* 0x000f680001067983 */ /* 0x000ee80000300a00 */
[----:B------:R1:W-:Y:S04]  /*1e2c0*/  STL.64 [R1+0x180], R16 ;  /* 0x0001801001007387 */ /* 0x0003e80000100a00 */
[----:B------:R1:W-:Y:S04]  /*1e2d0*/  STL.64 [R1+0x188], R18 ;  /* 0x0001881201007387 */ /* 0x0003e80000100a00 */
[----:B-1----:R-:W3:Y:S04]  /*1e2e0*/  LDL.LU R16, [R1+0x4d0] ;  /* 0x0004d00001107983 */ /* 0x002ee80000300800 */
[----:B------:R-:W3:Y:S04]  /*1e2f0*/  LDL.LU R17, [R1+0x4d4] ;  /* 0x0004d40001117983 */ /* 0x000ee80000300800 */
[----:B------:R-:W3:Y:S04]  /*1e300*/  LDL.LU R18, [R1+0x4d8] ;  /* 0x0004d80001127983 */ /* 0x000ee80000300800 */
[----:B------:R-:W3:Y:S01]  /*1e310*/  LDL.LU R19, [R1+0x4dc] ;  /* 0x0004dc0001137983 */ /* 0x000ee20000300800 */
[C---:B--2---:R-:W-:Y:S11]  /*1e320*/  HMMA.1688.F32.TF32 R240, R12.reuse, R188, R240 ;  /* 0x000000bc0cf0723c */ /* 0x044ff600000810f0 */
[----:B------:R-:W-:Y:S11]  /*1e330*/  @!UPT UIADD3 URZ, URZ, URZ, URZ ;  /* 0x0000003f3f3ff290 */ /* 0x000ff6000fffe03f */
[----:B------:R-:W-:Y:S01]  /*1e340*/  @!UPT UIADD3 URZ, URZ, URZ, URZ ;  /* 0x0000003f3f3ff290 */ /* 0x000fe2000fffe03f */
[----:B------:R-:W-:Y:S04]  /*1e350*/  STL.64 [R1+0x2e0], R240 ;  /* 0x0002e0f001007387 */ /* 0x000fe80000100a00 */
[----:B------:R1:W-:Y:S04]  /*1e360*/  STL.64 [R1+0x2e8], R242 ;  /* 0x0002e8f201007387 */ /* 0x0003e80000100a00 */
[----:B-1----:R-:W2:Y:S01]  /*1e370*/  LDL.LU.64 R242, [R1+0xf60] ;  /* 0x000f600001f27983 */ /* 0x002ea20000300a00 */
[C---:B------:R-:W-:Y:S03]  /*1e380*/  HMMA.1688.F32.TF32 R100, R12.reuse, R220, R100 ;  /* 0x000000dc0c64723c */ /* 0x040fe60000081064 */
[----:B------:R-:W4:Y:S05]  /*1e390*/  LDL.LU.64 R240, [R1+0xf58] ;  /* 0x000f580001f07983 */ /* 0x000f2a0000300a00 */
[C---:B------:R-:W-:Y:S08]  /*1e3a0*/  HMMA.1688.F32.TF32 R48, R12.reuse, R216, R48 ;  /* 0x000000d80c30723c */ /* 0x040ff00000081030 */
[C---:B---3--:R-:W-:Y:S11]  /*1e3b0*/  HMMA.1688.F32.TF32 R16, R12.reuse, R184, R16 ;  /* 0x000000b80c10723c */ /* 0x048ff60000081010 */
[----:B------:R-:W-:Y:S11]  /*1e3c0*/  @!UPT UIADD3 URZ, URZ, URZ, URZ ;  /* 0x0000003f3f3ff290 */ /* 0x000ff6000fffe03f */
[----:B------:R-:W-:Y:S01]  /*1e3d0*/  @!UPT UIADD3 URZ, URZ, URZ, URZ ;  /* 0x0000003f3f3ff290 */ /* 0x000fe2000fffe03f */
[----:B------:R-:W-:Y:S04]  /*1e3e0*/  STL.64 [R1+0x2d0], R16 ;  /* 0x0002d01001007387 */ /* 0x000fe80000100a00 */
[----:B------:R1:W-:Y:S02]  /*1e3f0*/  STL.64 [R1+0x2d8], R18 ;  /* 0x0002d81201007387 */ /* 0x0003e40000100a00 */
[----:B-1----:R-:W-:Y:S02]  /*1e400*/  HMMA.1688.F32.TF32 R16, R12, R212, R244 ;  /* 0x000000d40c10723c */ /* 0x002fe400000810f4 */
[----:B------:R-:W-:Y:S04]  /*1e410*/  STL.64 [R1+0x2c0], R100 ;  /* 0x0002c06401007387 */ /* 0x000fe80000100a00 */
[----:B------:R-:W-:Y:S04]  /*1e420*/  STL.64 [R1+0x2c8], R102 ;  /* 0x0002c86601007387 */ /* 0x000fe80000100a00 */
[----:B------:R-:W-:Y:S04]  /*1e430*/  STL.64 [R1+0x2b0], R48 ;  /* 0x0002b03001007387 */ /* 0x000fe80000100a00 */
[----:B------:R-:W-:Y:S09]  /*1e440*/  STL.64 [R1+0x2b8], R50 ;  /* 0x0002b83201007387 */ /* 0x000ff20000100a00 */
[----:B------:R1:W-:Y:S04]  /*1e450*/  STL.64 [R1+0x2a0], R16 ;  /* 0x0002a01001007387 */ /* 0x0003e80000100a00 */
[----:B------:R-:W3:Y:S04]  /*1e460*/  LDL.LU R244, [R1+0x260] ;  /* 0x0002600001f47983 */ /* 0x000ee80000300800 */
[----:B------:R-:W3:Y:S04]  /*1e470*/  LDL.LU R245, [R1+0x264] ;  /* 0x0002640001f57983 */ /* 0x000ee80000300800 */
[----:B------:R-:W3:Y:S04]  /*1e480*/  LDL.LU R246, [R1+0x268] ;  /* 0x0002680001f67983 */ /* 0x000ee80000300800 */
[----:B------:R-:W3:Y:S01]  /*1e490*/  LDL.LU R247, [R1+0x26c] ;  /* 0x00026c0001f77983 */ /* 0x000ee20000300800 */
[----:B------:R-:W-:-:S02]  /*1e4a0*/  IMAD.MOV.U32 R40, RZ, RZ, R18 ;  /* 0x000000ffff287224 */ /* 0x000fc400078e0012 */
[----:B------:R-:W-:Y:S02]  /*1e4b0*/  IMAD.MOV.U32 R41, RZ, RZ, R19 ;  /* 0x000000ffff297224 */ /* 0x000fe400078e0013 */
[----:B-1----:R-:W-:Y:S03]  /*1e4c0*/  HMMA.1688.F32.TF32 R16, R12, R208, R248 ;  /* 0x000000d00c10723c */ /* 0x002fe600000810f8 */
[----:B------:R-:W-:Y:S04]  /*1e4d0*/  STL [R1+0xe58], R41 ;  /* 0x000e582901007387 */ /* 0x000fe80000100800 */
[----:B------:R-:W-:Y:S04]  /*1e4e0*/  STL [R1+0xe54], R40 ;  /* 0x000e542801007387 */ /* 0x000fe80000100800 */
[----:B------:R-:W3:Y:S11]  /*1e4f0*/  LDL.LU R100, [R1+0x240] ;  /* 0x0002400001647983 */ /* 0x000ef60000300800 */
[----:B------:R-:W-:Y:S01]  /*1e500*/  @!UPT UIADD3 URZ, URZ, URZ, URZ ;  /* 0x0000003f3f3ff290 */ /* 0x000fe2000fffe03f */
[----:B------:R-:W-:Y:S04]  /*1e510*/  STL.64 [R1+0x290], R16 ;  /* 0x0002901001007387 */ /* 0x000fe80000100a00 */
[----:B------:R1:W-:Y:S01]  /*1e520*/  STL.64 [R1+0x298], R18 ;  /* 0x0002981201007387 */ /* 0x0003e20000100a00 */
[----:B------:R-:W-:-:S03]  /*1e530*/  IMAD.MOV.U32 R103, RZ, RZ, R3 ;  /* 0x000000ffff677224 */ /* 0x000fc600078e0003 */
[----:B------:R-:W3:Y:S01]  /*1e540*/  LDL.LU R101, [R1+0x244] ;  /* 0x0002440001657983 */ /* 0x000ee20000300800 */
[C---:B-1----:R-:W-:Y:S11]  /*1e550*/  HMMA.1688.F32.TF32 R16, R12.reuse, R204, R96 ;  /* 0x000000cc0c10723c */ /* 0x042ff60000081060 */
[----:B------:R-:W-:Y:S11]  /*1e560*/  @!UPT UIADD3 URZ, URZ, URZ, URZ ;  /* 0x0000003f3f3ff290 */ /* 0x000ff6000fffe03f */
[----:B------:R-:W-:Y:S02]  /*1e570*/  @!UPT UIADD3 URZ, URZ, URZ, URZ ;  /* 0x0000003f3f3ff290 */ /* 0x000fe4000fffe03f */
[----:B------:R-:W-:Y:S02]  /*1e580*/  IMAD.MOV.U32 R44, RZ, RZ, R16 ;  /* 0x000000ffff2c7224 */ /* 0x000fe400078e0010 */
[----:B------:R-:W-:Y:S02]  /*1e590*/  IMAD.MOV.U32 R45, RZ, RZ, R17 ;  /* 0x000000ffff2d7224 */ /* 0x000fe400078e0011 */
[----:B------:R-:W-:Y:S02]  /*1e5a0*/  IMAD.MOV.U32 R3, RZ, RZ, R19 ;  /* 0x000000ffff037224 */ /* 0x000fe400078e0013 */
[----:B--2---:R-:W-:Y:S02]  /*1e5b0*/  IMAD.MOV.U32 R102, RZ, RZ, R242 ;  /* 0x000000ffff667224 */ /* 0x004fe400078e00f2 */
[----:B------:R-:W-:Y:S02]  /*1e5c0*/  IMAD.MOV.U32 R242, RZ, RZ, R18 ;  /* 0x000000fffff27224 */ /* 0x000fe400078e0012 */
[----:B----4-:R-:W-:Y:S11]  /*1e5d0*/  HMMA.1688.F32.TF32 R16, R12, R200, R236 ;  /* 0x000000c80c10723c */ /* 0x010ff600000810ec */
[----:B------:R-:W-:Y:S11]  /*1e5e0*/  @!UPT UIADD3 URZ, URZ, URZ, URZ ;  /* 0x0000003f3f3ff290 */ /* 0x000ff6000fffe03f */
[----:B------:R-:W-:Y:S01]  /*1e5f0*/  @!UPT UIADD3 URZ, URZ, URZ, URZ ;  /* 0x0000003f3f3ff290 */ /* 0x000fe2000fffe03f */
[----:B------:R3:W-:Y:S04]  /*1e600*/  STL.64 [R1+0x270], R16 ;  /* 0x0002701001007387 */ /* 0x0007e80000100a00 */
        /* <DEDUP_REMOVED lines=16> */
[----:B------:R-:W-:Y:S02]  /*1e710*/  IMAD.MOV.U32 R40, RZ, RZ, R19 ;  /* 0x000000ffff287224 */ /* 0x000fe400078e0013 */
[----:B---3--:R-:W-:Y:S07]  /*1e720*/  HMMA.1688.F32.TF32 R16, R12, R196, R244 ;  /* 0x000000c40c10723c */ /* 0x008fee00000810f4 */
[----:B------:R-:W-:Y:S02]  /*1e730*/  IMAD.MOV.U32 R244, RZ, RZ, R243 ;  /* 0x000000fffff47224 */ /* 0x000fe400078e00f3 */
[----:B------:R-:W3:Y:S01]  /*1e740*/  LDL.LU R243, [R1+0xf50] ;  /* 0x000f500001f37983 */ /* 0x000ee20000300800 */
[----:B------:R-:W-:-:S03]  /*1e750*/  IMAD.MOV.U32 R245, RZ, RZ, R241 ;  /* 0x000000fffff57224 */ /* 0x000fc600078e00f1 */
[----:B------:R-:W3:Y:S04]  /*1e760*/  LDL.LU R241, [R1+0xf4c] ;  /* 0x000f4c0001f17983 */ /* 0x000ee80000300800 */
[----:B------:R-:W3:Y:S04]  /*1e770*/  LDL.LU R246, [R1+0x438] ;  /* 0x0004380001f67983 */ /* 0x000ee80000300800 */
[----:B------:R-:W3:Y:S01]  /*1e780*/  LDL.LU R247, [R1+0x43c] ;  /* 0x00043c0001f77983 */ /* 0x000ee20000300800 */
[----:B------:R-:W-:Y:S02]  /*1e790*/  IMAD.MOV.U32 R239, RZ, RZ, R2 ;  /* 0x000000ffffef7224 */ /* 0x000fe400078e0002 */
[----:B------:R-:W-:-:S02]  /*1e7a0*/  IMAD.MOV.U32 R2, RZ, RZ, R16 ;  /* 0x000000ffff027224 */ /* 0x000fc400078e0010 */
[----:B------:R-:W-:Y:S02]  /*1e7b0*/  IMAD.MOV.U32 R37, RZ, RZ, R17 ;  /* 0x000000ffff257224 */ /* 0x000fe400078e0011 */
[----:B------:R-:W-:Y:S02]  /*1e7c0*/  IMAD.MOV.U32 R36, RZ, RZ, R18 ;  /* 0x000000ffff247224 */ /* 0x000fe400078e0012 */
[----:B------:R-:W-:Y:S01]  /*1e7d0*/  IMAD.MOV.U32 R33, RZ, RZ, R19 ;  /* 0x000000ffff217224 */ /* 0x000fe200078e0013 */
[----:B------:R-:W-:Y:S01]  /*1e7e0*/  HMMA.1688.F32.TF32 R12, R12, R192, R100 ;  /* 0x000000c00c0c723c */ /* 0x000fe20000081064 */
[----:B------:R-:W3:Y:S07]  /*1e7f0*/  LDL.LU R100, [R1+0x420] ;  /* 0x0004200001647983 */ /* 0x000eee0000300800 */
[C---:B--2---:R-:W-:Y:S11]  /*1e800*/  HMMA.1688.F32.TF32 R16, R20.reuse, R188, R48 ;  /* 0x000000bc1410723c */ /* 0x044ff60000081030 */
[----:B------:R-:W-:Y:S11]  /*1e810*/  @!UPT UIADD3 URZ, URZ, URZ, URZ ;  /* 0x0000003f3f3ff290 */ /* 0x000ff6000fffe03f */
[----:B------:R-:W-:Y:S01]  /*1e820*/  @!UPT UIADD3 URZ, URZ, URZ, URZ ;  /* 0x0000003f3f3ff290 */ /* 0x000fe2000fffe03f */
[----:B------:R-:W-:Y:S04]  /*1e830*/  STL.64 [R1+0x320], R16 ;  /* 0x0003201001007387 */ /* 0x000fe80000100a00 */
[----:B------:R4:W-:Y:S04]  /*1e840*/  STL.64 [R1+0x328], R18 ;  /* 0x0003281201007387 */ /* 0x0009e80000100a00 */
[----:B------:R-:W2:Y:S04]  /*1e850*/  LDL.LU R101, [R1+0x424] ;  /* 0x0004240001657983 */ /* 0x000ea80000300800 */
[----:B------:R-:W2:Y:S01]  /*1e860*/  LDL.LU R102, [R1+0x428] ;  /* 0x0004280001667983 */ /* 0x000ea20000300800 */
[C---:B----4-:R-:W-:Y:S03]  /*1e870*/  HMMA.1688.F32.TF32 R16, R20.reuse, R184, R248 ;  /* 0x000000b81410723c */ /* 0x050fe600000810f8 */
[----:B------:R-:W2:Y:S04]  /*1e880*/  LDL.LU R103, [R1+0x42c] ;  /* 0x00042c0001677983 */ /* 0x000ea80000300800 */
[----:B------:R-:W4:Y:S11]  /*1e890*/  LDL.LU R48, [R1+0x3d0] ;  /* 0x0003d00001307983 */ /* 0x000f360000300800 */
[----:B------:R-:W-:Y:S05]  /*1e8a0*/  @!UPT UIADD3 URZ, URZ, URZ, URZ ;  /* 0x0000003f3f3ff290 */ /* 0x000fea000fffe03f */
[----:B------:R-:W-:Y:S04]  /*1e8b0*/  STL.64 [R1+0x370], R16 ;  /* 0x0003701001007387 */ /* 0x000fe80000100a00 */
[----:B------:R1:W-:Y:S04]  /*1e8c0*/  STL.64 [R1+0x378], R18 ;  /* 0x0003781201007387 */ /* 0x0003e80000100a00 */
[----:B------:R-:W4:Y:S04]  /*1e8d0*/  LDL.LU R49, [R1+0x3d4] ;  /* 0x0003d40001317983 */ /* 0x000f280000300800 */
[----:B------:R-:W4:Y:S01]  /*1e8e0*/  LDL.LU R50, [R1+0x3d8] ;  /* 0x0003d80001327983 */ /* 0x000f220000300800 */
[C---:B-1----:R-:W-:Y:S03]  /*1e8f0*/  HMMA.1688.F32.TF32 R16, R20.reuse, R220, R96 ;  /* 0x000000dc1410723c */ /* 0x042fe60000081060 */
[----:B------:R-:W4:Y:S04]  /*1e900*/  LDL.LU R51, [R1+0x3dc] ;  /* 0x0003dc0001337983 */ /* 0x000f280000300800 */
        /* <DEDUP_REMOVED lines=10> */
[----:B------:R1:W-:Y:S04]  /*1e9b0*/  STL.64 [R1+0x450], R16 ;  /* 0x0004501001007387 */ /* 0x0003e80000100a00 */
[----:B------:R1:W-:Y:S04]  /*1e9c0*/  STL.64 [R1+0x458], R18 ;  /* 0x0004581201007387 */ /* 0x0003e80000100a00 */
[----:B------:R-:W4:Y:S04]  /*1e9d0*/  LDL.LU R97, [R1+0x364] ;  /* 0x0003640001617983 */ /* 0x000f280000300800 */
[----:B------:R-:W4:Y:S04]  /*1e9e0*/  LDL.LU R98, [R1+0x368] ;  /* 0x0003680001627983 */ /* 0x000f280000300800 */
[----:B------:R-:W4:Y:S04]  /*1e9f0*/  LDL.LU R99, [R1+0x36c] ;  /* 0x00036c0001637983 */ /* 0x000f280000300800 */
[----:B-1----:R-:W4:Y:S04]  /*1ea00*/  LDL.LU R16, [R1+0x170] ;  /* 0x0001700001107983 */ /* 0x002f280000300800 */
[----:B------:R-:W4:Y:S01]  /*1ea10*/  LDL.LU R17, [R1+0x174] ;  /* 0x0001740001117983 */ /* 0x000f220000300800 */
[----:B---3--:R-:W-:Y:S07]  /*1ea20*/  HMMA.1688.F32.TF32 R236, R20, R212, R244 ;  /* 0x000000d414ec723c */ /* 0x008fee00000810f4 */
[----:B------:R-:W-:-:S02]  /*1ea30*/  IMAD.MOV.U32 R244, RZ, RZ, R6 ;  /* 0x000000fffff47224 */ /* 0x000fc400078e0006 */
[----:B------:R-:W-:Y:S11]  /*1ea40*/  IMAD.MOV.U32 R245, RZ, RZ, R252 ;  /* 0x000000fffff57224 */ /* 0x000ff600078e00fc */
[----:B------:R-:W-:Y:S03]  /*1ea50*/  @!UPT UIADD3 URZ, URZ, URZ, URZ ;  /* 0x0000003f3f3ff290 */ /* 0x000fe6000fffe03f */
[----:B------:R1:W-:Y:S04]  /*1ea60*/  STL.64 [R1+0x430], R236 ;  /* 0x000430ec01007387 */ /* 0x0003e80000100a00 */
[----:B------:R-:W3:Y:S04]  /*1ea70*/  LDL.LU R6, [R1+0xf48] ;  /* 0x000f480001067983 */ /* 0x000ee80000300800 */
[----:B------:R-:W3:Y:S01]  /*1ea80*/  LDL.LU R252, [R1+0xf44] ;  /* 0x000f440001fc7983 */ /* 0x000ee20000300800 */
[----:B------:R-:W-:-:S03]  /*1ea90*/  IMAD.MOV.U32 R18, RZ, RZ, R240 ;  /* 0x000000ffff127224 */ /* 0x000fc600078e00f0 */
[----:B------:R-:W3:Y:S01]  /*1eaa0*/  LDL.LU R246, [R1+0x138] ;  /* 0x0001380001f67983 */ /* 0x000ee20000300800 */
[----:B------:R-:W-:Y:S02]  /*1eab0*/  IMAD.MOV.U32 R19, RZ, RZ, R0 ;  /* 0x000000ffff137224 */ /* 0x000fe400078e0000 */
[----:B------:R-:W-:Y:S01]  /*1eac0*/  IMAD.MOV.U32 R240, RZ, RZ, R238 ;  /* 0x000000fffff07224 */ /* 0x000fe200078e00ee */
[----:B------:R-:W3:Y:S01]  /*1ead0*/  LDL.LU R247, [R1+0x13c] ;  /* 0x00013c0001f77983 */ /* 0x000ee20000300800 */
[----:B------:R-:W-:-:S03]  /*1eae0*/  IMAD.MOV.U32 R0, RZ, RZ, R239 ;  /* 0x000000ffff007224 */ /* 0x000fc600078e00ef */
[----:B-1----:R-:W3:Y:S04]  /*1eaf0*/  LDL.LU R236, [R1+0x350] ;  /* 0x0003500001ec7983 */ /* 0x002ee80000300800 */
[----:B------:R-:W3:Y:S01]  /*1eb00*/  LDL.LU R237, [R1+0x354] ;  /* 0x0003540001ed7983 */ /* 0x000ee20000300800 */
[C---:B--2---:R-:W-:Y:S08]  /*1eb10*/  HMMA.1688.F32.TF32 R100, R20.reuse, R208, R100 ;  /* 0x000000d01464723c */ /* 0x044ff00000081064 */
[C---:B----4-:R-:W-:Y:S11]  /*1eb20*/  HMMA.1688.F32.TF32 R48, R20.reuse, R204, R48 ;  /* 0x000000cc1430723c */ /* 0x050ff60000081030 */
[----:B------:R-:W-:Y:S05]  /*1eb30*/  @!UPT UIADD3 URZ, URZ, URZ, URZ ;  /* 0x0000003f3f3ff290 */ /* 0x000fea000fffe03f */
[----:B------:R-:W-:Y:S02]  /*1eb40*/  IMAD.MOV.U32 R220, RZ, RZ, R102 ;  /* 0x000000ffffdc7224 */ /* 0x000fe400078e0066 */
[----:B------:R-:W-:Y:S02]  /*1eb50*/  IMAD.MOV.U32 R217, RZ, RZ, R103 ;  /* 0x000000ffffd97224 */ /* 0x000fe400078e0067 */
[----:B------:R-:W-:Y:S01]  /*1eb60*/  IMAD.MOV.U32 R221, RZ, RZ, R101 ;  /* 0x000000ffffdd7224 */ /* 0x000fe200078e0065 */
[----:B------:R-:W-:Y:S03]  /*1eb70*/  HMMA.1688.F32.TF32 R248, R20, R200, R248 ;  /* 0x000000c814f8723c */ /* 0x000fe600000810f8 */
[----:B------:R-:W-:Y:S02]  /*1eb80*/  IMAD.MOV.U32 R212, RZ, RZ, R50 ;  /* 0x000000ffffd47224 */ /* 0x000fe400078e0032 */
[----:B------:R-:W-:-:S02]  /*1eb90*/  IMAD.MOV.U32 R209, RZ, RZ, R51 ;  /* 0x000000ffffd17224 */ /* 0x000fc400078e0033 */
[----:B------:R-:W-:Y:S02]  /*1eba0*/  IMAD.MOV.U32 R216, RZ, RZ, R48 ;  /* 0x000000ffffd87224 */ /* 0x000fe400078e0030 */
[----:B------:R-:W-:Y:S01]  /*1ebb0*/  IMAD.MOV.U32 R213, RZ, RZ, R49 ;  /* 0x000000ffffd57224 */ /* 0x000fe200078e0031 */
[C---:B------:R-:W-:Y:S11]  /*1ebc0*/  HMMA.1688.F32.TF32 R96, R20.reuse, R196, R96 ;  /* 0x000000c41460723c */ /* 0x040ff60000081060 */
[----:B------:R-:W-:Y:S03]  /*1ebd0*/  @!UPT UIADD3 URZ, URZ, URZ, URZ ;  /* 0x0000003f3f3ff290 */ /* 0x000fe6000fffe03f */
[----:B------:R-:W-:Y:S02]  /*1ebe0*/  IMAD.MOV.U32 R204, RZ, RZ, R250 ;  /* 0x000000ffffcc7224 */ /* 0x000fe400078e00fa */
[----:B------:R-:W-:Y:S02]  /*1ebf0*/  IMAD.MOV.U32 R201, RZ, RZ, R251 ;  /* 0x000000ffffc97224 */ /* 0x000fe400078e00fb */
[----:B------:R-:W-:Y:S02]  /*1ec00*/  IMAD.MOV.U32 R208, RZ, RZ, R248 ;  /* 0x000000ffffd07224 */ /* 0x000fe400078e00f8 */
[----:B------:R-:W-:Y:S01]  /*1ec10*/  IMAD.MOV.U32 R205, RZ, RZ, R249 ;  /* 0x000000ffffcd7224 */ /* 0x000fe200078e00f9 */
[----:B------:R-:W-:Y:S07]  /*1ec20*/  HMMA.1688.F32.TF32 R16, R20, R192, R16 ;  /* 0x000000c01410723c */ /* 0x000fee0000081010 */
[----:B------:R-:W-:-:S02]  /*1ec30*/  IMAD.MOV.U32 R20, RZ, RZ, R7 ;  /* 0x000000ffff147224 */ /* 0x000fc400078e0007 */
[----:B------:R-:W-:Y:S02]  /*1ec40*/  IMAD.MOV.U32 R21, RZ, RZ, R10 ;  /* 0x000000ffff157224 */ /* 0x000fe400078e000a */
[----:B------:R-:W-:Y:S02]  /*1ec50*/  IMAD.MOV.U32 R196, RZ, RZ, R98 ;  /* 0x000000ffffc47224 */ /* 0x000fe400078e0062 */
[----:B------:R-:W-:Y:S02]  /*1ec60*/  IMAD.MOV.U32 R189, RZ, RZ, R99 ;  /* 0x000000ffffbd7224 */ /* 0x000fe400078e0063 */
[----:B------:R-:W-:Y:S02]  /*1ec70*/  IMAD.MOV.U32 R200, RZ, RZ, R96 ;  /* 0x000000ffffc87224 */ /* 0x000fe400078e0060 */
[----:B------:R-:W-:Y:S02]  /*1ec80*/  IMAD.MOV.U32 R197, RZ, RZ, R97 ;  /* 0x000000ffffc57224 */ /* 0x000fe400078e0061 */
[----:B------:R-:W-:-:S02]  /*1ec90*/  IMAD.MOV.U32 R22, RZ, RZ, R11 ;  /* 0x000000ffff167224 */ /* 0x000fc400078e000b */
[----:B---3--:R-:W-:Y:S02]  /*1eca0*/  IMAD.MOV.U32 R238, RZ, RZ, R6 ;  /* 0x000000ffffee7224 */ /* 0x008fe400078e0006 */
[----:B------:R-:W2:Y:S01]  /*1ecb0*/  LDL.LU R6, [R1+0xf40] ;  /* 0x000f400001067983 */ /* 0x000ea20000300800 */
[----:B------:R-:W-:Y:S02]  /*1ecc0*/  IMAD.MOV.U32 R239, RZ, RZ, R252 ;  /* 0x000000ffffef7224 */ /* 0x000fe400078e00fc */
[----:B------:R-:W-:Y:S01]  /*1ecd0*/  IMAD.MOV.U32 R252, RZ, RZ, R100 ;  /* 0x000000fffffc7224 */ /* 0x000fe200078e0064 */
[----:B------:R-:W3:Y:S04]  /*1ece0*/  LDL.LU.64 R102, [R1+0xf38] ;  /* 0x000f380001667983 */ /* 0x000ee80000300a00 */
[----:B------:R-:W3:Y:S04]  /*1ecf0*/  LDL.LU.64 R100, [R1+0xf30] ;  /* 0x000f300001647983 */ /* 0x000ee80000300a00 */
[----:B------:R-:W4:Y:S04]  /*1ed00*/  LDL.LU.64 R50, [R1+0xf28] ;  /* 0x000f280001327983 */ /* 0x000f280000300a00 */
[----:B------:R-:W4:Y:S04]  /*1ed10*/  LDL.LU.64 R48, [R1+0xf20] ;  /* 0x000f200001307983 */ /* 0x000f280000300a00 */
[----:B------:R-:W2:Y:S04]  /*1ed20*/  LDL.LU.64 R250, [R1+0xf18] ;  /* 0x000f180001fa7983 */ /* 0x000ea80000300a00 */
[----:B------:R-:W2:Y:S04]  /*1ed30*/  LDL.LU.64 R248, [R1+0xf10] ;  /* 0x000f100001f87983 */ /* 0x000ea80000300a00 */
[----:B------:R-:W2:Y:S04]  /*1ed40*/  LDL.LU.64 R98, [R1+0xf08] ;  /* 0x000f080001627983 */ /* 0x000ea80000300a00 */
[----:B------:R-:W2:Y:S04]  /*1ed50*/  LDL.LU.64 R96, [R1+0xf00] ;  /* 0x000f000001607983 */ /* 0x000ea80000300a00 */
[----:B------:R-:W2:Y:S04]  /*1ed60*/  LDL.LU R7, [R1+0xef8] ;  /* 0x000ef80001077983 */ /* 0x000ea80000300800 */
[----:B------:R-:W3:Y:S04]  /*1ed70*/  LDL.LU R10, [R1+0xef4] ;  /* 0x000ef400010a7983 */ /* 0x000ee80000300800 */
[----:B------:R-:W3:Y:S01]  /*1ed80*/  LDL.LU R11, [R1+0xef0] ;  /* 0x000ef000010b7983 */ /* 0x000ee20000300800 */
[----:B------:R-:W-:-:S02]  /*1ed90*/  IMAD.MOV.U32 R9, RZ, RZ, R12 ;  /* 0x000000ffff097224 */ /* 0x000fc400078e000c */
[----:B------:R-:W-:Y:S01]  /*1eda0*/  IMAD.MOV.U32 R8, RZ, RZ, R13 ;  /* 0x000000ffff087224 */ /* 0x000fe200078e000d */
[----:B------:R-:W-:Y:S01]  /*1edb0*/  LDS R12, [R243+0x6000] ;  /* 0x00600000f30c7984 */ /* 0x000fe20000000800 */
[----:B------:R-:W-:Y:S02]  /*1edc0*/  IMAD.MOV.U32 R5, RZ, RZ, R14 ;  /* 0x000000ffff057224 */ /* 0x000fe400078e000e */
[----:B------:R-:W-:Y:S01]  /*1edd0*/  IMAD.MOV.U32 R4, RZ, RZ, R15 ;  /* 0x000000ffff047224 */ /* 0x000fe200078e000f */
[----:B------:R-:W-:Y:S04]  /*1ede0*/  LDS R14, [R243+0x7000] ;  /* 0x00700000f30e7984 */ /* 0x000fe80000000800 */
[----:B------:R-:W-:Y:S04]  /*1edf0*/  LDS R13, [R241+0x6000] ;  /* 0x00600000f10d7984 */ /* 0x000fe80000000800 */
[----:B------:R-:W2:Y:S04]  /*1ee00*/  LDS R15, [R241+0x7000] ;  /* 0x00700000f10f7984 */ /* 0x000ea80000000800 */
[----:B------:R-:W4:Y:S01]  /*1ee10*/  LDL.LU R23, [R1+0x11c] ;  /* 0x00011c0001177983 */ /* 0x000f220000300800 */
[C---:B--2---:R-:W-:Y:S08]  /*1ee20*/  HMMA.1688.F32.TF32 R236, R12.reuse, R6, R236 ;  /* 0x000000060cec723c */ /* 0x044ff000000810ec */
[C---:B---3--:R-:W-:Y:S11]  /*1ee30*/  HMMA.1688.F32.TF32 R244, R12.reuse, R10, R244 ;  /* 0x0000000a0cf4723c */ /* 0x048ff600000810f4 */
[----:B------:R-:W-:Y:S04]  /*1ee40*/  @!UPT UIADD3 URZ, URZ, URZ, URZ ;  /* 0x0000003f3f3ff290 */ /* 0x000fe8000fffe03f */
[----:B------:R-:W-:Y:S04]  /*1ee50*/  STL.64 [R1+0x360], R236 ;  /* 0x000360ec01007387 */ /* 0x000fe80000100a00 */
[----:B------:R1:W-:Y:S04]  /*1ee60*/  STL.64 [R1+0x368], R238 ;  /* 0x000368ee01007387 */ /* 0x0003e80000100a00 */
[----:B-1----:R-:W2:Y:S04]  /*1ee70*/  LDL.LU.64 R238, [R1+0xee8] ;  /* 0x000ee80001ee7983 */ /* 0x002ea80000300a00 */
[----:B------:R-:W2:Y:S04]  /*1ee80*/  LDL.LU.64 R236, [R1+0xee0] ;  /* 0x000ee00001ec7983 */ /* 0x000ea80000300a00 */
[----:B------:R-:W-:Y:S04]  /*1ee90*/  STL.64 [R1+0x350], R244 ;  /* 0x000350f401007387 */ /* 0x000fe80000100a00 */
[----:B------:R1:W-:Y:S04]  /*1eea0*/  STL.64 [R1+0x358], R246 ;  /* 0x000358f601007387 */ /* 0x0003e80000100a00 */
[----:B-1----:R-:W3:Y:S04]  /*1eeb0*/  LDL.LU.64 R246, [R1+0xed8] ;  /* 0x000ed80001f67983 */ /* 0x002ee80000300a00 */
[----:B------:R-:W3:Y:S01]  /*1eec0*/  LDL.LU.64 R244, [R1+0xed0] ;  /* 0x000ed00001f47983 */ /* 0x000ee20000300a00 */
[C---:B----4-:R-:W-:Y:S11]  /*1eed0*/  HMMA.1688.F32.TF32 R20, R12.reuse, R46, R20 ;  /* 0x0000002e0c14723c */ /* 0x050ff60000081014 */
[----:B------:R-:W-:Y:S11]  /*1eee0*/  @!UPT UIADD3 URZ, URZ, URZ, URZ ;  /* 0x0000003f3f3ff290 */ /* 0x000ff6000fffe03f */
[----:B------:R-:W-:Y:S01]  /*1eef0*/  @!UPT UIADD3 URZ, URZ, URZ, URZ ;  /* 0x0000003f3f3ff290 */ /* 0x000fe2000fffe03f */
[----:B------:R-:W-:Y:S04]  /*1ef00*/  STL.64 [R1+0x5a0], R20 ;  /* 0x0005a01401007387 */ /* 0x000fe80000100a00 */
[----:B------:R1:W-:Y:S02]  /*1ef10*/  STL.64 [R1+0x5a8], R22 ;  /* 0x0005a81601007387 */ /* 0x0003e40000100a00 */
[C---:B-1----:R-:W-:Y:S08]  /*1ef20*/  HMMA.1688.F32.TF32 R20, R12.reuse, R38, R48 ;  /* 0x000000260c14723c */ /* 0x042ff00000081030 */
[C---:B------:R-:W-:Y:S08]  /*1ef30*/  HMMA.1688.F32.TF32 R52, R12.reuse, R190, R52 ;  /* 0x000000be0c34723c */ /* 0x040ff00000081034 */
[C---:B------:R-:W-:Y:S08]  /*1ef40*/  HMMA.1688.F32.TF32 R48, R12.reuse, R186, R56 ;  /* 0x000000ba0c30723c */ /* 0x040ff00000081038 */
[C---:B--2---:R-:W-:Y:S08]  /*1ef50*/  HMMA.1688.F32.TF32 R236, R12.reuse, R34, R236 ;  /* 0x000000220cec723c */ /* 0x044ff000000810ec */
[C---:B---3--:R-:W-:Y:S11]  /*1ef60*/  HMMA.1688.F32.TF32 R244, R12.reuse, R42, R244 ;  /* 0x0000002a0cf4723c */ /* 0x048ff600000810f4 */
[----:B------:R-:W-:Y:S11]  /*1ef70*/  @!UPT UIADD3 URZ, URZ, URZ, URZ ;  /* 0x0000003f3f3ff290 */ /* 0x000ff6000fffe03f */
[----:B------:R-:W-:Y:S01]  /*1ef80*/  @!UPT UIADD3 URZ, URZ, URZ, URZ ;  /* 0x0000003f3f3ff290 */ /* 0x000fe2000fffe03f */
[----:B------:R-:W-:Y:S04]  /*1ef90*/  STL.64 [R1+0x640], R244 ;  /* 0x000640f401007387 */ /* 0x000fe80000100a00 */
[----:B------:R-:W-:Y:S04]  /*1efa0*/  STL.64 [R1+0x648], R246 ;  /* 0x000648f601007387 */ /* 0x000fe80000100a00 */
[----:B------:R-:W-:Y:S04]  /*1efb0*/  STL.64 [R1+0x6d0], R236 ;  /* 0x0006d0ec01007387 */ /* 0x000fe80000100a00 */
[----:B------:R-:W-:Y:S04]  /*1efc0*/  STL.64 [R1+0x6d8], R238 ;  /* 0x0006d8ee01007387 */ /* 0x000fe80000100a00 */
[----:B------:R-:W-:Y:S04]  /*1efd0*/  STL.64 [R1+0x760], R20 ;  /* 0x0007601401007387 */ /* 0x000fe80000100a00 */
[----:B------:R1:W-:Y:S02]  /*1efe0*/  STL.64 [R1+0x768], R22 ;  /* 0x0007681601007387 */ /* 0x0003e40000100a00 */
[C---:B-1----:R-:W-:Y:S02]  /*1eff0*/  HMMA.1688.F32.TF32 R20, R12.reuse, R222, R60 ;  /* 0x000000de0c14723c */ /* 0x042fe4000008103c */
[----:B------:R-:W-:Y:S04]  /*1f000*/  STL.64 [R1+0x940], R52 ;  /* 0x0009403401007387 */ /* 0x000fe80000100a00 */
[----:B------:R-:W-:Y:S04]  /*1f010*/  STL.64 [R1+0x948], R54 ;  /* 0x0009483601007387 */ /* 0x000fe80000100a00 */
[----:B------:R-:W2:Y:S04]  /*1f020*/  LDL.LU R56, [R1+0x150] ;  /* 0x0001500001387983 */ /* 0x000ea80000300800 */
[----:B------:R-:W-:Y:S04]  /*1f030*/  STL.64 [R1+0x930], R48 ;  /* 0x0009303001007387 */ /* 0x000fe80000100a00 */
[----:B------:R-:W-:Y:S05]  /*1f040*/  STL.64 [R1+0x938], R50 ;  /* 0x0009383201007387 */ /* 0x000fea0000100a00 */
[----:B------:R-:W-:Y:S04]  /*1f050*/  STL.64 [R1+0x920], R20 ;  /* 0x0009201401007387 */ /* 0x000fe80000100a00 */
[----:B------:R1:W-:Y:S04]  /*1f060*/  STL.64 [R1+0x928], R22 ;  /* 0x0009281601007387 */ /* 0x0003e80000100a00 */
[----:B------:R-:W2:Y:S04]  /*1f070*/  LDL.LU R57, [R1+0x154] ;  /* 0x0001540001397983 */ /* 0x000ea80000300800 */
[----:B------:R-:W2:Y:S01]  /*1f080*/  LDL.LU R58, [R1+0x158] ;  /* 0x00015800013a7983 */ /* 0x000ea20000300800 */
[C---:B-1----:R-:W-:Y:S03]  /*1f090*/  HMMA.1688.F32.TF32 R20, R12.reuse, R218, R64 ;  /* 0x000000da0c14723c */ /* 0x042fe60000081040 */
[----:B------:R-:W2:Y:S04]  /*1f0a0*/  LDL.LU R59, [R1+0x15c] ;  /* 0x00015c00013b7983 */ /* 0x000ea80000300800 */
[----:B------:R-:W3:Y:S04]  /*1f0b0*/  LDL.LU R60, [R1+0x160] ;  /* 0x00016000013c7983 */ /* 0x000ee80000300800 */
[----:B------:R-:W3:Y:S04]  /*1f0c0*/  LDL.LU R61, [R1+0x164] ;  /* 0x00016400013d7983 */ /* 0x000ee80000300800 */
[----:B------:R-:W3:Y:S04]  /*1f0d0*/  LDL.LU R62, [R1+0x168] ;  /* 0x00016800013e7983 */ /* 0x000ee80000300800 */
[----:B------:R-:W3:Y:S04]  /*1f0e0*/  LDL.LU R63, [R1+0x16c] ;  /* 0x00016c00013f7983 */ /* 0x000ee80000300800 */
[----:B------:R-:W4:Y:S04]  /*1f0f0*/  LDL.LU R52, [R1] ;  /* 0x0000000001347983 */ /* 0x000f280000300800 */
[----:B------:R-:W4:Y:S04]  /*1f100*/  LDL.LU R53, [R1+0x4] ;  /* 0x0000040001357983 */ /* 0x000f280000300800 */
[----:B------:R-:W4:Y:S04]  /*1f110*/  LDL.LU R54, [R1+0x8] ;  /* 0x0000080001367983 */ /* 0x000f280000300800 */
[----:B------:R-:W4:Y:S04]  /*1f120*/  LDL.LU R55, [R1+0xc] ;  /* 0x00000c0001377983 */ /* 0x000f280000300800 */
[----:B------:R-:W4:Y:S04]  /*1f130*/  LDL.LU R64, [R1+0x3b0] ;  /* 0x0003b00001407983 */ /* 0x000f280000300800 */
[----:B------:R-:W-:Y:S04]  /*1f140*/  STL.64 [R1+0x910], R20 ;  /* 0x0009101401007387 */ /* 0x000fe80000100a00 */
[----:B------:R1:W-:Y:S04]  /*1f150*/  STL.64 [R1+0x918], R22 ;  /* 0x0009181601007387 */ /* 0x0003e80000100a00 */
[----:B------:R-:W4:Y:S04]  /*1f160*/  LDL.LU R65, [R1+0x3b4] ;  /* 0x0003b40001417983 */ /* 0x000f280000300800 */
[----:B------:R-:W4:Y:S04]  /*1f170*/  LDL.LU R66, [R1+0x3b8] ;  /* 0x0003b80001427983 */ /* 0x000f280000300800 */
[----:B------:R-:W4:Y:S01]  /*1f180*/  LDL.LU R67, [R1+0x3bc] ;  /* 0x0003bc0001437983 */ /* 0x000f220000300800 */
[C---:B-1----:R-:W-:Y:S08]  /*1f190*/  HMMA.1688.F32.TF32 R20, R12.reuse, R214, R68 ;  /* 0x000000d60c14723c */ /* 0x042ff00000081044 */
[C---:B------:R-:W-:Y:S08]  /*1f1a0*/  HMMA.1688.F32.TF32 R48, R12.reuse, R210, R72 ;  /* 0x000000d20c30723c */ /* 0x040ff00000081048 */
[C---:B------:R-:W-:Y:S07]  /*1f1b0*/  HMMA.1688.F32.TF32 R68, R12.reuse, R206, R76 ;  /* 0x000000ce0c44723c */ /* 0x040fee000008104c */
[----:B------:R-:W-:Y:S04]  /*1f1c0*/  STL.64 [R1+0x900], R20 ;  /* 0x0009001401007387 */ /* 0x000fe80000100a00 */
[----:B------:R1:W-:Y:S04]  /*1f1d0*/  STL.64 [R1+0x908], R22 ;  /* 0x0009081601007387 */ /* 0x0003e80000100a00 */
[----:B------:R-:W-:Y:S04]  /*1f1e0*/  STL.64 [R1+0x8f0], R48 ;  /* 0x0008f03001007387 */ /* 0x000fe80000100a00 */
[----:B------:R1:W-:Y:S02]  /*1f1f0*/  STL.64 [R1+0x8f8], R50 ;  /* 0x0008f83201007387 */ /* 0x0003e40000100a00 */
[C---:B-1----:R-:W-:Y:S08]  /*1f200*/  HMMA.1688.F32.TF32 R20, R12.reuse, R202, R84 ;  /* 0x000000ca0c14723c */ /* 0x042ff00000081054 */
[C---:B------:R-:W-:Y:S08]  /*1f210*/  HMMA.1688.F32.TF32 R48, R12.reuse, R198, R88 ;  /* 0x000000c60c30723c */ /* 0x040ff00000081058 */
[----:B------:R-:W-:Y:S01]  /*1f220*/  HMMA.1688.F32.TF32 R12, R12, R194, R92 ;  /* 0x000000c20c0c723c */ /* 0x000fe2000008105c */
[----:B------:R-:W-:Y:S04]  /*1f230*/  STL.64 [R1+0x8e0], R68 ;  /* 0x0008e04401007387 */ /* 0x000fe80000100a00 */
[----:B------:R-:W-:Y:S04]  /*1f240*/  STL.64 [R1+0x8e8], R70 ;  /* 0x0008e84601007387 */ /* 0x000fe80000100a00 */
[----:B------:R1:W-:Y:S04]  /*1f250*/  STL.64 [R1+0x8d0], R20 ;  /* 0x0008d01401007387 */ /* 0x0003e80000100a00 */
[----:B------:R1:W-:Y:S04]  /*1f260*/  STL.64 [R1+0x8d8], R22 ;  /* 0x0008d81601007387 */ /* 0x0003e80000100a00 */
[----:B------:R1:W-:Y:S02]  /*1f270*/  STL.64 [R1+0x8c0], R48 ;  /* 0x0008c03001007387 */ /* 0x0003e40000100a00 */
[----:B-1----:R-:W-:-:S02]  /*1f280*/  IMAD.MOV.U32 R20, RZ, RZ, R248 ;  /* 0x000000ffff147224 */ /* 0x002fc400078e00f8 */
[----:B------:R1:W-:Y:S01]  /*1f290*/  STL.64 [R1+0x8c8], R50 ;  /* 0x0008c83201007387 */ /* 0x0003e20000100a00 */
[----:B------:R-:W-:-:S03]  /*1f2a0*/  IMAD.MOV.U32 R21, RZ, RZ, R249 ;  /* 0x000000ffff157224 */ /* 0x000fc600078e00f9 */
[----:B------:R-:W4:Y:S01]  /*1f2b0*/  LDL.LU R248, [R1+0xec8] ;  /* 0x000ec80001f87983 */ /* 0x000f220000300800 */
[----:B------:R-:W-:-:S03]  /*1f2c0*/  IMAD.MOV.U32 R22, RZ, RZ, R250 ;  /* 0x000000ffff167224 */ /* 0x000fc600078e00fa */
[----:B------:R-:W-:Y:S01]  /*1f2d0*/  STL.64 [R1+0x8b0], R12 ;  /* 0x0008b00c01007387 */ /* 0x000fe20000100a00 */
[----:B------:R-:W-:-:S03]  /*1f2e0*/  IMAD.MOV.U32 R23, RZ, RZ, R251 ;  /* 0x000000ffff177224 */ /* 0x000fc600078e00fb */
[----:B------:R-:W-:Y:S04]  /*1f2f0*/  STL.64 [R1+0x8b8], R14 ;  /* 0x0008b80e01007387 */ /* 0x000fe80000100a00 */
        /* <DEDUP_REMOVED lines=23> */
[----:B------:R-:W-:Y:S04]  /*1f470*/  LDS R12, [R243+0x6100] ;  /* 0x00610000f30c7984 */ /* 0x000fe80000000800 */
[----:B------:R-:W-:Y:S04]  /*1f480*/  LDS R14, [R243+0x7100] ;  /* 0x00710000f30e7984 */ /* 0x000fe80000000800 */
[----:B------:R-:W-:Y:S04]  /*1f490*/  LDS R13, [R241+0x6100] ;  /* 0x00610000f10d7984 */ /* 0x000fe80000000800 */
[----:B------:R-:W1:Y:S01]  /*1f4a0*/  LDS R15, [R241+0x7100] ;  /* 0x00710000f10f7984 */ /* 0x000e620000000800 */
[C---:B--2---:R-:W-:Y:S08]  /*1f4b0*/  HMMA.1688.F32.TF32 R56, R16.reuse, R46, R56 ;  /* 0x0000002e1038723c */ /* 0x044ff00000081038 */
[C---:B---3--:R-:W-:Y:S08]  /*1f4c0*/  HMMA.1688.F32.TF32 R60, R16.reuse, R10, R60 ;  /* 0x0000000a103c723c */ /* 0x048ff0000008103c */
[C---:B----4-:R-:W-:Y:S08]  /*1f4d0*/  HMMA.1688.F32.TF32 R52, R16.reuse, R42, R52 ;  /* 0x0000002a1034723c */ /* 0x050ff00000081034 */
[C---:B------:R-:W-:Y:S11]  /*1f4e0*/  HMMA.1688.F32.TF32 R64, R16.reuse, R6, R64 ;  /* 0x000000061040723c */ /* 0x040ff60000081040 */
[----:B------:R-:W-:Y:S11]  /*1f4f0*/  @!UPT UIADD3 URZ, URZ, URZ, URZ ;  /* 0x0000003f3f3ff290 */ /* 0x000ff6000fffe03f */
[----:B------:R-:W-:Y:S01]  /*1f500*/  @!UPT UIADD3 URZ, URZ, URZ, URZ ;  /* 0x0000003f3f3ff290 */ /* 0x000fe2000fffe03f */
[----:B------:R-:W-:Y:S04]  /*1f510*/  STL.64 [R1+0x130], R64 ;  /* 0x0001304001007387 */ /* 0x000fe80000100a00 */
[----:B------:R-:W-:Y:S04]  /*1f520*/  STL.64 [R1+0x138], R66 ;  /* 0x0001384201007387 */ /* 0x000fe80000100a00 */
[----:B------:R-:W-:Y:S04]  /*1f530*/  STL.64 [R1+0x110], R60 ;  /* 0x0001103c01007387 */ /* 0x000fe80000100a00 */
[----:B------:R2:W-:Y:S04]  /*1f540*/  STL.64 [R1+0x118], R62 ;  /* 0x0001183e01007387 */ /* 0x0005e80000100a00 */
[----:B------:R-:W-:Y:S04]  /*1f550*/  STL.64 [R1+0x160], R56 ;  /* 0x0001603801007387 */ /* 0x000fe80000100a00 */
[----:B------:R3:W-:Y:S01]  /*1f560*/  STL.64 [R1+0x168], R58 ;  /* 0x0001683a01007387 */ /* 0x0007e20000100a00 */
[C---:B--2---:R-:W-:Y:S03]  /*1f570*/  HMMA.1688.F32.TF32 R60, R16.reuse, R34, R96 ;  /* 0x00000022103c723c */ /* 0x044fe60000081060 */
[----:B------:R-:W-:Y:S04]  /*1f580*/  STL.64 [R1+0x150], R52 ;  /* 0x0001503401007387 */ /* 0x000fe80000100a00 */
[----:B------:R2:W-:Y:S01]  /*1f590*/  STL.64 [R1+0x158], R54 ;  /* 0x0001583601007387 */ /* 0x0005e20000100a00 */
[C---:B---3--:R-:W-:Y:S08]  /*1f5a0*/  HMMA.1688.F32.TF32 R56, R16.reuse, R38, R100 ;  /* 0x000000261038723c */ /* 0x048ff00000081064 */
[C---:B--2---:R-:W-:Y:S07]  /*1f5b0*/  HMMA.1688.F32.TF32 R52, R16.reuse, R190, R104 ;  /* 0x000000be1034723c */ /* 0x044fee0000081068 */
        /* <DEDUP_REMOVED lines=26> */
[----:B--2---:R-:W-:Y:S01]  /*1f760*/  HMMA.1688.F32.TF32 R52, R16, R194, R140 ;  /* 0x000000c21034723c */ /* 0x004fe2000008108c */
[----:B------:R-:W-:Y:S01]  /*1f770*/  IMAD.MOV.U32 R84, RZ, RZ, R160 ;  /* 0x000000ffff547224 */ /* 0x000fe200078e00a0 */
[----:B------:R-:W-:Y:S05]  /*1f780*/  LDS R16, [R243+0x6180] ;  /* 0x00618000f3107984 */ /* 0x000fea0000000800 */
[----:B------:R-:W-:Y:S04]  /*1f790*/  STL.64 [R1+0x830], R60 ;  /* 0x0008303c01007387 */ /* 0x000fe80000100a00 */
[----:B------:R-:W-:Y:S04]  /*1f7a0*/  STL.64 [R1+0x838], R62 ;  /* 0x0008383e01007387 */ /* 0x000fe80000100a00 */
[----:B------:R-:W-:Y:S04]  /*1f7b0*/  STL.64 [R1+0x820], R56 ;  /* 0x0008203801007387 */ /* 0x000fe80000100a00 */
[----:B------:R2:W-:Y:S01]  /*1f7c0*/  STL.64 [R1+0x828], R58 ;  /* 0x0008283a01007387 */ /* 0x0005e20000100a00 */
[----:B-1----:R-:W-:Y:S01]  /*1f7d0*/  HMMA.1688.F32.TF32 R248, R12, R42, R248 ;  /* 0x0000002a0cf8723c */ /* 0x002fe200000810f8 */
[----:B------:R-:W-:-:S02]  /*1f7e0*/  IMAD.MOV.U32 R85, RZ, RZ, R161 ;  /* 0x000000ffff557224 */ /* 0x000fc400078e00a1 */
[----:B------:R-:W-:Y:S01]  /*1f7f0*/  IMAD.MOV.U32 R86, RZ, RZ, R162 ;  /* 0x000000ffff567224 */ /* 0x000fe200078e00a2 */
[----:B------:R-:W-:Y:S04]  /*1f800*/  STL.64 [R1+0x810], R52 ;  /* 0x0008103401007387 */ /* 0x000fe80000100a00 */
[----:B------:R1:W-:Y:S01]  /*1f810*/  STL.64 [R1+0x818], R54 ;  /* 0x0008183601007387 */ /* 0x0003e20000100a00 */
[----:B--2---:R-:W-:Y:S01]  /*1f820*/  HMMA.1688.F32.TF32 R56, R12, R6, R48 ;  /* 0x000000060c38723c */ /* 0x004fe20000081030 */
[----:B------:R-:W-:Y:S02]  /*1f830*/  IMAD.MOV.U32 R87, RZ, RZ, R156 ;  /* 0x000000ffff577224 */ /* 0x000fe400078e009c */
[----:B------:R-:W-:Y:S01]  /*1f840*/  LDS R18, [R243+0x7180] ;  /* 0x00718000f3127984 */ /* 0x000fe20000000800 */
[----:B------:R-:W-:-:S02]  /*1f850*/  IMAD.MOV.U32 R88, RZ, RZ, R157 ;  /* 0x000000ffff587224 */ /* 0x000fc400078e009d */
[----:B------:R-:W-:Y:S01]  /*1f860*/  IMAD.MOV.U32 R89, RZ, RZ, R158 ;  /* 0x000000ffff597224 */ /* 0x000fe200078e009e */
[----:B------:R-:W-:Y:S01]  /*1f870*/  LDS R17, [R241+0x6180] ;  /* 0x00618000f1117984 */ /* 0x000fe20000000800 */
[C---:B-1----:R-:W-:Y:S01]  /*1f880*/  HMMA.1688.F32.TF32 R52, R12.reuse, R10, R236 ;  /* 0x0000000a0c34723c */ /* 0x042fe200000810ec */
[----:B------:R-:W-:Y:S02]  /*1f890*/  IMAD.MOV.U32 R90, RZ, RZ, R159 ;  /* 0x000000ffff5a7224 */ /* 0x000fe400078e009f */
[----:B------:R-:W1:Y:S05]  /*1f8a0*/  LDS R19, [R241+0x7180] ;  /* 0x00718000f1137984 */ /* 0x000e6a0000000800 */
[C---:B------:R-:W-:Y:S07]  /*1f8b0*/  HMMA.1688.F32.TF32 R48, R12.reuse, R46, R244 ;  /* 0x0000002e0c30723c */ /* 0x040fee00000810f4 */
[----:B------:R-:W-:Y:S04]  /*1f8c0*/  STL.64 [R1+0xdc0], R58 ;  /* 0x000dc03a01007387 */ /* 0x000fe80000100a00 */
[----:B------:R-:W-:Y:S04]  /*1f8d0*/  STL.64 [R1+0xdb8], R56 ;  /* 0x000db83801007387 */ /* 0x000fe80000100a00 */
[----:B------:R-:W-:Y:S04]  /*1f8e0*/  STL.64 [R1+0xdd0], R54 ;  /* 0x000dd03601007387 */ /* 0x000fe80000100a00 */
[----:B------:R-:W-:Y:S04]  /*1f8f0*/  STL.64 [R1+0xdc8], R52 ;  /* 0x000dc83401007387 */ /* 0x000fe80000100a00 */
[----:B------:R-:W-:Y:S04]  /*1f900*/  STL.64 [R1+0xde0], R250 ;  /* 0x000de0fa01007387 */ /* 0x000fe80000100a00 */
[----:B------:R-:W-:Y:S01]  /*1f910*/  STL.64 [R1], R48 ;  /* 0x0000003001007387 */ /* 0x000fe20000100a00 */
[C---:B------:R-:W-:Y:S03]  /*1f920*/  HMMA.1688.F32.TF32 R144, R12.reuse, R38, R144 ;  /* 0x000000260c90723c */ /* 0x040fe60000081090 */
[----:B------:R2:W-:Y:S05]  /*1f930*/  STL.64 [R1+0x8], R50 ;  /* 0x0000083201007387 */ /* 0x0005ea0000100a00 */
[C---:B--2---:R-:W-:Y:S08]  /*1f940*/  HMMA.1688.F32.TF32 R48, R12.reuse, R34, R20 ;  /* 0x000000220c30723c */ /* 0x044ff00000081014 */
[----:B------:R-:W-:Y:S01]  /*1f950*/  HMMA.1688.F32.TF32 R20, R12, R190, R148 ;  /* 0x000000be0c14723c */ /* 0x000fe20000081094 */
[----:B------:R-:W-:Y:S01]  /*1f960*/  STL.64 [R1+0xdd8], R248 ;  /* 0x000dd8f801007387 */ /* 0x000fe20000100a00 */
[----:B------:R-:W-:-:S02]  /*1f970*/  IMAD.MOV.U32 R236, RZ, RZ, R169 ;  /* 0x000000ffffec7224 */ /* 0x000fc400078e00a9 */
[----:B------:R-:W-:Y:S02]  /*1f980*/  IMAD.MOV.U32 R237, RZ, RZ, R164 ;  /* 0x000000ffffed7224 */ /* 0x000fe400078e00a4 */
[----:B------:R-:W-:-:S09]  /*1f990*/  IMAD.MOV.U32 R238, RZ, RZ, R165 ;  /* 0x000000ffffee7224 */ /* 0x000fd200078e00a5 */
[----:B------:R-:W-:Y:S04]  /*1f9a0*/  STL.64 [R1+0xdf0], R50 ;  /* 0x000df03201007387 */ /* 0x000fe80000100a00 */
[----:B------:R2:W-:Y:S04]  /*1f9b0*/  STL.64 [R1+0xde8], R48 ;  /* 0x000de83001007387 */ /* 0x0005e80000100a00 */
[----:B------:R-:W-:Y:S04]  /*1f9c0*/  STL.64 [R1+0xe00], R146 ;  /* 0x000e009201007387 */ /* 0x000fe80000100a00 */
[----:B------:R-:W-:Y:S04]  /*1f9d0*/  STL.64 [R1+0xdf8], R144 ;  /* 0x000df89001007387 */ /* 0x000fe80000100a00 */
[----:B------:R-:W3:Y:S01]  /*1f9e0*/  LDL.LU R169, [R1+0xeb8] ;  /* 0x000eb80001a97983 */ /* 0x000ee20000300800 */
[----:B------:R-:W-:-:S03]  /*1f9f0*/  IMAD.MOV.U32 R239, RZ, RZ, R166 ;  /* 0x000000ffffef7224 */ /* 0x000fc600078e00a6 */
[----:B------:R-:W-:Y:S04]  /*1fa00*/  STL.64 [R1+0x800], R20 ;  /* 0x0008001401007387 */ /* 0x000fe80000100a00 */
[----:B------:R4:W-:Y:S04]  /*1fa10*/  STL.64 [R1+0x808], R22 ;  /* 0x0008081601007387 */ /* 0x0009e80000100a00 */
[----:B------:R-:W2:Y:S04]  /*1fa20*/  LDL.LU R164, [R1+0xeb4] ;  /* 0x000eb40001a47983 */ /* 0x000ea80000300800 */
[----:B------:R-:W2:Y:S04]  /*1fa30*/  LDL.LU R165, [R1+0xeb0] ;  /* 0x000eb00001a57983 */ /* 0x000ea80000300800 */
[----:B------:R-:W2:Y:S04]  /*1fa40*/  LDL.LU R166, [R1+0xeac] ;  /* 0x000eac0001a67983 */ /* 0x000ea80000300800 */
[----:B------:R-:W2:Y:S04]  /*1fa50*/  LDL.LU R160, [R1+0xea8] ;  /* 0x000ea80001a07983 */ /* 0x000ea80000300800 */
[----:B------:R-:W2:Y:S04]  /*1fa60*/  LDL.LU R161, [R1+0xea4] ;  /* 0x000ea40001a17983 */ /* 0x000ea80000300800 */
[----:B------:R-:W2:Y:S01]  /*1fa70*/  LDL.LU R162, [R1+0xea0] ;  /* 0x000ea00001a27983 */ /* 0x000ea20000300800 */
[----:B------:R-:W-:-:S03]  /*1fa80*/  IMAD.MOV.U32 R91, RZ, RZ, R152 ;  /* 0x000000ffff5b7224 */ /* 0x000fc600078e0098 */
[----:B------:R-:W2:Y:S04]  /*1fa90*/  LDL.LU R156, [R1+0xe9c] ;  /* 0x000e9c00019c7983 */ /* 0x000ea80000300800 */
[----:B------:R-:W2:Y:S04]  /*1faa0*/  LDL.LU R157, [R1+0xe98] ;  /* 0x000e9800019d7983 */ /* 0x000ea80000300800 */
[----:B------:R-:W2:Y:S04]  /*1fab0*/  LDL.LU R158, [R1+0xe94] ;  /* 0x000e9400019e7983 */ /* 0x000ea80000300800 */
[----:B------:R-:W2:Y:S04]  /*1fac0*/  LDL.LU R159, [R1+0xe90] ;  /* 0x000e9000019f7983 */ /* 0x000ea80000300800 */
[----:B------:R-:W4:Y:S04]  /*1fad0*/  LDL.LU R152, [R1+0xe8c] ;  /* 0x000e8c0001987983 */ /* 0x000f280000300800 */
        /* <DEDUP_REMOVED lines=12> */
[----:B------:R-:W1:Y:S04]  /*1fba0*/  LDL.LU R76, [R1+0x4a0] ;  /* 0x0004a000014c7983 */ /* 0x000e680000300800 */
[----:B------:R-:W1:Y:S04]  /*1fbb0*/  LDL.LU R77, [R1+0x4a4] ;  /* 0x0004a400014d7983 */ /* 0x000e680000300800 */
[----:B------:R-:W1:Y:S04]  /*1fbc0*/  LDL.LU R78, [R1+0x4a8] ;  /* 0x0004a800014e7983 */ /* 0x000e680000300800 */
[----:B------:R-:W1:Y:S04]  /*1fbd0*/  LDL.LU R79, [R1+0x4ac] ;  /* 0x0004ac00014f7983 */ /* 0x000e680000300800 */
        /* <DEDUP_REMOVED lines=15> */
[----:B------:R-:W4:Y:S04]  /*1fcd0*/  LDL.LU R153, [R1+0xe88] ;  /* 0x000e880001997983 */ /* 0x000f280000300800 */
[----:B------:R-:W4:Y:S04]  /*1fce0*/  LDL.LU R154, [R1+0xe84] ;  /* 0x000e8400019a7983 */ /* 0x000f280000300800 */
[----:B------:R-:W4:Y:S01]  /*1fcf0*/  LDL.LU R155, [R1+0xe80] ;  /* 0x000e8000019b7983 */ /* 0x000f220000300800 */
[----:B------:R-:W-:-:S02]  /*1fd00*/  IMAD.MOV.U32 R95, RZ, RZ, R163 ;  /* 0x000000ffff5f7224 */ /* 0x000fc400078e00a3 */
[----:B------:R-:W-:Y:S01]  /*1fd10*/  IMAD.MOV.U32 R244, RZ, RZ, R167 ;  /* 0x000000fffff47224 */ /* 0x000fe200078e00a7 */
[----:B------:R-:W3:Y:S01]  /*1fd20*/  LDL.LU R163, [R1+0xe7c] ;  /* 0x000e7c0001a37983 */ /* 0x000ee20000300800 */
[----:B------:R-:W-:Y:S02]  /*1fd30*/  IMAD.MOV.U32 R245, RZ, RZ, R170 ;  /* 0x000000fffff57224 */ /* 0x000fe400078e00aa */
[----:B------:R-:W-:Y:S01]  /*1fd40*/  IMAD.MOV.U32 R246, RZ, RZ, R171 ;  /* 0x000000fffff67224 */ /* 0x000fe200078e00ab */
[----:B------:R-:W3:Y:S04]  /*1fd50*/  LDL.LU R167, [R1+0xe78] ;  /* 0x000e780001a77983 */ /* 0x000ee80000300800 */
[----:B------:R-:W3:Y:S04]  /*1fd60*/  LDL.LU R170, [R1+0xe74] ;  /* 0x000e740001aa7983 */ /* 0x000ee80000300800 */
[----:B------:R-:W3:Y:S01]  /*1fd70*/  LDL.LU R171, [R1+0xe70] ;  /* 0x000e700001ab7983 */ /* 0x000ee20000300800 */
[----:B------:R-:W-:-:S03]  /*1fd80*/  IMAD.MOV.U32 R247, RZ, RZ, R175 ;  /* 0x000000fffff77224 */ /* 0x000fc600078e00af */
[----:B------:R-:W3:Y:S01]  /*1fd90*/  LDL.LU R175, [R1+0xe6c] ;  /* 0x000e6c0001af7983 */ /* 0x000ee20000300800 */
[C---:B--2---:R-:W-:Y:S08]  /*1fda0*/  HMMA.1688.F32.TF32 R48, R12.reuse, R222, R156 ;  /* 0x000000de0c30723c */ /* 0x044ff0000008109c */
[C---:B----4-:R-:W-:Y:S08]  /*1fdb0*/  HMMA.1688.F32.TF32 R20, R12.reuse, R186, R152 ;  /* 0x000000ba0c14723c */ /* 0x050ff00000081098 */
[C---:B---3--:R-:W-:Y:S11]  /*1fdc0*/  HMMA.1688.F32.TF32 R52, R12.reuse, R218, R160 ;  /* 0x000000da0c34723c */ /* 0x048ff600000810a0 */
[----:B------:R-:W-:Y:S04]  /*1fdd0*/  @!UPT UIADD3 URZ, URZ, URZ, URZ ;  /* 0x0000003f3f3ff290 */ /* 0x000fe8000fffe03f */
[----:B------:R-:W-:Y:S04]  /*1fde0*/  STL.64 [R1+0x7f0], R20 ;  /* 0x0007f01401007387 */ /* 0x000fe80000100a00 */
[----:B------:R2:W-:Y:S04]  /*1fdf0*/  STL.64 [R1+0x7f8], R22 ;  /* 0x0007f81601007387 */ /* 0x0005e80000100a00 */
[----:B------:R-:W-:Y:S04]  /*1fe00*/  STL.64 [R1+0x7e0], R48 ;  /* 0x0007e03001007387 */ /* 0x000fe80000100a00 */
[----:B------:R3:W-:Y:S01]  /*1fe10*/  STL.64 [R1+0x7e8], R50 ;  /* 0x0007e83201007387 */ /* 0x0007e20000100a00 */
[C---:B--2---:R-:W-:Y:S08]  /*1fe20*/  HMMA.1688.F32.TF32 R20, R12.reuse, R214, R164 ;  /* 0x000000d60c14723c */ /* 0x044ff000000810a4 */
[C---:B---3--:R-:W-:Y:S01]  /*1fe30*/  HMMA.1688.F32.TF32 R48, R12.reuse, R210, R168 ;  /* 0x000000d20c30723c */ /* 0x048fe200000810a8 */
[----:B------:R-:W-:Y:S04]  /*1fe40*/  STL.64 [R1+0x7d0], R52 ;  /* 0x0007d03401007387 */ /* 0x000fe80000100a00 */
[----:B------:R2:W-:Y:S10]  /*1fe50*/  STL.64 [R1+0x7d8], R54 ;  /* 0x0007d83601007387 */ /* 0x0005f40000100a00 */
[----:B------:R-:W-:Y:S01]  /*1fe60*/  STL.64 [R1+0x7c0], R20 ;  /* 0x0007c01401007387 */ /* 0x000fe20000100a00 */
[C---:B--2---:R-:W-:Y:S03]  /*1fe70*/  HMMA.1688.F32.TF32 R52, R12.reuse, R206, R172 ;  /* 0x000000ce0c34723c */ /* 0x044fe600000810ac */
[----:B------:R2:W-:Y:S04]  /*1fe80*/  STL.64 [R1+0x7c8], R22 ;  /* 0x0007c81601007387 */ /* 0x0005e80000100a00 */
[----:B------:R-:W-:Y:S04]  /*1fe90*/  STL.64 [R1+0x7b0], R48 ;  /* 0x0007b03001007387 */ /* 0x000fe80000100a00 */
[----:B------:R3:W-:Y:S01]  /*1fea0*/  STL.64 [R1+0x7b8], R50 ;  /* 0x0007b83201007387 */ /* 0x0007e20000100a00 */
[C---:B--2---:R-:W-:Y:S08]  /*1feb0*/  HMMA.1688.F32.TF32 R20, R12.reuse, R202, R176 ;  /* 0x000000ca0c14723c */ /* 0x044ff000000810b0 */
[C---:B---3--:R-:W-:Y:S08]  /*1fec0*/  HMMA.1688.F32.TF32 R48, R12.reuse, R198, R180 ;  /* 0x000000c60c30723c */ /* 0x048ff000000810b4 */
[----:B------:R-:W-:Y:S01]  /*1fed0*/  HMMA.1688.F32.TF32 R12, R12, R194, R24 ;  /* 0x000000c20c0c723c */ /* 0x000fe20000081018 */
[----:B------:R-:W-:Y:S04]  /*1fee0*/  STL.64 [R1+0x7a0], R52 ;  /* 0x0007a03401007387 */ /* 0x000fe80000100a00 */
[----:B------:R-:W-:Y:S03]  /*1fef0*/  STL.64 [R1+0x7a8], R54 ;  /* 0x0007a83601007387 */ /* 0x000fe60000100a00 */
[C---:B-1----:R-:W-:Y:S01]  /*1ff00*/  HMMA.1688.F32.TF32 R76, R16.reuse, R6, R76 ;  /* 0x00000006104c723c */ /* 0x042fe2000008104c */
[----:B------:R-:W-:Y:S04]  /*1ff10*/  STL.64 [R1+0x790], R20 ;  /* 0x0007901401007387 */ /* 0x000fe80000100a00 */
[----:B------:R-:W-:Y:S03]  /*1ff20*/  STL.64 [R1+0x798], R22 ;  /* 0x0007981601007387 */ /* 0x000fe60000100a00 */
[C---:B------:R-:W-:Y:S01]  /*1ff30*/  HMMA.1688.F32.TF32 R24, R16.reuse, R10, R100 ;  /* 0x0000000a1018723c */ /* 0x040fe20000081064 */
[----:B------:R-:W-:Y:S04]  /*1ff40*/  STL.64 [R1+0x780], R48 ;  /* 0x0007803001007387 */ /* 0x000fe80000100a00 */
[----:B------:R-:W-:Y:S03]  /*1ff50*/  STL.64 [R1+0x788], R50 ;  /* 0x0007883201007387 */ /* 0x000fe60000100a00 */
[C---:B------:R-:W-:Y:S01]  /*1ff60*/  HMMA.1688.F32.TF32 R72, R16.reuse, R46, R72 ;  /* 0x0000002e1048723c */ /* 0x040fe20000081048 */
[----:B------:R-:W-:Y:S04]  /*1ff70*/  STL.64 [R1+0x770], R12 ;  /* 0x0007700c01007387 */ /* 0x000fe80000100a00 */
[----:B------:R1:W-:Y:S03]  /*1ff80*/  STL.64 [R1+0x778], R14 ;  /* 0x0007780e01007387 */ /* 0x0003e60000100a00 */
[C---:B------:R-:W-:Y:S01]  /*1ff90*/  HMMA.1688.F32.TF32 R180, R16.reuse, R210, R244 ;  /* 0x000000d210b4723c */ /* 0x040fe200000810f4 */
[----:B------:R-:W-:Y:S04]  /*1ffa0*/  LDS R20, [R243+0x6200] ;  /* 0x00620000f3147984 */ /* 0x000fe80000000800 */
[----:B------:R-:W-:Y:S03]  /*1ffb0*/  LDS R22, [R243+0x7200] ;  /* 0x00720000f3167984 */ /* 0x000fe60000000800 */
[C---:B-1----:R-:W-:Y:S01]  /*1ffc0*/  HMMA.1688.F32.TF32 R12, R16.reuse, R190, R96 ;  /* 0x000000be100c723c */ /* 0x042fe20000081060 */
[----:B------:R-:W-:Y:S04]  /*1ffd0*/  STL.64 [R1+0xe10], R78 ;  /* 0x000e104e01007387 */ /* 0x000fe80000100a00 */
[----:B------:R-:W-:Y:S04]  /*1ffe0*/  STL.64 [R1+0xe08], R76 ;  /* 0x000e084c01007387 */ /* 0x000fe80000100a00 */
[----:B------:R-:W-:Y:S01]  /*1fff0*/  STL.64 [R1+0xe20], R26 ;  /* 0x000e201a01007387 */ /* 0x000fe20000100a00 */
[C---:B------:R-:W-:Y:S03]  /*20000*/  HMMA.1688.F32.TF32 R48, R16.reuse, R186, R92 ;  /* 0x000000ba1030723c */ /* 0x040fe6000008105c */
[----:B------:R1:W-:Y:S04]  /*20010*/  STL.64 [R1+0xe18], R24 ;  /* 0x000e181801007387 */ /* 0x0003e80000100a00 */
[----:B------:R-:W-:Y:S04]  /*20020*/  STL.64 [R1+0xe30], R74 ;  /* 0x000e304a01007387 */ /* 0x000fe80000100a00 */
[----:B------:R-:W-:Y:S01]  /*20030*/  STL.64 [R1+0xe28], R72 ;  /* 0x000e284801007387 */ /* 0x000fe20000100a00 */
[C---:B-1----:R-:W-:Y:S03]  /*20040*/  HMMA.1688.F32.TF32 R24, R16.reuse, R222, R88 ;  /* 0x000000de1018723c */ /* 0x042fe60000081058 */
[----:B------:R-:W-:Y:S04]  /*20050*/  STL.64 [R1+0x750], R12 ;  /* 0x0007500c01007387 */ /* 0x000fe80000100a00 */
[----:B------:R1:W-:Y:S01]  /*20060*/  STL.64 [R1+0x758], R14 ;  /* 0x0007580e01007387 */ /* 0x0003e20000100a00 */
[C---:B------:R-:W-:Y:S03]  /*20070*/  HMMA.1688.F32.TF32 R176, R16.reuse, R214, R236 ;  /* 0x000000d610b0723c */ /* 0x040fe600000810ec */
[----:B------:R-:W-:Y:S04]  /*20080*/  LDS R21, [R241+0x6200] ;  /* 0x00620000f1157984 */ /* 0x000fe80000000800 */
[----:B------:R-:W2:Y:S01]  /*20090*/  LDS R23, [R241+0x7200] ;  /* 0x00720000f1177984 */ /* 0x000ea20000000800 */
[C---:B-1----:R-:W-:Y:S03]  /*200a0*/  HMMA.1688.F32.TF32 R12, R16.reuse, R218, R84 ;  /* 0x000000da100c723c */ /* 0x042fe60000081054 */
[----:B------:R-:W-:Y:S04]  /*200b0*/  STL.64 [R1+0x740], R48 ;  /* 0x0007403001007387 */ /* 0x000fe80000100a00 */
[----:B------:R-:W-:Y:S04]  /*200c0*/  STL.64 [R1+0x748], R50 ;  /* 0x0007483201007387 */ /* 0x000fe80000100a00 */
[----:B------:R-:W-:Y:S04]  /*200d0*/  STL.64 [R1+0x730], R24 ;  /* 0x0007301801007387 */ /* 0x000fe80000100a00 */
[----:B------:R-:W-:Y:S08]  /*200e0*/  STL.64 [R1+0x738], R26 ;  /* 0x0007381a01007387 */ /* 0x000ff00000100a00 */
[----:B------:R-:W-:Y:S04]  /*200f0*/  STL.64 [R1+0x720], R12 ;  /* 0x0007200c01007387 */ /* 0x000fe80000100a00 */
[----:B------:R1:W-:Y:S02]  /*20100*/  STL.64 [R1+0x728], R14 ;  /* 0x0007280e01007387 */ /* 0x0003e40000100a00 */
[C---:B-1----:R-:W-:Y:S08]  /*20110*/  HMMA.1688.F32.TF32 R12, R16.reuse, R206, R224 ;  /* 0x000000ce100c723c */ /* 0x042ff000000810e0 */
[C---:B------:R-:W-:Y:S08]  /*20120*/  HMMA.1688.F32.TF32 R48, R16.reuse, R202, R228 ;  /* 0x000000ca1030723c */ /* 0x040ff000000810e4 */
[C---:B------:R-:W-:Y:S07]  /*20130*/  HMMA.1688.F32.TF32 R24, R16.reuse, R198, R232 ;  /* 0x000000c61018723c */ /* 0x040fee00000810e8 */
[----:B------:R-:W-:Y:S04]  /*20140*/  STL.64 [R1+0x710], R12 ;  /* 0x0007100c01007387 */ /* 0x000fe80000100a00 */
[----:B------:R1:W-:Y:S02]  /*20150*/  STL.64 [R1+0x718], R14 ;  /* 0x0007180e01007387 */ /* 0x0003e40000100a00 */
[----:B-1----:R-:W-:Y:S02]  /*20160*/  HMMA.1688.F32.TF32 R12, R16, R194, R28 ;  /* 0x000000c2100c723c */ /* 0x002fe4000008101c */
[----:B------:R1:W-:Y:S04]  /*20170*/  STL.64 [R1+0x700], R48 ;  /* 0x0007003001007387 */ /* 0x0003e80000100a00 */
[----:B------:R3:W-:Y:S04]  /*20180*/  STL.64 [R1+0x708], R50 ;  /* 0x0007083201007387 */ /* 0x0007e80000100a00 */
[----:B------:R-:W4:Y:S04]  /*20190*/  LDL.LU R244, [R1+0x1f0] ;  /* 0x0001f00001f47983 */ /* 0x000f280000300800 */
[----:B------:R-:W-:Y:S04]  /*201a0*/  STL.64 [R1+0x6f0], R24 ;  /* 0x0006f01801007387 */ /* 0x000fe80000100a00 */
[----:B------:R1:W-:Y:S01]  /*201b0*/  STL.64 [R1+0x6f8], R26 ;  /* 0x0006f81a01007387 */ /* 0x0003e20000100a00 */
[----:B------:R-:W-:-:S04]  /*201c0*/  IMAD.MOV.U32 R236, RZ, RZ, R80 ;  /* 0x000000ffffec7224 */ /* 0x000fc800078e0050 */
[----:B------:R-:W-:Y:S04]  /*201d0*/  STL.64 [R1+0x6e0], R12 ;  /* 0x0006e00c01007387 */ /* 0x000fe80000100a00 */
[----:B------:R-:W-:Y:S01]  /*201e0*/  STL.64 [R1+0x6e8], R14 ;  /* 0x0006e80e01007387 */ /* 0x000fe20000100a00 */
[----:B------:R-:W-:-:S03]  /*201f0*/  IMAD.MOV.U32 R237, RZ, RZ, R81 ;  /* 0x000000ffffed7224 */ /* 0x000fc600078e0051 */
[----:B------:R-:W4:Y:S01]  /*20200*/  LDL.LU R245, [R1+0x1f4] ;  /* 0x0001f40001f57983 */ /* 0x000f220000300800 */
[----:B------:R-:W-:-:S03]  /*20210*/  IMAD.MOV.U32 R238, RZ, RZ, R82 ;  /* 0x000000ffffee7224 */ /* 0x000fc600078e0052 */
[----:B------:R-:W4:Y:S01]  /*20220*/  LDL.LU R246, [R1+0x1f8] ;  /* 0x0001f80001f67983 */ /* 0x000f220000300800 */
[----:B------:R-:W-:-:S03]  /*20230*/  IMAD.MOV.U32 R239, RZ, RZ, R83 ;  /* 0x000000ffffef7224 */ /* 0x000fc600078e0053 */
[----:B------:R-:W4:Y:S04]  /*20240*/  LDL.LU R247, [R1+0x1fc] ;  /* 0x0001fc0001f77983 */ /* 0x000f280000300800 */
        /* <DEDUP_REMOVED lines=68> */
[C---:B------:R-:W-:Y:S03]  /*20690*/  HMMA.1688.F32.TF32 R68, R16.reuse, R42, R68 ;  /* 0x0000002a1044723c */ /* 0x040fe60000081044 */
[----:B------:R-:W-:Y:S04]  /*206a0*/  LDS R12, [R243+0x6300] ;  /* 0x00630000f30c7984 */ /* 0x000fe80000000800 */
[----:B------:R-:W-:Y:S01]  /*206b0*/  LDS R14, [R243+0x7300] ;  /* 0x00730000f30e7984 */ /* 0x000fe20000000800 */
[----:B------:R-:W-:Y:S03]  /*206c0*/  HMMA.1688.F32.TF32 R64, R16, R34, R64 ;  /* 0x000000221040723c */ /* 0x000fe60000081040 */
[----:B------:R-:W-:Y:S04]  /*206d0*/  LDS R13, [R241+0x6300] ;  /* 0x00630000f10d7984 */ /* 0x000fe80000000800 */
[----:B------:R-:W-:Y:S01]  /*206e0*/  LDS R15, [R241+0x7300] ;  /* 0x00730000f10f7984 */ /* 0x000fe20000000800 */
[----:B--2---:R-:W-:-:S03]  /*206f0*/  IMAD.MOV.U32 R127, RZ, RZ, R80 ;  /* 0x000000ffff7f7224 */ /* 0x004fc600078e0050 */
[----:B------:R-:W2:Y:S01]  /*20700*/  LDL.LU R80, [R1+0x440] ;  /* 0x0004400001507983 */ /* 0x000ea20000300800 */
[----:B----4-:R-:W-:-:S03]  /*20710*/  IMAD.MOV.U32 R126, RZ, RZ, R81 ;  /* 0x000000ffff7e7224 */ /* 0x010fc600078e0051 */
[----:B------:R-:W2:Y:S01]  /*20720*/  LDL.LU R81, [R1+0x444] ;  /* 0x0004440001517983 */ /* 0x000ea20000300800 */
[----:B------:R-:W-:-:S03]  /*20730*/  IMAD.MOV.U32 R125, RZ, RZ, R82 ;  /* 0x000000ffff7d7224 */ /* 0x000fc600078e0052 */
[----:B------:R-:W2:Y:S01]  /*20740*/  LDL.LU R82, [R1+0x448] ;  /* 0x0004480001527983 */ /* 0x000ea20000300800 */
[----:B------:R-:W-:-:S03]  /*20750*/  IMAD.MOV.U32 R124, RZ, RZ, R83 ;  /* 0x000000ffff7c7224 */ /* 0x000fc600078e0053 */
[----:B------:R-:W2:Y:S04]  /*20760*/  LDL.LU R83, [R1+0x44c] ;  /* 0x00044c0001537983 */ /* 0x000ea80000300800 */
        /* <DEDUP_REMOVED lines=20> */
[----:B------:R-:W-:Y:S03]  /*208b0*/  HMMA.1688.F32.TF32 R60, R16, R38, R60 ;  /* 0x00000026103c723c */ /* 0x000fe6000008103c */
[----:B------:R-:W-:Y:S04]  /*208c0*/  LDS R16, [R243+0x6280] ;  /* 0x00628000f3107984 */ /* 0x000fe80000000800 */
[----:B------:R-:W-:Y:S04]  /*208d0*/  LDS R18, [R243+0x7280] ;  /* 0x00728000f3127984 */ /* 0x000fe80000000800 */
[----:B------:R-:W-:Y:S04]  /*208e0*/  LDS R17, [R241+0x6280] ;  /* 0x00628000f1117984 */ /* 0x000fe80000000800 */
[----:B------:R-:W1:Y:S01]  /*208f0*/  LDS R19, [R241+0x7280] ;  /* 0x00728000f1137984 */ /* 0x000e620000000800 */
[C---:B------:R-:W-:Y:S08]  /*20900*/  HMMA.1688.F32.TF32 R228, R20.reuse, R202, R132 ;  /* 0x000000ca14e4723c */ /* 0x040ff00000081084 */
[C---:B------:R-:W-:Y:S08]  /*20910*/  HMMA.1688.F32.TF32 R224, R20.reuse, R206, R136 ;  /* 0x000000ce14e0723c */ /* 0x040ff00000081088 */
[C---:B------:R-:W-:Y:S08]  /*20920*/  HMMA.1688.F32.TF32 R24, R20.reuse, R222, R248 ;  /* 0x000000de1418723c */ /* 0x040ff000000810f8 */
[C---:B---3--:R-:W-:Y:S08]  /*20930*/  HMMA.1688.F32.TF32 R28, R20.reuse, R186, R48 ;  /* 0x000000ba141c723c */ /* 0x048ff00000081030 */
[C---:B------:R-:W-:Y:S08]  /*20940*/  HMMA.1688.F32.TF32 R48, R20.reuse, R218, R52 ;  /* 0x000000da1430723c */ /* 0x040ff00000081034 */
[C---:B------:R-:W-:Y:S08]  /*20950*/  HMMA.1688.F32.TF32 R92, R20.reuse, R38, R92 ;  /* 0x00000026145c723c */ /* 0x040ff0000008105c */
[C---:B------:R-:W-:Y:S08]  /*20960*/  HMMA.1688.F32.TF32 R88, R20.reuse, R34, R88 ;  /* 0x000000221458723c */ /* 0x040ff00000081058 */
[C---:B------:R-:W-:Y:S08]  /*20970*/  HMMA.1688.F32.TF32 R84, R20.reuse, R42, R84 ;  /* 0x0000002a1454723c */ /* 0x040ff00000081054 */
[C---:B------:R-:W-:Y:S08]  /*20980*/  HMMA.1688.F32.TF32 R152, R20.reuse, R6, R152 ;  /* 0x000000061498723c */ /* 0x040ff00000081098 */
[C---:B------:R-:W-:Y:S08]  /*20990*/  HMMA.1688.F32.TF32 R148, R20.reuse, R10, R148 ;  /* 0x0000000a1494723c */ /* 0x040ff00000081094 */
[C---:B----4-:R-:W-:Y:S08]  /*209a0*/  HMMA.1688.F32.TF32 R72, R20.reuse, R190, R144 ;  /* 0x000000be1448723c */ /* 0x050ff00000081090 */
[C---:B--2---:R-:W-:Y:S11]  /*209b0*/  HMMA.1688.F32.TF32 R80, R20.reuse, R46, R80 ;  /* 0x0000002e1450723c */ /* 0x044ff60000081050 */
[----:B------:R-:W-:Y:S04]  /*209c0*/  @!UPT UIADD3 URZ, URZ, URZ, URZ ;  /* 0x0000003f3f3ff290 */ /* 0x000fe8000fffe03f */
[----:B------:R-:W-:Y:S04]  /*209d0*/  STL.64 [R1+0x6c0], R72 ;  /* 0x0006c04801007387 */ /* 0x000fe80000100a00 */
[----:B------:R-:W-:Y:S04]  /*209e0*/  STL.64 [R1+0x6c8], R74 ;  /* 0x0006c84a01007387 */ /* 0x000fe80000100a00 */
[----:B------:R-:W-:Y:S04]  /*209f0*/  STL.64 [R1+0x6b0], R28 ;  /* 0x0006b01c01007387 */ /* 0x000fe80000100a00 */
[----:B------:R2:W-:Y:S01]  /*20a00*/  STL.64 [R1+0x6b8], R30 ;  /* 0x0006b81e01007387 */ /* 0x0005e20000100a00 */
[C---:B------:R-:W-:Y:S03]  /*20a10*/  HMMA.1688.F32.TF32 R232, R20.reuse, R198, R128 ;  /* 0x000000c614e8723c */ /* 0x040fe60000081080 */
[----:B------:R-:W-:Y:S04]  /*20a20*/  STL.64 [R1+0x6a0], R24 ;  /* 0x0006a01801007387 */ /* 0x000fe80000100a00 */
[----:B------:R3:W-:Y:S01]  /*20a30*/  STL.64 [R1+0x6a8], R26 ;  /* 0x0006a81a01007387 */ /* 0x0007e20000100a00 */
[C---:B--2---:R-:W-:Y:S08]  /*20a40*/  HMMA.1688.F32.TF32 R28, R20.reuse, R214, R56 ;  /* 0x000000d6141c723c */ /* 0x044ff00000081038 */
[C---:B---3--:R-:W-:Y:S08]  /*20a50*/  HMMA.1688.F32.TF32 R24, R20.reuse, R210, R140 ;  /* 0x000000d21418723c */ /* 0x048ff0000008108c */
[----:B------:R-:W-:Y:S01]  /*20a60*/  HMMA.1688.F32.TF32 R20, R20, R194, R124 ;  /* 0x000000c21414723c */ /* 0x000fe2000008107c */
[----:B------:R-:W-:Y:S04]  /*20a70*/  STL.64 [R1+0x690], R48 ;  /* 0x0006903001007387 */ /* 0x000fe80000100a00 */
[----:B------:R-:W-:Y:S04]  /*20a80*/  STL.64 [R1+0x698], R50 ;  /* 0x0006983201007387 */ /* 0x000fe80000100a00 */
        /* <DEDUP_REMOVED lines=9> */
[----:B------:R-:W-:Y:S01]  /*20b20*/  STL.64 [R1+0x630], R28 ;  /* 0x0006301c01007387 */ /* 0x000fe20000100a00 */
[----:B------:R-:W-:Y:S03]  /*20b30*/  HMMA.1688.F32.TF32 R136, R16, R10, R116 ;  /* 0x0000000a1088723c */ /* 0x000fe60000081074 */
[----:B------:R-:W-:Y:S04]  /*20b40*/  STL.64 [R1+0x638], R30 ;  /* 0x0006381e01007387 */ /* 0x000fe80000100a00 */
[----:B------:R-:W2:Y:S04]  /*20b50*/  LDL.LU R116, [R1+0x270] ;  /* 0x0002700001747983 */ /* 0x000ea80000300800 */
[----:B------:R-:W-:Y:S01]  /*20b60*/  STL.64 [R1+0x620], R24 ;  /* 0x0006201801007387 */ /* 0x000fe20000100a00 */
[----:B------:R-:W-:-:S03]  /*20b70*/  IMAD.MOV.U32 R118, RZ, RZ, R41 ;  /* 0x000000ffff767224 */ /* 0x000fc600078e0029 */
[----:B------:R-:W-:Y:S01]  /*20b80*/  STL.64 [R1+0x628], R26 ;  /* 0x0006281a01007387 */ /* 0x000fe20000100a00 */
[----:B------:R-:W-:-:S03]  /*20b90*/  IMAD.MOV.U32 R119, RZ, RZ, R40 ;  /* 0x000000ffff777224 */ /* 0x000fc600078e0028 */
[----:B------:R1:W-:Y:S04]  /*20ba0*/  STL.64 [R1+0x610], R20 ;  /* 0x0006101401007387 */ /* 0x0003e80000100a00 */
[----:B------:R3:W-:Y:S04]  /*20bb0*/  STL.64 [R1+0x618], R22 ;  /* 0x0006181601007387 */ /* 0x0007e80000100a00 */
[----:B------:R-:W2:Y:S04]  /*20bc0*/  LDL.LU R117, [R1+0x274] ;  /* 0x0002740001757983 */ /* 0x000ea80000300800 */
        /* <DEDUP_REMOVED lines=14> */
[----:B-1----:R-:W2:Y:S04]  /*20cb0*/  LDL.LU R20, [R1+0x2d0] ;  /* 0x0002d00001147983 */ /* 0x002ea80000300800 */
[----:B------:R-:W2:Y:S04]  /*20cc0*/  LDL.LU R21, [R1+0x2d4] ;  /* 0x0002d40001157983 */ /* 0x000ea80000300800 */
[----:B---3--:R-:W3:Y:S04]  /*20cd0*/  LDL.LU R22, [R1+0x2d8] ;  /* 0x0002d80001167983 */ /* 0x008ee80000300800 */
[----:B------:R-:W3:Y:S04]  /*20ce0*/  LDL.LU R23, [R1+0x2dc] ;  /* 0x0002dc0001177983 */ /* 0x000ee80000300800 */
[----:B------:R-:W3:Y:S04]  /*20cf0*/  LDL.LU R128, [R1+0x380] ;  /* 0x0003800001807983 */ /* 0x000ee80000300800 */
[----:B------:R-:W3:Y:S04]  /*20d00*/  LDL.LU R129, [R1+0x384] ;  /* 0x0003840001817983 */ /* 0x000ee80000300800 */
[----:B------:R-:W3:Y:S04]  /*20d10*/  LDL.LU R130, [R1+0x388] ;  /* 0x0003880001827983 */ /* 0x000ee80000300800 */
[----:B------:R-:W3:Y:S01]  /*20d20*/  LDL.LU R131, [R1+0x38c] ;  /* 0x00038c0001837983 */ /* 0x000ee20000300800 */
[----:B------:R-:W-:Y:S03]  /*20d30*/  HMMA.1688.F32.TF32 R140, R16, R6, R120 ;  /* 0x00000006108c723c */ /* 0x000fe60000081078 */
        /* <DEDUP_REMOVED lines=54> */
[----:B----4-:R-:W-:-:S02]  /*210a0*/  IMAD.MOV.U32 R167, RZ, RZ, R41 ;  /* 0x000000ffffa77224 */ /* 0x010fc400078e0029 */
[----:B--2---:R-:W-:Y:S02]  /*210b0*/  IMAD.MOV.U32 R166, RZ, RZ, R40 ;  /* 0x000000ffffa67224 */ /* 0x004fe400078e0028 */
[----:B------:R-:W2:Y:S01]  /*210c0*/  LDL.LU R40, [R1+0xe50] ;  /* 0x000e500001287983 */ /* 0x000ea20000300800 */
[----:B------:R-:W-:Y:S02]  /*210d0*/  IMAD.MOV.U32 R156, RZ, RZ, R44 ;  /* 0x000000ffff9c7224 */ /* 0x000fe400078e002c */
[----:B------:R-:W-:Y:S01]  /*210e0*/  IMAD.MOV.U32 R157, RZ, RZ, R45 ;  /* 0x000000ffff9d7224 */ /* 0x000fe200078e002d */
[----:B------:R-:W4:Y:S01]  /*210f0*/  LDL.LU R41, [R1+0xe4c] ;  /* 0x000e4c0001297983 */ /* 0x000f220000300800 */
[----:B------:R-:W-:-:S03]  /*21100*/  IMAD.MOV.U32 R158, RZ, RZ, R242 ;  /* 0x000000ffff9e7224 */ /* 0x000fc600078e00f2 */
[----:B------:R-:W2:Y:S01]  /*21110*/  LDL.LU R44, [R1+0xe48] ;  /* 0x000e4800012c7983 */ /* 0x000ea20000300800 */
[----:B------:R-:W-:-:S03]  /*21120*/  IMAD.MOV.U32 R159, RZ, RZ, R3 ;  /* 0x000000ffff9f7224 */ /* 0x000fc600078e0003 */
[----:B------:R-:W2:Y:S01]  /*21130*/  LDL.LU R45, [R1+0xe44] ;  /* 0x000e4400012d7983 */ /* 0x000ea20000300800 */
[----:B------:R-:W-:-:S03]  /*21140*/  IMAD.MOV.U32 R236, RZ, RZ, R2 ;  /* 0x000000ffffec7224 */ /* 0x000fc600078e0002 */
[----:B------:R-:W2:Y:S04]  /*21150*/  LDL.LU R242, [R1+0xe40] ;  /* 0x000e400001f27983 */ /* 0x000ea80000300800 */
[----:B------:R-:W2:Y:S01]  /*21160*/  LDL.LU R3, [R1+0xe3c] ;  /* 0x000e3c0001037983 */ /* 0x000ea20000300800 */
[C---:B------:R-:W-:Y:S03]  /*21170*/  HMMA.1688.F32.TF32 R96, R16.reuse, R46, R96 ;  /* 0x0000002e1060723c */ /* 0x040fe60000081060 */
[----:B------:R-:W2:Y:S05]  /*21180*/  LDL.LU R2, [R1+0xe38] ;  /* 0x000e380001027983 */ /* 0x000eaa0000300800 */
[C---:B------:R-:W-:Y:S08]  /*21190*/  HMMA.1688.F32.TF32 R100, R16.reuse, R42, R100 ;  /* 0x0000002a1064723c */ /* 0x040ff00000081064 */
[C---:B------:R-:W-:Y:S08]  /*211a0*/  HMMA.1688.F32.TF32 R104, R16.reuse, R34, R104 ;  /* 0x000000221068723c */ /* 0x040ff00000081068 */
[----:B------:R-:W-:Y:S08]  /*211b0*/  HMMA.1688.F32.TF32 R108, R16, R38, R108 ;  /* 0x00000026106c723c */ /* 0x000ff0000008106c */
[C---:B---3--:R-:W-:Y:S08]  /*211c0*/  HMMA.1688.F32.TF32 R20, R12.reuse, R186, R20 ;  /* 0x000000ba0c14723c */ /* 0x048ff00000081014 */
[----:B------:R-:W-:Y:S01]  /*211d0*/  HMMA.1688.F32.TF32 R172, R12, R222, R172 ;  /* 0x000000de0cac723c */ /* 0x000fe200000810ac */
[----:B------:R-:W-:-:S02]  /*211e0*/  IMAD.MOV.U32 R245, RZ, RZ, R8 ;  /* 0x000000fffff57224 */ /* 0x000fc400078e0008 */
[----:B------:R-:W-:-:S05]  /*211f0*/  IMAD.MOV.U32 R246, RZ, RZ, R5 ;  /* 0x000000fffff67224 */ /* 0x000fca00078e0005 */
[C---:B------:R-:W-:Y:S08]  /*21200*/  HMMA.1688.F32.TF32 R248, R16.reuse, R198, R248 ;  /* 0x000000c610f8723c */ /* 0x040ff000000810f8 */
[C---:B------:R-:W-:Y:S08]  /*21210*/  HMMA.1688.F32.TF32 R48, R16.reuse, R202, R48 ;  /* 0x000000ca1030723c */ /* 0x040ff00000081030 */
[C---:B------:R-:W-:Y:S08]  /*21220*/  HMMA.1688.F32.TF32 R144, R16.reuse, R206, R144 ;  /* 0x000000ce1090723c */ /* 0x040ff00000081090 */
[C---:B------:R-:W-:Y:S08]  /*21230*/  HMMA.1688.F32.TF32 R24, R16.reuse, R214, R24 ;  /* 0x000000d61018723c */ /* 0x040ff00000081018 */
[C---:B------:R-:W-:Y:S08]  /*21240*/  HMMA.1688.F32.TF32 R72, R16.reuse, R218, R72 ;  /* 0x000000da1048723c */ /* 0x040ff00000081048 */
[C---:B------:R-:W-:Y:S11]  /*21250*/  HMMA.1688.F32.TF32 R76, R16.reuse, R210, R76 ;  /* 0x000000d2104c723c */ /* 0x040ff6000008104c */
[----:B------:R-:W-:Y:S04]  /*21260*/  @!UPT UIADD3 URZ, URZ, URZ, URZ ;  /* 0x0000003f3f3ff290 */ /* 0x000fe8000fffe03f */
[----:B------:R-:W-:Y:S04]  /*21270*/  STL.64 [R1+0x600], R72 ;  /* 0x0006004801007387 */ /* 0x000fe80000100a00 */
[----:B------:R1:W-:Y:S01]  /*21280*/  STL.64 [R1+0x608], R74 ;  /* 0x0006084a01007387 */ /* 0x0003e20000100a00 */
[----:B------:R-:W-:Y:S03]  /*21290*/  HMMA.1688.F32.TF32 R16, R16, R194, R52 ;  /* 0x000000c21010723c */ /* 0x000fe60000081034 */
[----:B-1----:R1:W5:Y:S04]  /*212a0*/  LDL.LU.64 R74, [R1+0xe30] ;  /* 0x000e3000014a7983 */ /* 0x0023680000300a00 */
[----:B------:R1:W5:Y:S04]  /*212b0*/  LDL.LU.64 R72, [R1+0xe28] ;  /* 0x000e280001487983 */ /* 0x0003680000300a00 */
[----:B------:R-:W-:Y:S04]  /*212c0*/  STL.64 [R1+0x5f0], R24 ;  /* 0x0005f01801007387 */ /* 0x000fe80000100a00 */
[----:B------:R3:W-:Y:S04]  /*212d0*/  STL.64 [R1+0x5f8], R26 ;  /* 0x0005f81a01007387 */ /* 0x0007e80000100a00 */
[----:B---3--:R1:W5:Y:S01]  /*212e0*/  LDL.LU.64 R26, [R1+0xe20] ;  /* 0x000e2000011a7983 */ /* 0x0083620000300a00 */
[C---:B------:R-:W-:Y:S03]  /*212f0*/  HMMA.1688.F32.TF32 R56, R12.reuse, R190, R56 ;  /* 0x000000be0c38723c */ /* 0x040fe60000081038 */
[----:B------:R1:W5:Y:S04]  /*21300*/  LDL.LU.64 R24, [R1+0xe18] ;  /* 0x000e180001187983 */ /* 0x0003680000300a00 */
[----:B------:R-:W-:Y:S04]  /*21310*/  STL.64 [R1+0x5e0], R76 ;  /* 0x0005e04c01007387 */ /* 0x000fe80000100a00 */
[----:B------:R3:W-:Y:S04]  /*21320*/  STL.64 [R1+0x5e8], R78 ;  /* 0x0005e84e01007387 */ /* 0x0007e80000100a00 */
[----:B---3--:R1:W5:Y:S04]  /*21330*/  LDL.LU.64 R78, [R1+0xe10] ;  /* 0x000e1000014e7983 */ /* 0x0083680000300a00 */
        /* <DEDUP_REMOVED lines=13> */
[----:B------:R1:W5:Y:S04]  /*21410*/  LDL.LU.64 R54, [R1+0xdd0] ;  /* 0x000dd00001367983 */ /* 0x0003680000300a00 */
[----:B------:R1:W5:Y:S04]  /*21420*/  LDL.LU.64 R52, [R1+0xdc8] ;  /* 0x000dc80001347983 */ /* 0x0003680000300a00 */
[----:B------:R3:W-:Y:S04]  /*21430*/  STL.64 [R1+0x100], R16 ;  /* 0x0001001001007387 */ /* 0x0007e80000100a00 */
[----:B------:R-:W-:Y:S04]  /*21440*/  STL.64 [R1+0x108], R18 ;  /* 0x0001081201007387 */ /* 0x000fe80000100a00 */
[----:B---3--:R-:W3:Y:S04]  /*21450*/  LDL.LU R16, [R1+0x964] ;  /* 0x0009640001107983 */ /* 0x008ee80000300800 */
[----:B------:R-:W-:Y:S04]  /*21460*/  STL.64 [R1+0x340], R56 ;  /* 0x0003403801007387 */ /* 0x000fe80000100a00 */
[----:B------:R1:W-:Y:S04]  /*21470*/  STL.64 [R1+0x348], R58 ;  /* 0x0003483a01007387 */ /* 0x0003e80000100a00 */
[----:B-1----:R1:W5:Y:S04]  /*21480*/  LDL.LU.64 R58, [R1+0xdc0] ;  /* 0x000dc000013a7983 */ /* 0x0023680000300a00 */
[----:B------:R1:W5:Y:S04]  /*21490*/  LDL.LU.64 R56, [R1+0xdb8] ;  /* 0x000db80001387983 */ /* 0x0003680000300a00 */
[----:B------:R-:W-:Y:S04]  /*214a0*/  STL.64 [R1+0x2f0], R20 ;  /* 0x0002f01401007387 */ /* 0x000fe80000100a00 */
[----:B------:R1:W-:Y:S01]  /*214b0*/  STL.64 [R1+0x2f8], R22 ;  /* 0x0002f81601007387 */ /* 0x0003e20000100a00 */
[C---:B------:R-:W-:Y:S03]  /*214c0*/  HMMA.1688.F32.TF32 R164, R12.reuse, R214, R164 ;  /* 0x000000d60ca4723c */ /* 0x040fe600000810a4 */
[----:B------:R-:W4:Y:S05]  /*214d0*/  LDL.LU R8, [R1+0x95c] ;  /* 0x00095c0001087983 */ /* 0x000f2a0000300800 */
[C---:B-1----:R-:W-:Y:S01]  /*214e0*/  HMMA.1688.F32.TF32 R20, R12.reuse, R218, R168 ;  /* 0x000000da0c14723c */ /* 0x042fe200000810a8 */
[----:B------:R-:W-:Y:S04]  /*214f0*/  STL.64 [R1+0x2c0], R172 ;  /* 0x0002c0ac01007387 */ /* 0x000fe80000100a00 */
[----:B------:R-:W-:Y:S11]  /*21500*/  STL.64 [R1+0x2c8], R174 ;  /* 0x0002c8ae01007387 */ /* 0x000ff60000100a00 */
[----:B------:R-:W-:Y:S07]  /*21510*/  @!UPT UIADD3 URZ, URZ, URZ, URZ ;  /* 0x0000003f3f3ff290 */ /* 0x000fee000fffe03f */
[----:B------:R-:W-:Y:S04]  /*21520*/  STL.64 [R1+0x2b0], R20 ;  /* 0x0002b01401007387 */ /* 0x000fe80000100a00 */
[----:B------:R1:W-:Y:S04]  /*21530*/  STL.64 [R1+0x2b8], R22 ;  /* 0x0002b81601007387 */ /* 0x0003e80000100a00 */
[----:B------:R-:W4:Y:S01]  /*21540*/  LDL R5, [R1+0xd98] ;  /* 0x000d980001057983 */ /* 0x000f220000100800 */
[----:B-1----:R-:W-:Y:S03]  /*21550*/  HMMA.1688.F32.TF32 R20, R12, R210, R160 ;  /* 0x000000d20c14723c */ /* 0x002fe600000810a0 */
[----:B------:R-:W-:Y:S01]  /*21560*/  STL.64 [R1+0x2a0], R164 ;  /* 0x0002a0a401007387 */ /* 0x000fe20000100a00 */
[----:B------:R-:W-:-:S03]  /*21570*/  IMAD.MOV.U32 R244, RZ, RZ, R9 ;  /* 0x000000fffff47224 */ /* 0x000fc600078e0009 */
[----:B------:R-:W-:Y:S11]  /*21580*/  STL.64 [R1+0x2a8], R166 ;  /* 0x0002a8a601007387 */ /* 0x000ff60000100a00 */
[----:B------:R-:W-:Y:S05]  /*21590*/  @!UPT UIADD3 URZ, URZ, URZ, URZ ;  /* 0x0000003f3f3ff290 */ /* 0x000fea000fffe03f */
[----:B------:R-:W-:Y:S04]  /*215a0*/  STL.64 [R1+0x590], R20 ;  /* 0x0005901401007387 */ /* 0x000fe80000100a00 */
[----:B------:R1:W-:Y:S04]  /*215b0*/  STL.64 [R1+0x598], R22 ;  /* 0x0005981601007387 */ /* 0x0003e80000100a00 */
[----:B------:R-:W4:Y:S01]  /*215c0*/  LDL R9, [R1+0xd74] ;  /* 0x000d740001097983 */ /* 0x000f220000100800 */
[C---:B------:R-:W-:Y:S08]  /*215d0*/  HMMA.1688.F32.TF32 R156, R12.reuse, R206, R156 ;  /* 0x000000ce0c9c723c */ /* 0x040ff0000008109c */
[----:B-1----:R-:W-:Y:S01]  /*215e0*/  HMMA.1688.F32.TF32 R20, R12, R202, R116 ;  /* 0x000000ca0c14723c */ /* 0x002fe20000081074 */
[----:B------:R-:W-:-:S02]  /*215f0*/  IMAD.MOV.U32 R237, RZ, RZ, R37 ;  /* 0x000000ffffed7224 */ /* 0x000fc400078e0025 */
[----:B------:R-:W-:Y:S02]  /*21600*/  IMAD.MOV.U32 R238, RZ, RZ, R36 ;  /* 0x000000ffffee7224 */ /* 0x000fe400078e0024 */
[----:B------:R-:W-:Y:S02]  /*21610*/  IMAD.MOV.U32 R239, RZ, RZ, R33 ;  /* 0x000000ffffef7224 */ /* 0x000fe400078e0021 */
[----:B------:R-:W-:Y:S01]  /*21620*/  IMAD.MOV.U32 R247, RZ, RZ, R4 ;  /* 0x000000fffff77224 */ /* 0x000fe200078e0004 */
[C---:B------:R-:W-:Y:S07]  /*21630*/  HMMA.1688.F32.TF32 R132, R12.reuse, R6, R132 ;  /* 0x000000060c84723c */ /* 0x040fee0000081084 */
[----:B------:R-:W-:Y:S04]  /*21640*/  STL.64 [R1+0x540], R156 ;  /* 0x0005409c01007387 */ /* 0x000fe80000100a00 */
[----:B------:R-:W-:Y:S01]  /*21650*/  STL.64 [R1+0x548], R158 ;  /* 0x0005489e01007387 */ /* 0x000fe20000100a00 */
[C---:B------:R-:W-:Y:S03]  /*21660*/  HMMA.1688.F32.TF32 R28, R12.reuse, R10, R28 ;  /* 0x0000000a0c1c723c */ /* 0x040fe6000008101c */
[----:B------:R-:W-:Y:S04]  /*21670*/  STL.64 [R1+0x530], R20 ;  /* 0x0005301401007387 */ /* 0x000fe80000100a00 */
[----:B------:R1:W-:Y:S01]  /*21680*/  STL.64 [R1+0x538], R22 ;  /* 0x0005381601007387 */ /* 0x0003e20000100a00 */
[C---:B------:R-:W-:Y:S08]  /*21690*/  HMMA.1688.F32.TF32 R112, R12.reuse, R46, R112 ;  /* 0x0000002e0c70723c */ /* 0x040ff00000081070 */
[C---:B------:R-:W-:Y:S08]  /*216a0*/  HMMA.1688.F32.TF32 R120, R12.reuse, R42, R120 ;  /* 0x0000002a0c78723c */ /* 0x040ff00000081078 */
[C---:B-1----:R-:W-:Y:S08]  /*216b0*/  HMMA.1688.F32.TF32 R20, R12.reuse, R198, R236 ;  /* 0x000000c60c14723c */ /* 0x042ff000000810ec */
[C---:B------:R-:W-:Y:S08]  /*216c0*/  HMMA.1688.F32.TF32 R124, R12.reuse, R34, R124 ;  /* 0x000000220c7c723c */ /* 0x040ff0000008107c */
[C---:B------:R-:W-:Y:S08]  /*216d0*/  HMMA.1688.F32.TF32 R128, R12.reuse, R38, R128 ;  /* 0x000000260c80723c */ /* 0x040ff00000081080 */
[----:B------:R-:W-:Y:S01]  /*216e0*/  HMMA.1688.F32.TF32 R12, R12, R194, R244 ;  /* 0x000000c20c0c723c */ /* 0x000fe200000810f4 */
[----:B------:R-:W-:Y:S04]  /*216f0*/  STL.64 [R1+0x470], R20 ;  /* 0x0004701401007387 */ /* 0x000fe80000100a00 */
[----:B------:R1:W-:Y:S01]  /*21700*/  STL.64 [R1+0x478], R22 ;  /* 0x0004781601007387 */ /* 0x0003e20000100a00 */
[----:B------:R-:W-:Y:S11]  /*21710*/  IMAD.MOV.U32 R33, RZ, RZ, 0x1f ;  /* 0x0000001fff217424 */ /* 0x000ff600078e00ff */
[----:B------:R-:W-:Y:S06]  /*21720*/  @!UPT UIADD3 URZ, URZ, URZ, URZ ;  /* 0x0000003f3f3ff290 */ /* 0x000fec000fffe03f */
[----:B------:R-:W-:Y:S04]  /*21730*/  STL.64 [R1+0x3f0], R12 ;  /* 0x0003f00c01007387 */ /* 0x000fe80000100a00 */
[----:B------:R-:W-:Y:S04]  /*21740*/  STL.64 [R1+0x3f8], R14 ;  /* 0x0003f80e01007387 */ /* 0x000fe80000100a00 */
[----:B------:R-:W4:Y:S04]  /*21750*/  LDL R116, [R1+0xd94] ;  /* 0x000d940001747983 */ /* 0x000f280000100800 */
[----:B-1----:R-:W4:Y:S01]  /*21760*/  LDL R23, [R1+0xd7c] ;  /* 0x000d7c0001177983 */ /* 0x002f220000100800 */
[----:B------:R-:W-:-:S03]  /*21770*/  IADD3 R33, R33, c[0x0][0x180], RZ ;  /* 0x0000600021217a10 */ /* 0x000fc60007ffe0ff */
[----:B------:R-:W4:Y:S01]  /*21780*/  LDL R22, [R1+0x9ac] ;  /* 0x0009ac0001167983 */ /* 0x000f220000100800 */
[----:B------:R-:W-:-:S03]  /*21790*/  SHF.R.S32.HI R4, RZ, 0x1f, R33 ;  /* 0x0000001fff047819 */ /* 0x000fc60000011421 */
[----:B------:R-:W4:Y:S01]  /*217a0*/  LDL R21, [R1+0x9b0] ;  /* 0x0009b00001157983 */ /* 0x000f220000100800 */
[----:B------:R-:W-:Y:S02]  /*217b0*/  LEA.HI R4, R4, R33, RZ, 0x5 ;  /* 0x0000002104047211 */ /* 0x000fe400078f28ff */
[----:B--2---:R-:W-:Y:S01]  /*217c0*/  ISETP.GT.AND P1, PT, R242, RZ, PT ;  /* 0x000000fff200720c */ /* 0x004fe20003f24270 */
[----:B------:R-:W2:Y:S01]  /*217d0*/  LDL R19, [R1+0x9b4] ;  /* 0x0009b40001137983 */ /* 0x000ea20000100800 */
[----:B------:R-:W-:-:S03]  /*217e0*/  SHF.R.S32.HI R4, RZ, 0x5, R4 ;  /* 0x00000005ff047819 */ /* 0x000fc60000011404 */
[----:B------:R-:W2:Y:S01]  /*217f0*/  LDL R18, [R1+0x9b8] ;  /* 0x0009b80001127983 */ /* 0x000ea20000100800 */
[----:B------:R-:W-:-:S03]  /*21800*/  IADD3 R4, R4, -0x5, RZ ;  /* 0xfffffffb04047810 */ /* 0x000fc60007ffe0ff */
[----:B------:R-:W2:Y:S04]  /*21810*/  LDL R17, [R1+0x9ec] ;  /* 0x0009ec0001117983 */ /* 0x000ea80000100800 */
[----:B------:R-:W1:Y:S04]  /*21820*/  S2R R37, SR_TID.X ;  /* 0x0000000000257919 */ /* 0x000e680000002100 */
[----:B------:R-:W-:Y:S04]  /*21830*/  LDS R12, [R243+0x6380] ;  /* 0x00638000f30c7984 */ /* 0x000fe80000000800 */
[----:B------:R-:W-:Y:S04]  /*21840*/  LDS R14, [R243+0x7380] ;  /* 0x00738000f30e7984 */ /* 0x000fe80000000800 */
[----:B------:R-:W-:Y:S04]  /*21850*/  LDS R13, [R241+0x6380] ;  /* 0x00638000f10d7984 */ /* 0x000fe80000000800 */
[----:B------:R-:W1:Y:S04]  /*21860*/  LDS R15, [R241+0x7380] ;  /* 0x00738000f10f7984 */ /* 0x000e680000000800 */
[----:B------:R-:W-:Y:S01]  /*21870*/  BAR.SYNC.DEFER_BLOCKING 0x0 ;  /* 0x0000000000007b1d */ /* 0x000fe20000010000 */
[----:B---3--:R-:W-:-:S02]  /*21880*/  ISETP.GE.AND P0, PT, R16, R4, PT ;  /* 0x000000041000720c */ /* 0x008fc40003f06270 */
[----:B------:R-:W-:-:S04]  /*21890*/  SEL R4, RZ, 0x4, !P1 ;  /* 0x00000004ff047807 */ /* 0x000fc80004800000 */
[----:B------:R-:W-:-:S04]  /*218a0*/  SEL R4, R4, RZ, !P0 ;  /* 0x000000ff04047207 */ /* 0x000fc80004000000 */
[----:B------:R-:W-:Y:S02]  /*218b0*/  ISETP.NE.U32.AND P2, PT, R4, RZ, PT ;  /* 0x000000ff0400720c */ /* 0x000fe40003f45070 */
[----:B----4-:R-:W-:-:S05]  /*218c0*/  IADD3 R4, P3, R3, R5, RZ ;  /* 0x0000000503047210 */ /* 0x010fca0007f7e0ff */
[----:B------:R-:W-:Y:S02]  /*218d0*/  IMAD.X R5, R2, 0x1, R9, P3 ;  /* 0x0000000102057824 */ /* 0x000fe400018e0609 */
[----:B------:R-:W3:Y:S01]  /*218e0*/  LDL R9, [R1+0x9f0] ;  /* 0x0009f00001097983 */ /* 0x000ee20000100800 */
[----:B------:R-:W-:-:S04]  /*218f0*/  IADD3 R8, R8, 0x1, RZ ;  /* 0x0000000108087810 */ /* 0x000fc80007ffe0ff */
[----:B------:R-:W-:-:S04]  /*21900*/  ISETP.GT.AND P1, PT, R8, 0x4, PT ;  /* 0x000000040800780c */ /* 0x000fc80003f24270 */
[----:B------:R-:W-:-:S05]  /*21910*/  SEL R20, R8, RZ, !P1 ;  /* 0x000000ff08147207 */ /* 0x000fca0004800000 */
[----:B------:R-:W-:Y:S04]  /*21920*/  STL [R1+0x95c], R20 ;  /* 0x00095c1401007387 */ /* 0x000fe80000100800 */
[----:B------:R-:W4:Y:S01]  /*21930*/  LDL R156, [R1+0x9f4] ;  /* 0x0009f400019c7983 */ /* 0x000f220000100800 */
[----:B-1----:R-:W-:-:S03]  /*21940*/  LOP3.LUT R33, R37, 0x7f, RZ, 0xc0, !PT ;  /* 0x0000007f25217812 */ /* 0x002fc600078ec0ff */
[----:B------:R-:W4:Y:S02]  /*21950*/  LDL R119, [R1+0x9f8] ;  /* 0x0009f80001777983 */ /* 0x000f240000100800 */
[----:B------:R-:W-:Y:S02]  /*21960*/  IMAD.SHL.U32 R36, R33, 0x4, RZ ;  /* 0x0000000421247824 */ /* 0x000fe400078e00ff */
[----:B------:R-:W4:Y:S02]  /*21970*/  LDL R118, [R1+0xa2c] ;  /* 0x000a2c0001767983 */ /* 0x000f240000100800 */
[----:B------:R-:W-:Y:S01]  /*21980*/  IMAD R8, R20, 0x8000, R36 ;  /* 0x0000800014087824 */ /* 0x000fe200078e0224 */
[----:B------:R-:W-:Y:S01]  /*21990*/  ISETP.GT.AND P1, PT, R242, 0x4, PT ;  /* 0x00000004f200780c */ /* 0x000fe20003f24270 */
[----:B------:R-:W4:Y:S04]  /*219a0*/  LDL R117, [R1+0xa30] ;  /* 0x000a300001757983 */ /* 0x000f280000100800 */
[----:B------:R-:W-:Y:S01]  /*219b0*/  @!PT LDS RZ, [RZ] ;  /* 0x00000000fffff984 */ /* 0x000fe20000000800 */
[----:B------:R-:W-:Y:S01]  /*219c0*/  @!PT LDS RZ, [RZ] ;  /* 0x00000000fffff984 */ /* 0x000fe20000000800 */
[----:B------:R-:W-:Y:S01]  /*219d0*/  @!PT LDS RZ, [RZ] ;  /* 0x00000000fffff984 */ /* 0x000fe20000000800 */
[----:B------:R1:W-:Y:S02]  /*219e0*/  LDGSTS.E [R8], [R4.64], P2 ;  /* 0x0000000004087fae */ /* 0x0003e40009121844 */
[----:B-1----:R-:W-:-:S04]  /*219f0*/  SEL R4, RZ, 0x4, !P1 ;  /* 0x00000004ff047807 */ /* 0x002fc80004800000 */
[----:B------:R-:W-:-:S04]  /*21a00*/  SEL R4, R4, RZ, !P0 ;  /* 0x000000ff04047207 */ /* 0x000fc80004000000 */
[----:B------:R-:W-:Y:S02]  /*21a10*/  ISETP.NE.U32.AND P1, PT, R4, RZ, PT ;  /* 0x000000ff0400720c */ /* 0x000fe40003f25070 */
[C---:B------:R-:W-:Y:S02]  /*21a20*/  IADD3 R4, P3, R3.reuse, R116, RZ ;  /* 0x0000007403047210 */ /* 0x040fe40007f7e0ff */
[----:B------:R-:W4:Y:S03]  /*21a30*/  LDL R116, [R1+0xa34] ;  /* 0x000a340001747983 */ /* 0x000f260000100800 */
[----:B------:R-:W-:Y:S02]  /*21a40*/  IMAD.X R5, R2, 0x1, R23, P3 ;  /* 0x0000000102057824 */ /* 0x000fe400018e0617 */
[----:B------:R-:W4:Y:S04]  /*21a50*/  LDL R23, [R1+0xa38] ;  /* 0x000a380001177983 */ /* 0x000f280000100800 */
[----:B------:R1:W-:Y:S02]  /*21a60*/  LDGSTS.E [R8+0x200], [R4.64], P2 ;  /* 0x0020000004087fae */ /* 0x0003e40009121844 */
[----:B-1----:R-:W-:-:S02]  /*21a70*/  IADD3 R4, P2, R3, R22, RZ ;  /* 0x0000001603047210 */ /* 0x002fc40007f5e0ff */
[----:B------:R-:W4:Y:S03]  /*21a80*/  LDL R22, [R1+0xa6c] ;  /* 0x000a6c0001167983 */ /* 0x000f260000100800 */
[----:B------:R-:W-:Y:S01]  /*21a90*/  IMAD.X R5, R2, 0x1, R21, P2 ;  /* 0x0000000102057824 */ /* 0x000fe200010e0615 */
[----:B------:R-:W-:Y:S01]  /*21aa0*/  ISETP.GT.AND P2, PT, R242, 0x8, PT ;  /* 0x00000008f200780c */ /* 0x000fe20003f44270 */
[----:B------:R-:W4:Y:S04]  /*21ab0*/  LDL R21, [R1+0xa70] ;  /* 0x000a700001157983 */ /* 0x000f280000100800 */
[----:B------:R1:W-:Y:S02]  /*21ac0*/  LDGSTS.E [R8+0x1000], [R4.64], P1 ;  /* 0x0100000004087fae */ /* 0x0003e40008921844 */
[----:B-1----:R-:W-:-:S04]  /*21ad0*/  SEL R4, RZ, 0x4, !P2 ;  /* 0x00000004ff047807 */ /* 0x002fc80005000000 */
[----:B------:R-:W-:-:S04]  /*21ae0*/  SEL R4, R4, RZ, !P0 ;  /* 0x000000ff04047207 */ /* 0x000fc80004000000 */
[----:B------:R-:W-:Y:S02]  /*21af0*/  ISETP.NE.U32.AND P2, PT, R4, RZ, PT ;  /* 0x000000ff0400720c */ /* 0x000fe40003f45070 */
[C---:B--2---:R-:W-:Y:S02]  /*21b00*/  IADD3 R4, P3, R3.reuse, R19, RZ ;  /* 0x0000001303047210 */ /* 0x044fe40007f7e0ff */
[----:B------:R-:W2:Y:S03]  /*21b10*/  LDL R19, [R1+0xa74] ;  /* 0x000a740001137983 */ /* 0x000ea60000100800 */
[----:B------:R-:W-:Y:S02]  /*21b20*/  IMAD.X R5, R2, 0x1, R18, P3 ;  /* 0x0000000102057824 */ /* 0x000fe400018e0612 */
[----:B------:R-:W2:Y:S04]  /*21b30*/  LDL R18, [R1+0xa78] ;  /* 0x000a780001127983 */ /* 0x000ea80000100800 */
[----:B------:R1:W-:Y:S02]  /*21b40*/  LDGSTS.E [R8+0x1200], [R4.64], P1 ;  /* 0x0120000004087fae */ /* 0x0003e40008921844 */
[----:B-1----:R-:W-:-:S02]  /*21b50*/  IADD3 R4, P1, R3, R17, RZ ;  /* 0x0000001103047210 */ /* 0x002fc40007f3e0ff */
[----:B------:R-:W2:Y:S03]  /*21b60*/  LDL R17, [R1+0xaac] ;  /* 0x000aac0001117983 */ /* 0x000ea60000100800 */
[----:B---3--:R-:W-:Y:S02]  /*21b70*/  IMAD.X R5, R2, 0x1, R9, P1 ;  /* 0x0000000102057824 */ /* 0x008fe400008e0609 */
[----:B------:R-:W3:Y:S01]  /*21b80*/  LDL R9, [R1+0xab0] ;  /* 0x000ab00001097983 */ /* 0x000ee20000100800 */
[----:B------:R-:W-:-:S03]  /*21b90*/  ISETP.GT.AND P1, PT, R242, 0xc, PT ;  /* 0x0000000cf200780c */ /* 0x000fc60003f24270 */
[----:B------:R1:W-:Y:S02]  /*21ba0*/  LDGSTS.E [R8+0x2000], [R4.64], P2 ;  /* 0x0200000004087fae */ /* 0x0003e40009121844 */
[----:B-1----:R-:W-:-:S04]  /*21bb0*/  SEL R4, RZ, 0x4, !P1 ;  /* 0x00000004ff047807 */ /* 0x002fc80004800000 */
[----:B------:R-:W-:-:S04]  /*21bc0*/  SEL R4, R4, RZ, !P0 ;  /* 0x000000ff04047207 */ /* 0x000fc80004000000 */
[----:B------:R-:W-:Y:S02]  /*21bd0*/  ISETP.NE.U32.AND P1, PT, R4, RZ, PT ;  /* 0x000000ff0400720c */ /* 0x000fe40003f25070 */
[----:B----4-:R-:W-:-:S05]  /*21be0*/  IADD3 R4, P3, R3, R156, RZ ;  /* 0x0000009c03047210 */ /* 0x010fca0007f7e0ff */
[----:B------:R-:W-:-:S05]  /*21bf0*/  IMAD.X R5, R2, 0x1, R119, P3 ;  /* 0x0000000102057824 */ /* 0x000fca00018e0677 */
[----:B------:R1:W-:Y:S02]  /*21c00*/  LDGSTS.E [R8+0x2200], [R4.64], P2 ;  /* 0x0220000004087fae */ /* 0x0003e40009121844 */
[----:B-1----:R-:W-:Y:S02]  /*21c10*/  IADD3 R4, P2, R3, R118, RZ ;  /* 0x0000007603047210 */ /* 0x002fe40007f5e0ff */
        /* <DEDUP_REMOVED lines=22> */
[----:B--2---:R-:W-:Y:S02]  /*21d80*/  IADD3 R4, P3, R3, R19, RZ ;  /* 0x0000001303047210 */ /* 0x004fe40007f7e0ff */
[----:B------:R-:W2:Y:S03]  /*21d90*/  LDL R19, [R1+0xb30] ;  /* 0x000b300001137983 */ /* 0x000ea60000100800 */
[----:B------:R-:W-:-:S05]  /*21da0*/  IMAD.X R5, R2, 0x1, R18, P3 ;  /* 0x0000000102057824 */ /* 0x000fca00018e0612 */
[----:B------:R1:W-:Y:S02]  /*21db0*/  LDGSTS.E [R8+0x4200], [R4.64], P2 ;  /* 0x0420000004087fae */ /* 0x0003e40009121844 */
[----:B-1----:R-:W-:-:S05]  /*21dc0*/  IADD3 R4, P2, R3, R17, RZ ;  /* 0x0000001103047210 */ /* 0x002fca0007f5e0ff */
[----:B---3--:R-:W-:Y:S02]  /*21dd0*/  IMAD.X R5, R2, 0x1, R9, P2 ;  /* 0x0000000102057824 */ /* 0x008fe400010e0609 */
[----:B------:R-:W3:Y:S04]  /*21de0*/  LDL R9, [R1+0xaf8] ;  /* 0x000af80001097983 */ /* 0x000ee80000100800 */
[----:B------:R-:W2:Y:S04]  /*21df0*/  LDL.LU R236, [R1+0x5c0] ;  /* 0x0005c00001ec7983 */ /* 0x000ea80000300800 */
[----:B------:R-:W2:Y:S04]  /*21e00*/  LDL.LU R237, [R1+0x5c4] ;  /* 0x0005c40001ed7983 */ /* 0x000ea80000300800 */
[----:B------:R-:W2:Y:S04]  /*21e10*/  LDL.LU R238, [R1+0x5c8] ;  /* 0x0005c80001ee7983 */ /* 0x000ea80000300800 */
[----:B------:R-:W2:Y:S04]  /*21e20*/  LDL.LU R239, [R1+0x5cc] ;  /* 0x0005cc0001ef7983 */ /* 0x000ea80000300800 */
[----:B------:R-:W2:Y:S01]  /*21e30*/  LDL R18, [R1+0xb34] ;  /* 0x000b340001127983 */ /* 0x000ea20000100800 */
[----:B------:R-:W-:-:S03]  /*21e40*/  ISETP.GT.AND P2, PT, R242, 0x18, PT ;  /* 0x00000018f200780c */ /* 0x000fc60003f44270 */
[----:B------:R1:W-:Y:S04]  /*21e50*/  LDGSTS.E [R8+0x5000], [R4.64], P1 ;  /* 0x0500000004087fae */ /* 0x0003e80008921844 */
[----:B------:R-:W2:Y:S04]  /*21e60*/  LDL R17, [R1+0xb38] ;  /* 0x000b380001117983 */ /* 0x000ea80000100800 */
[----:B------:R-:W2:Y:S01]  /*21e70*/  LDL.LU R244, [R1+0x580] ;  /* 0x0005800001f47983 */ /* 0x000ea20000300800 */
[----:B-1----:R-:W-:-:S03]  /*21e80*/  SEL R4, RZ, 0x4, !P2 ;  /* 0x00000004ff047807 */ /* 0x002fc60005000000 */
[----:B------:R-:W2:Y:S01]  /*21e90*/  LDL.LU R245, [R1+0x584] ;  /* 0x0005840001f57983 */ /* 0x000ea20000300800 */
[----:B------:R-:W-:-:S03]  /*21ea0*/  SEL R4, R4, RZ, !P0 ;  /* 0x000000ff04047207 */ /* 0x000fc60004000000 */
[----:B------:R-:W2:Y:S01]  /*21eb0*/  LDL.LU R246, [R1+0x588] ;  /* 0x0005880001f67983 */ /* 0x000ea20000300800 */
[----:B------:R-:W-:-:S03]  /*21ec0*/  ISETP.NE.U32.AND P2, PT, R4, RZ, PT ;  /* 0x000000ff0400720c */ /* 0x000fc60003f45070 */
[----:B------:R-:W2:Y:S01]  /*21ed0*/  LDL.LU R247, [R1+0x58c] ;  /* 0x00058c0001f77983 */ /* 0x000ea20000300800 */
[----:B----4-:R-:W-:-:S03]  /*21ee0*/  IADD3 R4, P3, R3, R118, RZ ;  /* 0x0000007603047210 */ /* 0x010fc60007f7e0ff */
[----:B------:R-:W4:Y:S02]  /*21ef0*/  LDL R118, [R1+0x9c4] ;  /* 0x0009c40001767983 */ /* 0x000f240000100800 */
        /* <DEDUP_REMOVED lines=12> */
[----:B------:R-:W-:-:S05]  /*21fc0*/  IADD3 R4, P3, R3, R23, RZ ;  /* 0x0000001703047210 */ /* 0x000fca0007f7e0ff */
[C---:B---3--:R-:W-:Y:S02]  /*21fd0*/  IMAD.X R5, R2.reuse, 0x1, R9, P3 ;  /* 0x0000000102057824 */ /* 0x048fe400018e0609 */
[----:B------:R-:W3:Y:S04]  /*21fe0*/  LDL R9, [R1+0x988] ;  /* 0x0009880001097983 */ /* 0x000ee80000100800 */
[----:B------:R1:W-:Y:S02]  /*21ff0*/  LDGSTS.E [R8+0x6200], [R4.64], P2 ;  /* 0x0620000004087fae */ /* 0x0003e40009121844 */
[----:B-1----:R-:W-:Y:S02]  /*22000*/  IADD3 R4, P2, R3, R21, RZ ;  /* 0x0000001503047210 */ /* 0x002fe40007f5e0ff */
[----:B------:R-:W3:Y:S03]  /*22010*/  LDL R21, [R1+0x9bc] ;  /* 0x0009bc0001157983 */ /* 0x000ee60000100800 */
[----:B--2---:R-:W-:-:S02]  /*22020*/  IMAD.X R5, R2, 0x1, R19, P2 ;  /* 0x0000000102057824 */ /* 0x004fc400010e0613 */
[----:B------:R-:W2:Y:S04]  /*22030*/  LDL R19, [R1+0x9c0] ;  /* 0x0009c00001137983 */ /* 0x000ea80000100800 */
[----:B------:R1:W-:Y:S02]  /*22040*/  LDGSTS.E [R8+0x7000], [R4.64], P1 ;  /* 0x0700000004087fae */ /* 0x0003e40008921844 */
[----:B-1----:R-:W-:Y:S02]  /*22050*/  IADD3 R4, P2, R3, R18, RZ ;  /* 0x0000001203047210 */ /* 0x002fe40007f5e0ff */
[----:B------:R-:W2:Y:S04]  /*22060*/  LDL R18, [R1+0x9c8] ;  /* 0x0009c80001127983 */ /* 0x000ea80000100800 */
[----:B------:R-:W1:Y:S01]  /*22070*/  S2R R193, SR_TID.X ;  /* 0x0000000000c17919 */ /* 0x000e620000002100 */
[----:B------:R-:W-:-:S03]  /*22080*/  IMAD.X R5, R2, 0x1, R17, P2 ;  /* 0x0000000102057824 */ /* 0x000fc600010e0611 */
[----:B------:R-:W2:Y:S04]  /*22090*/  LDL R17, [R1+0x9fc] ;  /* 0x0009fc0001117983 */ /* 0x000ea80000100800 */
[----:B------:R1:W-:Y:S01]  /*220a0*/  LDGSTS.E [R8+0x7200], [R4.64], P1 ;  /* 0x0720000004087fae */ /* 0x0003e20008921844 */
[----:B------:R-:W-:-:S03]  /*220b0*/  ISETP.GT.AND P1, PT, R242, 0x1, PT ;  /* 0x00000001f200780c */ /* 0x000fc60003f24270 */
[----:B-1----:R-:W2:Y:S01]  /*220c0*/  LDL R8, [R1+0xa00] ;  /* 0x000a000001087983 */ /* 0x002ea20000100800 */
[----:B------:R-:W-:Y:S02]  /*220d0*/  SEL R4, RZ, 0x4, !P1 ;  /* 0x00000004ff047807 */ /* 0x000fe40004800000 */
[----:B------:R-:W-:Y:S02]  /*220e0*/  LOP3.LUT R193, R193, 0x7f, RZ, 0xc0, !PT ;  /* 0x0000007fc1c17812 */ /* 0x000fe400078ec0ff */
[----:B------:R-:W-:-:S03]  /*220f0*/  SEL R4, R4, RZ, !P0 ;  /* 0x000000ff04047207 */ /* 0x000fc60004000000 */
[----:B------:R-:W-:Y:S01]  /*22100*/  IMAD.SHL.U32 R193, R193, 0x4, RZ ;  /* 0x00000004c1c17824 */ /* 0x000fe200078e00ff */
[----:B------:R-:W-:Y:S01]  /*22110*/  ISETP.NE.U32.AND P2, PT, R4, RZ, PT ;  /* 0x000000ff0400720c */ /* 0x000fe20003f45070 */
[----:B------:R-:W-:Y:S03]  /*22120*/  HMMA.1688.F32.TF32 R164, R12, R6, R236 ;  /* 0x000000060ca4723c */ /* 0x000fe600000810ec */
[----:B------:R-:W-:-:S04]  /*22130*/  LOP3.LUT R23, R193, 0x20, RZ, 0x3c, !PT ;  /* 0x00000020c1177812 */ /* 0x000fc800078e3cff */
[----:B----4-:R-:W-:Y:S02]  /*22140*/  IADD3 R6, P1, R3, R117, RZ ;  /* 0x0000007503067210 */ /* 0x010fe40007f3e0ff */
[----:B------:R-:W4:Y:S01]  /*22150*/  LDL R117, [R1+0xa04] ;  /* 0x000a040001757983 */ /* 0x000f220000100800 */
[----:B------:R-:W-:Y:S01]  /*22160*/  HMMA.1688.F32.TF32 R168, R12, R10, R244 ;  /* 0x0000000a0ca8723c */ /* 0x000fe200000810f4 */
[----:B------:R-:W-:Y:S02]  /*22170*/  IMAD R4, R20, 0x8000, R23 ;  /* 0x0000800014047824 */ /* 0x000fe400078e0217 */
[----:B------:R-:W4:Y:S04]  /*22180*/  LDL R11, [R1+0xa08] ;  /* 0x000a0800010b7983 */ /* 0x000f280000100800 */
[----:B------:R-:W4:Y:S04]  /*22190*/  LDL R23, [R1+0xa44] ;  /* 0x000a440001177983 */ /* 0x000f280000100800 */
[----:B------:R-:W4:Y:S01]  /*221a0*/  LDL R10, [R1+0xa88] ;  /* 0x000a8800010a7983 */ /* 0x000f220000100800 */
[----:B------:R-:W-:-:S03]  /*221b0*/  IMAD.X R7, R2, 0x1, R116, P1 ;  /* 0x0000000102077824 */ /* 0x000fc600008e0674 */
[----:B------:R-:W4:Y:S04]  /*221c0*/  LDL R116, [R1+0xa3c] ;  /* 0x000a3c0001747983 */ /* 0x000f280000100800 */
[----:B------:R1:W-:Y:S01]  /*221d0*/  LDGSTS.E [R4+0x400], [R6.64], P2 ;  /* 0x0040000006047fae */ /* 0x0003e20009121844 */
[----:B------:R-:W-:Y:S02]  /*221e0*/  ISETP.GT.AND P1, PT, R242, 0x5, PT ;  /* 0x00000005f200780c */ /* 0x000fe40003f24270 */
[----:B-1----:R-:W-:Y:S02]  /*221f0*/  IADD3 R6, P3, R3, R22, RZ ;  /* 0x0000001603067210 */ /* 0x002fe40007f7e0ff */
[----:B------:R-:W-:Y:S01]  /*22200*/  SEL R5, RZ, 0x4, !P1 ;  /* 0x00000004ff057807 */ /* 0x000fe20004800000 */
[----:B------:R-:W4:Y:S03]  /*22210*/  LDL R22, [R1+0xa48] ;  /* 0x000a480001167983 */ /* 0x000f260000100800 */
[----:B------:R-:W-:-:S04]  /*22220*/  SEL R5, R5, RZ, !P0 ;  /* 0x000000ff05057207 */ /* 0x000fc80004000000 */
[----:B------:R-:W-:Y:S01]  /*22230*/  ISETP.NE.U32.AND P1, PT, R5, RZ, PT ;  /* 0x000000ff0500720c */ /* 0x000fe20003f25070 */
        /* <DEDUP_REMOVED lines=8> */
[----:B-1----:R-:W-:-:S05]  /*222c0*/  IADD3 R6, P3, R3, R118, RZ ;  /* 0x0000007603067210 */ /* 0x002fca0007f7e0ff */
[----:B------:R-:W-:Y:S02]  /*222d0*/  IMAD.X R7, R2, 0x1, R18, P3 ;  /* 0x0000000102077824 */ /* 0x000fe400018e0612 */
[----:B------:R-:W2:Y:S01]  /*222e0*/  LDL R18, [R1+0xa84] ;  /* 0x000a840001127983 */ /* 0x000ea20000100800 */
[----:B------:R-:W-:-:S03]  /*222f0*/  ISETP.GT.AND P2, PT, R242, 0x9, PT ;  /* 0x00000009f200780c */ /* 0x000fc60003f44270 */
[----:B------:R1:W-:Y:S01]  /*22300*/  LDGSTS.E [R4+0x1600], [R6.64], P1 ;  /* 0x0160000006047fae */ /* 0x0003e20008921844 */
[----:B------:R-:W-:-:S04]  /*22310*/  SEL R5, RZ, 0x4, !P2 ;  /* 0x00000004ff057807 */ /* 0x000fc80005000000 */
[----:B------:R-:W-:Y:S02]  /*22320*/  SEL R5, R5, RZ, !P0 ;  /* 0x000000ff05057207 */ /* 0x000fe40004000000 */
[----:B-1----:R-:W-:Y:S02]  /*22330*/  IADD3 R6, P1, R3, R17, RZ ;  /* 0x0000001103067210 */ /* 0x002fe40007f3e0ff */
[----:B------:R-:W-:Y:S01]  /*22340*/  ISETP.NE.U32.AND P2, PT, R5, RZ, PT ;  /* 0x000000ff0500720c */ /* 0x000fe20003f45070 */
[----:B------:R-:W2:Y:S02]  /*22350*/  LDL R17, [R1+0xac0] ;  /* 0x000ac00001117983 */ /* 0x000ea40000100800 */
[----:B------:R-:W-:Y:S02]  /*22360*/  IMAD.X R7, R2, 0x1, R8, P1 ;  /* 0x0000000102077824 */ /* 0x000fe400008e0608 */
[----:B------:R-:W2:Y:S08]  /*22370*/  LDL R8, [R1+0xabc] ;  /* 0x000abc0001087983 */ /* 0x000eb00000100800 */
[----:B------:R4:W-:Y:S01]  /*22380*/  LDGSTS.E [R4+0x2400], [R6.64], P2 ;  /* 0x0240000006047fae */ /* 0x0009e20009121844 */
[----:B------:R-:W-:-:S02]  /*22390*/  ISETP.GT.AND P1, PT, R242, 0xd, PT ;  /* 0x0000000df200780c */ /* 0x000fc40003f24270 */
[----:B----4-:R-:W-:-:S05]  /*223a0*/  IADD3 R6, P3, R3, R117, RZ ;  /* 0x0000007503067210 */ /* 0x010fca0007f7e0ff */
[----:B------:R-:W-:Y:S01]  /*223b0*/  IMAD.X R7, R2, 0x1, R11, P3 ;  /* 0x0000000102077824 */ /* 0x000fe200018e060b */
[----:B------:R-:W-:Y:S01]  /*223c0*/  SEL R5, RZ, 0x4, !P1 ;  /* 0x00000004ff057807 */ /* 0x000fe20004800000 */
[----:B------:R-:W4:Y:S04]  /*223d0*/  LDL R11, [R1+0xac4] ;  /* 0x000ac400010b7983 */ /* 0x000f280000100800 */
[----:B------:R1:W-:Y:S01]  /*223e0*/  LDGSTS.E [R4+0x2600], [R6.64], P2 ;  /* 0x0260000006047fae */ /* 0x0003e20009121844 */
[----:B------:R-:W-:Y:S02]  /*223f0*/  SEL R5, R5, RZ, !P0 ;  /* 0x000000ff05057207 */ /* 0x000fe40004000000 */
[----:B-1----:R-:W-:Y:S02]  /*22400*/  IADD3 R6, P2, R3, R116, RZ ;  /* 0x0000007403067210 */ /* 0x002fe40007f5e0ff */
[----:B------:R-:W-:-:S03]  /*22410*/  ISETP.NE.U32.AND P1, PT, R5, RZ, PT ;  /* 0x000000ff0500720c */ /* 0x000fc60003f25070 */
[----:B---3--:R-:W-:Y:S02]  /*22420*/  IMAD.X R7, R2, 0x1, R9, P2 ;  /* 0x0000000102077824 */ /* 0x008fe400010e0609 */
[----:B------:R-:W3:Y:S01]  /*22430*/  LDL R9, [R1+0xac8] ;  /* 0x000ac80001097983 */ /* 0x000ee20000100800 */
[----:B------:R-:W-:-:S07]  /*22440*/  ISETP.GT.AND P2, PT, R242, 0x11, PT ;  /* 0x00000011f200780c */ /* 0x000fce0003f44270 */
[----:B------:R1:W-:Y:S01]  /*22450*/  LDGSTS.E [R4+0x3400], [R6.64], P1 ;  /* 0x0340000006047fae */ /* 0x0003e20008921844 */
[----:B------:R-:W-:-:S04]  /*22460*/  SEL R5, RZ, 0x4, !P2 ;  /* 0x00000004ff057807 */ /* 0x000fc80005000000 */
[----:B------:R-:W-:Y:S02]  /*22470*/  SEL R5, R5, RZ, !P0 ;  /* 0x000000ff05057207 */ /* 0x000fe40004000000 */
[----:B-1----:R-:W-:Y:S02]  /*22480*/  IADD3 R6, P3, R3, R23, RZ ;  /* 0x0000001703067210 */ /* 0x002fe40007f7e0ff */
[----:B------:R-:W-:Y:S01]  /*22490*/  ISETP.NE.U32.AND P2, PT, R5, RZ, PT ;  /* 0x000000ff0500720c */ /* 0x000fe20003f45070 */
[----:B------:R-:W3:Y:S02]  /*224a0*/  LDL R23, [R1+0xb04] ;  /* 0x000b040001177983 */ /* 0x000ee40000100800 */
[----:B------:R-:W-:Y:S02]  /*224b0*/  IMAD.X R7, R2, 0x1, R22, P3 ;  /* 0x0000000102077824 */ /* 0x000fe400018e0616 */
[----:B------:R-:W3:Y:S04]  /*224c0*/  LDL R22, [R1+0xb08] ;  /* 0x000b080001167983 */ /* 0x000ee80000100800 */
[----:B------:R1:W-:Y:S02]  /*224d0*/  LDGSTS.E [R4+0x3600], [R6.64], P1 ;  /* 0x0360000006047fae */ /* 0x0003e40008921844 */
[----:B-1----:R-:W-:-:S02]  /*224e0*/  IADD3 R6, P1, R3, R21, RZ ;  /* 0x0000001503067210 */ /* 0x002fc40007f3e0ff */
[----:B------:R-:W3:Y:S03]  /*224f0*/  LDL R21, [R1+0xb3c] ;  /* 0x000b3c0001157983 */ /* 0x000ee60000100800 */
[----:B--2---:R-:W-:-:S05]  /*22500*/  IMAD.X R7, R2, 0x1, R19, P1 ;  /* 0x0000000102077824 */ /* 0x004fca00008e0613 */
[----:B------:R1:W-:Y:S02]  /*22510*/  LDGSTS.E [R4+0x4400], [R6.64], P2 ;  /* 0x0440000006047fae */ /* 0x0003e40009121844 */
[----:B-1----:R-:W-:Y:S02]  /*22520*/  IADD3 R6, P3, R3, R18, RZ ;  /* 0x0000001203067210 */ /* 0x002fe40007f7e0ff */
[----:B------:R-:W-:Y:S01]  /*22530*/  ISETP.GT.AND P1, PT, R242, 0x15, PT ;  /* 0x00000015f200780c */ /* 0x000fe20003f24270 */
[----:B------:R-:W2:Y:S02]  /*22540*/  LDL R18, [R1+0xb40] ;  /* 0x000b400001127983 */ /* 0x000ea40000100800 */
[----:B------:R-:W-:Y:S02]  /*22550*/  IMAD.X R7, R2, 0x1, R10, P3 ;  /* 0x0000000102077824 */ /* 0x000fe400018e060a */
[----:B------:R-:W2:Y:S04]  /*22560*/  LDL R10, [R1+0xafc] ;  /* 0x000afc00010a7983 */ /* 0x000ea80000100800 */
[----:B------:R1:W-:Y:S01]  /*22570*/  LDGSTS.E [R4+0x4600], [R6.64], P2 ;  /* 0x0460000006047fae */ /* 0x0003e20009121844 */
[----:B------:R-:W-:-:S02]  /*22580*/  SEL R5, RZ, 0x4, !P1 ;  /* 0x00000004ff057807 */ /* 0x000fc40004800000 */
[----:B-1----:R-:W-:Y:S02]  /*22590*/  IADD3 R6, P2, R3, R8, RZ ;  /* 0x0000000803067210 */ /* 0x002fe40007f5e0ff */
[----:B------:R-:W2:Y:S01]  /*225a0*/  LDL R8, [R1+0xb00] ;  /* 0x000b000001087983 */ /* 0x000ea20000100800 */
[----:B------:R-:W-:-:S04]  /*225b0*/  SEL R5, R5, RZ, !P0 ;  /* 0x000000ff05057207 */ /* 0x000fc80004000000 */
[----:B------:R-:W-:Y:S01]  /*225c0*/  ISETP.NE.U32.AND P1, PT, R5, RZ, PT ;  /* 0x000000ff0500720c */ /* 0x000fe20003f25070 */
[C---:B------:R-:W-:Y:S11]  /*225d0*/  IMAD.X R7, R2.reuse, 0x1, R17, P2 ;  /* 0x0000000102077824 */ /* 0x040ff600010e0611 */
[----:B------:R-:W-:Y:S01]  /*225e0*/  @!UPT UIADD3 URZ, URZ, URZ, URZ ;  /* 0x0000003f3f3ff290 */ /* 0x000fe2000fffe03f */
[----:B------:R4:W-:Y:S02]  /*225f0*/  LDGSTS.E [R4+0x5400], [R6.64], P1 ;  /* 0x0540000006047fae */ /* 0x0009e40008921844 */
[C---:B----4-:R-:W-:Y:S02]  /*22600*/  IADD3 R6, P3, R3.reuse, R11, RZ ;  /* 0x0000000b03067210 */ /* 0x050fe40007f7e0ff */
[----:B------:R-:W4:Y:S03]  /*22610*/  LDL R11, [R1+0xb44] ;  /* 0x000b4400010b7983 */ /* 0x000f260000100800 */
[----:B---3--:R-:W-:Y:S02]  /*22620*/  IMAD.X R7, R2, 0x1, R9, P3 ;  /* 0x0000000102077824 */ /* 0x008fe400018e0609 */
[----:B------:R-:W3:Y:S04]  /*22630*/  LDL R9, [R1+0xb48] ;  /* 0x000b480001097983 */ /* 0x000ee80000100800 */
        /* <DEDUP_REMOVED lines=8> */
[----:B------:R-:W3:Y:S04]  /*226c0*/  LDL R19, [R1+0x98c] ;  /* 0x00098c0001137983 */ /* 0x000ee80000100800 */
[----:B------:R-:W3:Y:S04]  /*226d0*/  LDL R17, [R1+0x990] ;  /* 0x0009900001117983 */ /* 0x000ee80000100800 */
[----:B------:R2:W-:Y:S02]  /*226e0*/  LDGSTS.E [R4+0x5600], [R6.64], P1 ;  /* 0x0560000006047fae */ /* 0x0005e40008921844 */
[----:B--2---:R-:W-:-:S02]  /*226f0*/  IADD3 R6, P1, R3, R10, RZ ;  /* 0x0000000a03067210 */ /* 0x004fc40007f3e0ff */
[----:B------:R-:W2:Y:S01]  /*22700*/  LDL R10, [R1+0x994] ;  /* 0x00099400010a7983 */ /* 0x000ea20000100800 */
[----:B------:R-:W-:-:S04]  /*22710*/  ISETP.GT.AND P2, PT, R242, 0x19, PT ;  /* 0x00000019f200780c */ /* 0x000fc80003f44270 */
[----:B------:R-:W-:-:S04]  /*22720*/  SEL R5, RZ, 0x4, !P2 ;  /* 0x00000004ff057807 */ /* 0x000fc80005000000 */
[----:B------:R-:W-:-:S04]  /*22730*/  SEL R5, R5, RZ, !P0 ;  /* 0x000000ff05057207 */ /* 0x000fc80004000000 */
[----:B------:R-:W-:Y:S01]  /*22740*/  ISETP.NE.U32.AND P2, PT, R5, RZ, PT ;  /* 0x000000ff0500720c */ /* 0x000fe20003f45070 */
[----:B------:R-:W-:Y:S01]  /*22750*/  IMAD.X R7, R2, 0x1, R8, P1 ;  /* 0x0000000102077824 */ /* 0x000fe200008e0608 */
[----:B------:R-:W-:Y:S01]  /*22760*/  ISETP.GT.AND P1, PT, R242, 0x1d, PT ;  /* 0x0000001df200780c */ /* 0x000fe20003f24270 */
[----:B------:R-:W2:Y:S03]  /*22770*/  LDL R8, [R1+0x998] ;  /* 0x0009980001087983 */ /* 0x000ea60000100800 */
[----:B------:R-:W-:-:S07]  /*22780*/  SEL R5, RZ, 0x4, !P1 ;  /* 0x00000004ff057807 */ /* 0x000fce0004800000 */
[----:B------:R1:W-:Y:S01]  /*22790*/  LDGSTS.E [R4+0x6400], [R6.64], P2 ;  /* 0x0640000006047fae */ /* 0x0003e20009121844 */
[----:B------:R-:W-:Y:S02]  /*227a0*/  SEL R5, R5, RZ, !P0 ;  /* 0x000000ff05057207 */ /* 0x000fe40004000000 */
[----:B-1----:R-:W-:Y:S02]  /*227b0*/  IADD3 R6, P3, R3, R23, RZ ;  /* 0x0000001703067210 */ /* 0x002fe40007f7e0ff */
[----:B------:R-:W-:Y:S01]  /*227c0*/  ISETP.NE.U32.AND P1, PT, R5, RZ, PT ;  /* 0x000000ff0500720c */ /* 0x000fe20003f25070 */
[----:B------:R-:W-:Y:S01]  /*227d0*/  IMAD.MOV.U32 R244, RZ, RZ, R45 ;  /* 0x000000fffff47224 */ /* 0x000fe200078e002d */
[----:B------:R-:W2:Y:S01]  /*227e0*/  LDL R23, [R1+0xa0c] ;  /* 0x000a0c0001177983 */ /* 0x000ea20000100800 */
[----:B------:R-:W-:-:S05]  /*227f0*/  IMAD.X R7, R2, 0x1, R22, P3 ;  /* 0x0000000102077824 */ /* 0x000fca00018e0616 */
[----:B------:R1:W-:Y:S02]  /*22800*/  LDGSTS.E [R4+0x6600], [R6.64], P2 ;  /* 0x0660000006047fae */ /* 0x0003e40009121844 */
[----:B-1----:R-:W-:-:S05]  /*22810*/  IADD3 R6, P2, R3, R21, RZ ;  /* 0x0000001503067210 */ /* 0x002fca0007f5e0ff */
[C---:B------:R-:W-:Y:S02]  /*22820*/  IMAD.X R7, R2.reuse, 0x1, R18, P2 ;  /* 0x0000000102077824 */ /* 0x040fe400010e0612 */
[----:B------:R-:W2:Y:S04]  /*22830*/  LDL R18, [R1+0x9cc] ;  /* 0x0009cc0001127983 */ /* 0x000ea80000100800 */
[----:B------:R4:W-:Y:S02]  /*22840*/  LDGSTS.E [R4+0x7400], [R6.64], P1 ;  /* 0x0740000006047fae */ /* 0x0009e40008921844 */
[----:B----4-:R-:W-:Y:S02]  /*22850*/  IADD3 R6, P2, R3, R11, RZ ;  /* 0x0000000b03067210 */ /* 0x010fe40007f5e0ff */
[----:B------:R-:W4:Y:S03]  /*22860*/  LDL R11, [R1+0x9d0] ;  /* 0x0009d000010b7983 */ /* 0x000f260000100800 */
[----:B---3--:R-:W-:-:S02]  /*22870*/  IMAD.X R7, R2, 0x1, R9, P2 ;  /* 0x0000000102077824 */ /* 0x008fc400010e0609 */
[----:B------:R-:W1:Y:S04]  /*22880*/  S2R R9, SR_TID.X ;  /* 0x0000000000097919 */ /* 0x000e680000002100 */
[----:B------:R3:W-:Y:S01]  /*22890*/  LDGSTS.E [R4+0x7600], [R6.64], P1 ;  /* 0x0760000006047fae */ /* 0x0007e20008921844 */
[----:B------:R-:W-:-:S04]  /*228a0*/  ISETP.GT.AND P1, PT, R242, 0x2, PT ;  /* 0x00000002f200780c */ /* 0x000fc80003f24270 */
[----:B---3--:R-:W-:-:S04]  /*228b0*/  SEL R4, RZ, 0x4, !P1 ;  /* 0x00000004ff047807 */ /* 0x008fc80004800000 */
[----:B------:R-:W-:Y:S02]  /*228c0*/  SEL R4, R4, RZ, !P0 ;  /* 0x000000ff04047207 */ /* 0x000fe40004000000 */
[----:B-1----:R-:W-:Y:S02]  /*228d0*/  LOP3.LUT R9, R9, 0x7f, RZ, 0xc0, !PT ;  /* 0x0000007f09097812 */ /* 0x002fe400078ec0ff */
[----:B------:R-:W-:-:S03]  /*228e0*/  ISETP.NE.U32.AND P1, PT, R4, RZ, PT ;  /* 0x000000ff0400720c */ /* 0x000fc60003f25070 */
[----:B------:R-:W-:-:S05]  /*228f0*/  IMAD.SHL.U32 R9, R9, 0x4, RZ ;  /* 0x0000000409097824 */ /* 0x000fca00078e00ff */
[----:B------:R-:W-:Y:S02]  /*22900*/  LOP3.LUT R9, R9, 0x40, RZ, 0x3c, !PT ;  /* 0x0000004009097812 */ /* 0x000fe400078e3cff */
[----:B------:R-:W-:-:S03]  /*22910*/  IADD3 R6, P3, R3, R19, RZ ;  /* 0x0000001303067210 */ /* 0x000fc60007f7e0ff */
[----:B------:R-:W-:Y:S02]  /*22920*/  IMAD R4, R20, 0x8000, R9 ;  /* 0x0000800014047824 */ /* 0x000fe400078e0209 */
[----:B------:R-:W-:Y:S01]  /*22930*/  IMAD.X R7, R2, 0x1, R17, P3 ;  /* 0x0000000102077824 */ /* 0x000fe200018e0611 */
[----:B------:R-:W3:Y:S04]  /*22940*/  LDL R9, [R1+0x9d4] ;  /* 0x0009d40001097983 */ /* 0x000ee80000100800 */
[----:B------:R2:W-:Y:S02]  /*22950*/  LDGSTS.E [R4+0x800], [R6.64], P1 ;  /* 0x0080000006047fae */ /* 0x0005e40008921844 */
[----:B--2---:R-:W-:Y:S02]  /*22960*/  IADD3 R6, P3, R3, R10, RZ ;  /* 0x0000000a03067210 */ /* 0x004fe40007f7e0ff */
[----:B------:R-:W2:Y:S01]  /*22970*/  LDL R10, [R1+0x9d8] ;  /* 0x0009d800010a7983 */ /* 0x000ea20000100800 */
[----:B------:R-:W-:-:S02]  /*22980*/  IMAD.MOV.U32 R245, RZ, RZ, R44 ;  /* 0x000000fffff57224 */ /* 0x000fc400078e002c */
[----:B------:R-:W-:Y:S02]  /*22990*/  IMAD.MOV.U32 R246, RZ, RZ, R41 ;  /* 0x000000fffff67224 */ /* 0x000fe400078e0029 */
[----:B------:R-:W-:-:S07]  /*229a0*/  IMAD.MOV.U32 R247, RZ, RZ, R40 ;  /* 0x000000fffff77224 */ /* 0x000fce00078e0028 */
[----:B------:R-:W-:Y:S01]  /*229b0*/  HMMA.1688.F32.TF32 R160, R12, R34, R244 ;  /* 0x000000220ca0723c */ /* 0x000fe200000810f4 */
[----:B------:R-:W2:Y:S04]  /*229c0*/  LDL.LU R244, [R1+0x550] ;  /* 0x0005500001f47983 */ /* 0x000ea80000300800 */
[----:B------:R-:W2:Y:S04]  /*229d0*/  LDL.LU R245, [R1+0x554] ;  /* 0x0005540001f57983 */ /* 0x000ea80000300800 */
[----:B------:R-:W2:Y:S04]  /*229e0*/  LDL.LU R246, [R1+0x558] ;  /* 0x0005580001f67983 */ /* 0x000ea80000300800 */
[----:B------:R-:W2:Y:S04]  /*229f0*/  LDL.LU R247, [R1+0x55c] ;  /* 0x00055c0001f77983 */ /* 0x000ea80000300800 */
[----:B------:R-:W2:Y:S01]  /*22a00*/  LDL R17, [R1+0xa10] ;  /* 0x000a100001117983 */ /* 0x000ea20000100800 */
[----:B------:R-:W-:-:S03]  /*22a10*/  ISETP.GT.AND P2, PT, R242, 0x6, PT ;  /* 0x00000006f200780c */ /* 0x000fc60003f44270 */
[----:B------:R-:W2:Y:S01]  /*22a20*/  LDL R22, [R1+0xa14] ;  /* 0x000a140001167983 */ /* 0x000ea20000100800 */
[----:B------:R-:W-:Y:S02]  /*22a30*/  SEL R5, RZ, 0x4, !P2 ;  /* 0x00000004ff057807 */ /* 0x000fe40005000000 */
[----:B------:R-:W-:Y:S01]  /*22a40*/  ISETP.GT.AND P2, PT, R242, 0xa, PT ;  /* 0x0000000af200780c */ /* 0x000fe20003f44270 */
[----:B------:R-:W-:Y:S01]  /*22a50*/  IMAD.X R7, R2, 0x1, R8, P3 ;  /* 0x0000000102077824 */ /* 0x000fe200018e0608 */
[----:B------:R-:W-:Y:S01]  /*22a60*/  SEL R5, R5, RZ, !P0 ;  /* 0x000000ff05057207 */ /* 0x000fe20004000000 */
[----:B------:R-:W2:Y:S03]  /*22a70*/  LDL R21, [R1+0xa18] ;  /* 0x000a180001157983 */ /* 0x000ea60000100800 */
[----:B------:R-:W-:Y:S01]  /*22a80*/  ISETP.NE.U32.AND P6, PT, R5, RZ, PT ;  /* 0x000000ff0500720c */ /* 0x000fe20003fc5070 */
[----:B------:R1:W-:Y:S01]  /*22a90*/  LDGSTS.E [R4+0xa00], [R6.64], P1 ;  /* 0x00a0000006047fae */ /* 0x0003e20008921844 */
[----:B------:R-:W-:-:S02]  /*22aa0*/  SEL R5, RZ, 0x4, !P2 ;  /* 0x00000004ff057807 */ /* 0x000fc40005000000 */
[C---:B------:R-:W-:Y:S01]  /*22ab0*/  ISETP.GT.AND P3, PT, R242.reuse, 0xe, PT ;  /* 0x0000000ef200780c */ /* 0x040fe20003f64270 */
[----:B------:R-:W2:Y:S01]  /*22ac0*/  LDL R19, [R1+0xa4c] ;  /* 0x000a4c0001137983 */ /* 0x000ea20000100800 */
[----:B-1----:R-:W-:Y:S02]  /*22ad0*/  SEL R7, R5, RZ, !P0 ;  /* 0x000000ff05077207 */ /* 0x002fe40004000000 */
[----:B------:R-:W-:Y:S02]  /*22ae0*/  SEL R8, RZ, 0x4, !P3 ;  /* 0x00000004ff087807 */ /* 0x000fe40005800000 */
[----:B------:R-:W-:Y:S02]  /*22af0*/  ISETP.NE.U32.AND P1, PT, R7, RZ, PT ;  /* 0x000000ff0700720c */ /* 0x000fe40003f25070 */
[----:B------:R-:W-:Y:S02]  /*22b00*/  IADD3 R6, P2, R3, R18, RZ ;  /* 0x0000001203067210 */ /* 0x000fe40007f5e0ff */
[----:B------:R-:W-:Y:S01]  /*22b10*/  ISETP.GT.AND P3, PT, R242, 0x12, PT ;  /* 0x00000012f200780c */ /* 0x000fe20003f64270 */
[----:B------:R-:W2:Y:S01]  /*22b20*/  LDL R18, [R1+0xa54] ;  /* 0x000a540001127983 */ /* 0x000ea20000100800 */
[----:B------:R-:W-:Y:S01]  /*22b30*/  SEL R5, R8, RZ, !P0 ;  /* 0x000000ff08057207 */ /* 0x000fe20004000000 */
[----:B----4-:R-:W-:-:S02]  /*22b40*/  IMAD.X R7, R2, 0x1, R11, P2 ;  /* 0x0000000102077824 */ /* 0x010fc400010e060b */
[----:B------:R-:W4:Y:S04]  /*22b50*/  LDL R11, [R1+0xa50] ;  /* 0x000a5000010b7983 */ /* 0x000f280000100800 */
[----:B------:R1:W-:Y:S02]  /*22b60*/  LDGSTS.E [R4+0x1800], [R6.64], P6 ;  /* 0x0180000006047fae */ /* 0x0003e4000b121844 */
[----:B-1----:R-:W-:Y:S02]  /*22b70*/  SEL R6, RZ, 0x4, !P3 ;  /* 0x00000004ff067807 */ /* 0x002fe40005800000 */
[----:B---3--:R-:W-:-:S05]  /*22b80*/  IADD3 R8, P3, R3, R9, RZ ;  /* 0x0000000903087210 */ /* 0x008fca0007f7e0ff */
[----:B--2---:R-:W-:Y:S02]  /*22b90*/  IMAD.X R9, R2, 0x1, R10, P3 ;  /* 0x0000000102097824 */ /* 0x004fe400018e060a */
[----:B------:R-:W2:Y:S01]  /*22ba0*/  LDL R10, [R1+0xa58] ;  /* 0x000a5800010a7983 */ /* 0x000ea20000100800 */
[C---:B------:R-:W-:Y:S03]  /*22bb0*/  HMMA.1688.F32.TF32 R40, R12.reuse, R42, R236 ;  /* 0x0000002a0c28723c */ /* 0x040fe600000810ec */
[----:B------:R-:W3:Y:S04]  /*22bc0*/  LDL.LU R236, [R1+0x320] ;  /* 0x0003200001ec7983 */ /* 0x000ee80000300800 */
[----:B------:R-:W3:Y:S04]  /*22bd0*/  LDL.LU R237, [R1+0x324] ;  /* 0x0003240001ed7983 */ /* 0x000ee80000300800 */
[----:B------:R-:W3:Y:S04]  /*22be0*/  LDL.LU R238, [R1+0x328] ;  /* 0x0003280001ee7983 */ /* 0x000ee80000300800 */
[----:B------:R-:W3:Y:S01]  /*22bf0*/  LDL.LU R239, [R1+0x32c] ;  /* 0x00032c0001ef7983 */ /* 0x000ee20000300800 */
[----:B------:R-:W-:Y:S01]  /*22c00*/  SEL R6, R6, RZ, !P0 ;  /* 0x000000ff06067207 */ /* 0x000fe20004000000 */
[----:B------:R-:W-:Y:S01]  /*22c10*/  HMMA.1688.F32.TF32 R44, R12, R46, R116 ;  /* 0x0000002e0c2c723c */ /* 0x000fe20000081074 */
[----:B------:R-:W-:Y:S01]  /*22c20*/  ISETP.GT.AND P4, PT, R242, 0x16, PT ;  /* 0x00000016f200780c */ /* 0x000fe20003f84270 */
[----:B------:R1:W-:Y:S01]  /*22c30*/  LDGSTS.E [R4+0x1a00], [R8.64], P6 ;  /* 0x01a0000008047fae */ /* 0x0003e2000b121844 */
[----:B------:R-:W-:-:S02]  /*22c40*/  ISETP.NE.U32.AND P3, PT, R6, RZ, PT ;  /* 0x000000ff0600720c */ /* 0x000fc40003f65070 */
[----:B------:R-:W-:-:S05]  /*22c50*/  IADD3 R6, P5, R3, R23, RZ ;  /* 0x0000001703067210 */ /* 0x000fca0007fbe0ff */
[----:B------:R-:W-:Y:S02]  /*22c60*/  IMAD.X R7, R2, 0x1, R17, P5 ;  /* 0x0000000102077824 */ /* 0x000fe400028e0611 */
[----:B------:R-:W3:Y:S04]  /*22c70*/  LDL R17, [R1+0xa8c] ;  /* 0x000a8c0001117983 */ /* 0x000ee80000100800 */
[----:B------:R-:W3:Y:S04]  /*22c80*/  LDL.LU R116, [R1+0x370] ;  /* 0x0003700001747983 */ /* 0x000ee80000300800 */
[----:B------:R-:W3:Y:S04]  /*22c90*/  LDL.LU R117, [R1+0x374] ;  /* 0x0003740001757983 */ /* 0x000ee80000300800 */
[----:B------:R-:W3:Y:S04]  /*22ca0*/  LDL.LU R118, [R1+0x378] ;  /* 0x0003780001767983 */ /* 0x000ee80000300800 */
[----:B------:R-:W3:Y:S01]  /*22cb0*/  LDL.LU R119, [R1+0x37c] ;  /* 0x00037c0001777983 */ /* 0x000ee20000300800 */
[----:B------:R-:W-:-:S02]  /*22cc0*/  ISETP.NE.U32.AND P2, PT, R5, RZ, PT ;  /* 0x000000ff0500720c */ /* 0x000fc40003f45070 */
[----:B-1----:R-:W-:Y:S01]  /*22cd0*/  IADD3 R8, P6, R3, R22, RZ ;  /* 0x0000001603087210 */ /* 0x002fe20007fde0ff */
[----:B------:R1:W-:Y:S01]  /*22ce0*/  LDGSTS.E [R4+0x2800], [R6.64], P1 ;  /* 0x0280000006047fae */ /* 0x0003e20008921844 */
[----:B------:R-:W-:Y:S02]  /*22cf0*/  SEL R5, RZ, 0x4, !P4 ;  /* 0x00000004ff057807 */ /* 0x000fe40006000000 */
[----:B------:R-:W-:Y:S01]  /*22d00*/  ISETP.GT.AND P5, PT, R242, 0x1a, PT ;  /* 0x0000001af200780c */ /* 0x000fe20003fa4270 */
[----:B------:R-:W-:Y:S01]  /*22d10*/  IMAD.X R9, R2, 0x1, R21, P6 ;  /* 0x0000000102097824 */ /* 0x000fe200030e0615 */
[----:B------:R-:W-:Y:S02]  /*22d20*/  SEL R5, R5, RZ, !P0 ;  /* 0x000000ff05057207 */ /* 0x000fe40004000000 */
[----:B------:R-:W-:Y:S02]  /*22d30*/  ISETP.GT.AND P6, PT, R242, 0x1e, PT ;  /* 0x0000001ef200780c */ /* 0x000fe40003fc4270 */
[----:B------:R-:W-:Y:S01]  /*22d40*/  ISETP.NE.U32.AND P4, PT, R5, RZ, PT ;  /* 0x000000ff0500720c */ /* 0x000fe20003f85070 */
[----:B------:R1:W-:Y:S01]  /*22d50*/  LDGSTS.E [R4+0x2a00], [R8.64], P1 ;  /* 0x02a0000008047fae */ /* 0x0003e20008921844 */
[----:B------:R-:W-:-:S02]  /*22d60*/  SEL R5, RZ, 0x4, !P5 ;  /* 0x00000004ff057807 */ /* 0x000fc40006800000 */
[----:B-1----:R-:W-:Y:S02]  /*22d70*/  SEL R7, RZ, 0x4, !P6 ;  /* 0x00000004ff077807 */ /* 0x002fe40007000000 */
[----:B------:R-:W-:Y:S02]  /*22d80*/  IADD3 R6, P1, R3, R19, RZ ;  /* 0x0000001303067210 */ /* 0x000fe40007f3e0ff */
[----:B------:R-:W-:Y:S02]  /*22d90*/  SEL R9, R5, RZ, !P0 ;  /* 0x000000ff05097207 */ /* 0x000fe40004000000 */
[----:B------:R-:W-:Y:S02]  /*22da0*/  SEL R5, R7, RZ, !P0 ;  /* 0x000000ff07057207 */ /* 0x000fe40004000000 */
[----:B------:R-:W-:Y:S01]  /*22db0*/  IADD3 R8, P6, R3, R18, RZ ;  /* 0x0000001203087210 */ /* 0x000fe20007fde0ff */
[C---:B----4-:R-:W-:Y:S02]  /*22dc0*/  IMAD.X R7, R2.reuse, 0x1, R11, P1 ;  /* 0x0000000102077824 */ /* 0x050fe400008e060b */
[----:B------:R-:W4:Y:S01]  /*22dd0*/  LDL R11, [R1+0xa94] ;  /* 0x000a9400010b7983 */ /* 0x000f220000100800 */
[----:B------:R-:W-:Y:S01]  /*22de0*/  ISETP.NE.U32.AND P5, PT, R9, RZ, PT ;  /* 0x000000ff0900720c */ /* 0x000fe20003fa5070 */
[----:B------:R-:W-:Y:S01]  /*22df0*/  HMMA.1688.F32.TF32 R172, R12, R38, R244 ;  /* 0x000000260cac723c */ /* 0x000fe200000810f4 */
[----:B------:R-:W-:Y:S01]  /*22e00*/  ISETP.NE.U32.AND P1, PT, R5, RZ, PT ;  /* 0x000000ff0500720c */ /* 0x000fe20003f25070 */
[----:B------:R1:W-:Y:S01]  /*22e10*/  LDGSTS.E [R4+0x3800], [R6.64], P2 ;  /* 0x0380000006047fae */ /* 0x0003e20009121844 */
[----:B--2---:R-:W-:-:S03]  /*22e20*/  IMAD.X R9, R2, 0x1, R10, P6 ;  /* 0x0000000102097824 */ /* 0x004fc600030e060a */
[----:B------:R-:W2:Y:S04]  /*22e30*/  LDL R10, [R1+0xa90] ;  /* 0x000a9000010a7983 */ /* 0x000ea80000100800 */
[----:B------:R-:W2:Y:S04]  /*22e40*/  LDL.LU R244, [R1+0x460] ;  /* 0x0004600001f47983 */ /* 0x000ea80000300800 */
[----:B------:R-:W2:Y:S04]  /*22e50*/  LDL.LU R245, [R1+0x464] ;  /* 0x0004640001f57983 */ /* 0x000ea80000300800 */
[----:B------:R-:W2:Y:S01]  /*22e60*/  LDL.LU R246, [R1+0x468] ;  /* 0x0004680001f67983 */ /* 0x000ea20000300800 */
[C---:B---3--:R-:W-:Y:S03]  /*22e70*/  HMMA.1688.F32.TF32 R156, R12.reuse, R190, R236 ;  /* 0x000000be0c9c723c */ /* 0x048fe600000810ec */
[----:B------:R-:W3:Y:S04]  /*22e80*/  LDL.LU R247, [R1+0x46c] ;  /* 0x00046c0001f77983 */ /* 0x000ee80000300800 */
[----:B------:R-:W3:Y:S04]  /*22e90*/  LDL R5, [R1+0xa98] ;  /* 0x000a980001057983 */ /* 0x000ee80000100800 */
[----:B------:R-:W3:Y:S01]  /*22ea0*/  LDL R22, [R1+0xacc] ;  /* 0x000acc0001167983 */ /* 0x000ee20000100800 */
[----:B------:R-:W-:Y:S11]  /*22eb0*/  HMMA.1688.F32.TF32 R116, R12, R186, R116 ;  /* 0x000000ba0c74723c */ /* 0x000ff60000081074 */
[----:B------:R-:W-:Y:S04]  /*22ec0*/  STL.64 [R1+0x250], R156 ;  /* 0x0002509c01007387 */ /* 0x000fe80000100a00 */
[----:B------:R-:W-:Y:S04]  /*22ed0*/  STL.64 [R1+0x258], R158 ;  /* 0x0002589e01007387 */ /* 0x000fe80000100a00 */
[----:B------:R-:W3:Y:S04]  /*22ee0*/  LDL R21, [R1+0xad4] ;  /* 0x000ad40001157983 */ /* 0x000ee80000100800 */
[----:B------:R-:W3:Y:S04]  /*22ef0*/  LDL R19, [R1+0xad0] ;  /* 0x000ad00001137983 */ /* 0x000ee80000100800 */
[----:B------:R-:W3:Y:S04]  /*22f00*/  LDL.LU R236, [R1+0x450] ;  /* 0x0004500001ec7983 */ /* 0x000ee80000300800 */
[----:B------:R-:W3:Y:S04]  /*22f10*/  LDL.LU R237, [R1+0x454] ;  /* 0x0004540001ed7983 */ /* 0x000ee80000300800 */
[----:B------:R-:W3:Y:S04]  /*22f20*/  LDL.LU R238, [R1+0x458] ;  /* 0x0004580001ee7983 */ /* 0x000ee80000300800 */
[----:B------:R-:W3:Y:S01]  /*22f30*/  LDL.LU R239, [R1+0x45c] ;  /* 0x00045c0001ef7983 */ /* 0x000ee20000300800 */
[----:B-1----:R-:W-:-:S03]  /*22f40*/  IADD3 R6, P6, R3, R17, RZ ;  /* 0x0000001103067210 */ /* 0x002fc60007fde0ff */
[----:B------:R-:W3:Y:S04]  /*22f50*/  LDL R18, [R1+0xad8] ;  /* 0x000ad80001127983 */ /* 0x000ee80000100800 */
[----:B------:R-:W3:Y:S04]  /*22f60*/  LDL R17, [R1+0xb0c] ;  /* 0x000b0c0001117983 */ /* 0x000ee80000100800 */
[----:B------:R4:W-:Y:S04]  /*22f70*/  LDGSTS.E [R4+0x3a00], [R8.64], P2 ;  /* 0x03a0000008047fae */ /* 0x0009e80009121844 */
[----:B------:R-:W-:Y:S04]  /*22f80*/  STL.64 [R1+0x240], R116 ;  /* 0x0002407401007387 */ /* 0x000fe80000100a00 */
[----:B------:R3:W-:Y:S01]  /*22f90*/  STL.64 [R1+0x248], R118 ;  /* 0x0002487601007387 */ /* 0x0007e20000100a00 */
[----:B----4-:R-:W-:-:S03]  /*22fa0*/  IADD3 R8, P2, R3, R11, RZ ;  /* 0x0000000b03087210 */ /* 0x010fc60007f5e0ff */
[----:B------:R-:W4:Y:S01]  /*22fb0*/  LDL R11, [R1+0xb14] ;  /* 0x000b1400010b7983 */ /* 0x000f220000100800 */
[----:B--2---:R-:W-:-:S03]  /*22fc0*/  IMAD.X R7, R2, 0x1, R10, P6 ;  /* 0x0000000102077824 */ /* 0x004fc600030e060a */
[----:B------:R-:W2:Y:S01]  /*22fd0*/  LDL R10, [R1+0xb10] ;  /* 0x000b1000010a7983 */ /* 0x000ea20000100800 */
[----:B------:R-:W-:-:S03]  /*22fe0*/  ISETP.GT.AND P6, PT, R242, 0x3, PT ;  /* 0x00000003f200780c */ /* 0x000fc60003fc4270 */
[----:B------:R1:W-:Y:S01]  /*22ff0*/  LDGSTS.E [R4+0x4800], [R6.64], P3 ;  /* 0x0480000006047fae */ /* 0x0003e20009921844 */
[----:B---3--:R-:W-:Y:S01]  /*23000*/  HMMA.1688.F32.TF32 R116, R12, R222, R244 ;  /* 0x000000de0c74723c */ /* 0x008fe200000810f4 */
[----:B------:R-:W-:Y:S01]  /*23010*/  IMAD.X R9, R2, 0x1, R5, P2 ;  /* 0x0000000102097824 */ /* 0x000fe200010e0605 */
[----:B------:R-:W-:Y:S02]  /*23020*/  ISETP.GT.AND P2, PT, R242, 0x7, PT ;  /* 0x00000007f200780c */ /* 0x000fe40003f44270 */
[----:B------:R-:W-:Y:S02]  /*23030*/  SEL R5, RZ, 0x4, !P6 ;  /* 0x00000004ff057807 */ /* 0x000fe40007000000 */
[----:B-1----:R-:W-:Y:S01]  /*23040*/  SEL R7, RZ, 0x4, !P2 ;  /* 0x00000004ff077807 */ /* 0x002fe20005000000 */
[----:B------:R1:W-:Y:S02]  /*23050*/  LDGSTS.E [R4+0x4a00], [R8.64], P3 ;  /* 0x04a0000008047fae */ /* 0x0003e40009921844 */
[----:B-1----:R-:W-:-:S02]  /*23060*/  SEL R9, R5, RZ, !P0 ;  /* 0x000000ff05097207 */ /* 0x002fc40004000000 */
[----:B------:R-:W-:-:S04]  /*23070*/  SEL R5, R7, RZ, !P0 ;  /* 0x000000ff07057207 */ /* 0x000fc80004000000 */
[----:B------:R-:W-:Y:S02]  /*23080*/  ISETP.NE.U32.AND P3, PT, R5, RZ, PT ;  /* 0x000000ff0500720c */ /* 0x000fe40003f65070 */
[----:B------:R-:W3:Y:S06]  /*23090*/  LDL R5, [R1+0xb18] ;  /* 0x000b180001057983 */ /* 0x000eec0000100800 */
[----:B------:R-:W-:Y:S04]  /*230a0*/  STL.64 [R1+0x330], R116 ;  /* 0x0003307401007387 */ /* 0x000fe80000100a00 */
[----:B------:R1:W-:Y:S04]  /*230b0*/  STL.64 [R1+0x338], R118 ;  /* 0x0003387601007387 */ /* 0x0003e80000100a00 */
[----:B------:R-:W3:Y:S01]  /*230c0*/  LDL.LU R244, [R1+0x430] ;  /* 0x0004300001f47983 */ /* 0x000ee20000300800 */
[----:B------:R-:W-:-:S03]  /*230d0*/  IADD3 R6, P2, R3, R22, RZ ;  /* 0x0000001603067210 */ /* 0x000fc60007f5e0ff */
[----:B------:R-:W3:Y:S01]  /*230e0*/  LDL.LU R245, [R1+0x434] ;  /* 0x0004340001f57983 */ /* 0x000ee20000300800 */
[----:B-1----:R-:W-:Y:S01]  /*230f0*/  HMMA.1688.F32.TF32 R116, R12, R218, R236 ;  /* 0x000000da0c74723c */ /* 0x002fe200000810ec */
[----:B------:R-:W-:Y:S01]  /*23100*/  IADD3 R8, P6, R3, R21, RZ ;  /* 0x0000001503087210 */ /* 0x000fe20007fde0ff */
[C---:B------:R-:W-:Y:S01]  /*23110*/  IMAD.X R7, R2.reuse, 0x1, R19, P2 ;  /* 0x0000000102077824 */ /* 0x040fe200010e0613 */
[----:B------:R-:W-:Y:S01]  /*23120*/  ISETP.NE.U32.AND P2, PT, R9, RZ, PT ;  /* 0x000000ff0900720c */ /* 0x000fe20003f45070 */
[----:B------:R-:W-:Y:S02]  /*23130*/  IMAD.MOV.U32 R246, RZ, RZ, R240 ;  /* 0x000000fffff67224 */ /* 0x000fe400078e00f0 */
[----:B------:R-:W-:Y:S01]  /*23140*/  IMAD.X R9, R2, 0x1, R18, P6 ;  /* 0x0000000102097824 */ /* 0x000fe200030e0612 */
[----:B------:R-:W3:Y:S01]  /*23150*/  LDL.LU R240, [R1+0xdb0] ;  /* 0x000db00001f07983 */ /* 0x000ee20000300800 */
[----:B------:R-:W-:-:S03]  /*23160*/  IMAD.MOV.U32 R247, RZ, RZ, R0 ;  /* 0x000000fffff77224 */ /* 0x000fc600078e0000 */
[----:B------:R-:W3:Y:S04]  /*23170*/  LDL.LU R0, [R1+0xdac] ;  /* 0x000dac0001007983 */ /* 0x000ee80000300800 */
[----:B------:R-:W3:Y:S04]  /*23180*/  LDL R22, [R1+0xb4c] ;  /* 0x000b4c0001167983 */ /* 0x000ee80000100800 */
[----:B------:R1:W-:Y:S04]  /*23190*/  LDGSTS.E [R4+0x5800], [R6.64], P4 ;  /* 0x0580000006047fae */ /* 0x0003e8000a121844 */
[----:B------:R-:W3:Y:S04]  /*231a0*/  LDL R21, [R1+0xb54] ;  /* 0x000b540001157983 */ /* 0x000ee80000100800 */
[----:B------:R4:W-:Y:S04]  /*231b0*/  LDGSTS.E [R4+0x5a00], [R8.64], P4 ;  /* 0x05a0000008047fae */ /* 0x0009e8000a121844 */
[----:B------:R1:W-:Y:S04]  /*231c0*/  STL.64 [R1+0x2e0], R116 ;  /* 0x0002e07401007387 */ /* 0x0003e80000100a00 */
[----:B------:R2:W-:Y:S01]  /*231d0*/  STL.64 [R1+0x2e8], R118 ;  /* 0x0002e87601007387 */ /* 0x0005e20000100a00 */
[----:B----4-:R-:W-:-:S03]  /*231e0*/  IADD3 R8, P4, R3, R11, RZ ;  /* 0x0000000b03087210 */ /* 0x010fc60007f9e0ff */
[----:B------:R-:W4:Y:S04]  /*231f0*/  LDL R19, [R1+0x99c] ;  /* 0x00099c0001137983 */ /* 0x000f280000100800 */
[----:B------:R-:W4:Y:S01]  /*23200*/  LDL R11, [R1+0xb50] ;  /* 0x000b5000010b7983 */ /* 0x000f220000100800 */
[----:B-1----:R-:W-:Y:S01]  /*23210*/  IADD3 R6, P6, R3, R17, RZ ;  /* 0x0000001103067210 */ /* 0x002fe20007fde0ff */
[----:B------:R-:W-:Y:S02]  /*23220*/  IMAD.MOV.U32 R116, RZ, RZ, R252 ;  /* 0x000000ffff747224 */ /* 0x000fe400078e00fc */
[----:B------:R-:W4:Y:S02]  /*23230*/  LDL R17, [R1+0x9a4] ;  /* 0x0009a40001117983 */ /* 0x000f240000100800 */
[----:B--2---:R-:W-:-:S02]  /*23240*/  IMAD.X R7, R2, 0x1, R10, P6 ;  /* 0x0000000102077824 */ /* 0x004fc400030e060a */
[----:B------:R-:W2:Y:S04]  /*23250*/  LDL R10, [R1+0xb58] ;  /* 0x000b5800010a7983 */ /* 0x000ea80000100800 */
[----:B------:R1:W5:Y:S04]  /*23260*/  LDL.LU R252, [R1+0xda8] ;  /* 0x000da80001fc7983 */ /* 0x0003680000300800 */
[----:B------:R-:W2:Y:S04]  /*23270*/  LDL R18, [R1+0x9a0] ;  /* 0x0009a00001127983 */ /* 0x000ea80000100800 */
[----:B------:R1:W-:Y:S01]  /*23280*/  LDGSTS.E [R4+0x6800], [R6.64], P5 ;  /* 0x0680000006047fae */ /* 0x0003e2000a921844 */
[----:B------:R-:W-:Y:S01]  /*23290*/  IMAD.MOV.U32 R117, RZ, RZ, R221 ;  /* 0x000000ffff757224 */ /* 0x000fe200078e00dd */
[----:B------:R-:W-:-:S02]  /*232a0*/  ISETP.GT.AND P6, PT, R242, 0xb, PT ;  /* 0x0000000bf200780c */ /* 0x000fc40003fc4270 */
[----:B------:R-:W3:Y:S01]  /*232b0*/  S2R R221, SR_TID.X ;  /* 0x0000000000dd7919 */ /* 0x000ee20000002100 */
[----:B------:R-:W-:Y:S02]  /*232c0*/  IMAD.MOV.U32 R118, RZ, RZ, R220 ;  /* 0x000000ffff767224 */ /* 0x000fe400078e00dc */
[----:B------:R-:W-:Y:S01]  /*232d0*/  IMAD.MOV.U32 R119, RZ, RZ, R217 ;  /* 0x000000ffff777224 */ /* 0x000fe200078e00d9 */
[----:B-1----:R-:W-:Y:S01]  /*232e0*/  SEL R7, RZ, 0x4, !P6 ;  /* 0x00000004ff077807 */ /* 0x002fe20007000000 */
[----:B---3--:R-:W-:Y:S01]  /*232f0*/  IMAD.X R9, R2, 0x1, R5, P4 ;  /* 0x0000000102097824 */ /* 0x008fe200020e0605 */
[----:B------:R-:W-:-:S04]  /*23300*/  ISETP.GT.AND P4, PT, R242, 0xf, PT ;  /* 0x0000000ff200780c */ /* 0x000fc80003f84270 */
[----:B------:R-:W-:Y:S01]  /*23310*/  SEL R5, RZ, 0x4, !P4 ;  /* 0x00000004ff057807 */ /* 0x000fe20006000000 */
[----:B------:R1:W-:Y:S01]  /*23320*/  LDGSTS.E [R4+0x6a00], [R8.64], P5 ;  /* 0x06a0000008047fae */ /* 0x0003e2000a921844 */
[----:B------:R-:W-:Y:S02]  /*23330*/  HMMA.1688.F32.TF32 R156, R12, R214, R244 ;  /* 0x000000d60c9c723c */ /* 0x000fe400000810f4 */
[----:B------:R-:W-:Y:S02]  /*23340*/  SEL R5, R5, RZ, !P0 ;  /* 0x000000ff05057207 */ /* 0x000fe40004000000 */
[----:B------:R-:W-:-:S04]  /*23350*/  SEL R7, R7, RZ, !P0 ;  /* 0x000000ff07077207 */ /* 0x000fc80004000000 */
[----:B------:R-:W-:Y:S01]  /*23360*/  ISETP.NE.U32.AND P5, PT, R7, RZ, PT ;  /* 0x000000ff0700720c */ /* 0x000fe20003fa5070 */
[----:B------:R-:W-:Y:S01]  /*23370*/  HMMA.1688.F32.TF32 R116, R12, R210, R116 ;  /* 0x000000d20c74723c */ /* 0x000fe20000081074 */
[C---:B-1----:R-:W-:Y:S02]  /*23380*/  IADD3 R8, P4, R3.reuse, R22, RZ ;  /* 0x0000001603087210 */ /* 0x042fe40007f9e0ff */
[----:B------:R-:W3:Y:S01]  /*23390*/  LDL R22, [R1+0x9dc] ;  /* 0x0009dc0001167983 */ /* 0x000ee20000100800 */
[----:B------:R-:W-:Y:S02]  /*233a0*/  IADD3 R6, P6, R3, R21, RZ ;  /* 0x0000001503067210 */ /* 0x000fe40007fde0ff */
[----:B----4-:R-:W-:Y:S01]  /*233b0*/  IMAD.X R9, R2, 0x1, R11, P4 ;  /* 0x0000000102097824 */ /* 0x010fe200020e060b */
[----:B------:R-:W-:Y:S02]  /*233c0*/  ISETP.NE.U32.AND P4, PT, R5, RZ, PT ;  /* 0x000000ff0500720c */ /* 0x000fe40003f85070 */
[----:B------:R-:W4:Y:S05]  /*233d0*/  LDL R5, [R1+0x9a8] ;  /* 0x0009a80001057983 */ /* 0x000f2a0000100800 */
[----:B------:R-:W-:Y:S04]  /*233e0*/  STL.64 [R1+0x2d0], R156 ;  /* 0x0002d09c01007387 */ /* 0x000fe80000100a00 */
[----:B------:R-:W-:Y:S04]  /*233f0*/  STL.64 [R1+0x2d8], R158 ;  /* 0x0002d89e01007387 */ /* 0x000fe80000100a00 */
[----:B------:R-:W3:Y:S04]  /*23400*/  LDL R21, [R1+0x9e4] ;  /* 0x0009e40001157983 */ /* 0x000ee80000100800 */
[----:B------:R-:W3:Y:S01]  /*23410*/  LDL R11, [R1+0x9e0] ;  /* 0x0009e000010b7983 */ /* 0x000ee20000100800 */
[----:B------:R-:W-:-:S03]  /*23420*/  LOP3.LUT R221, R221, 0x7f, RZ, 0xc0, !PT ;  /* 0x0000007fdddd7812 */ /* 0x000fc600078ec0ff */
[----:B------:R1:W-:Y:S02]  /*23430*/  LDGSTS.E [R4+0x7800], [R8.64], P1 ;  /* 0x0780000008047fae */ /* 0x0003e40008921844 */
[----:B------:R-:W-:Y:S02]  /*23440*/  IMAD.SHL.U32 R221, R221, 0x4, RZ ;  /* 0x00000004dddd7824 */ /* 0x000fe400078e00ff */
[----:B--2---:R-:W-:Y:S02]  /*23450*/  IMAD.X R7, R2, 0x1, R10, P6 ;  /* 0x0000000102077824 */ /* 0x004fe400030e060a */
[----:B------:R-:W2:Y:S01]  /*23460*/  LDL R10, [R1+0x9e8] ;  /* 0x0009e800010a7983 */ /* 0x000ea20000100800 */
[----:B-1----:R-:W-:-:S03]  /*23470*/  IADD3 R8, P6, R3, R19, RZ ;  /* 0x0000001303087210 */ /* 0x002fc60007fde0ff */
[----:B------:R-:W2:Y:S04]  /*23480*/  LDL R19, [R1+0xa1c] ;  /* 0x000a1c0001137983 */ /* 0x000ea80000100800 */
[----:B------:R1:W-:Y:S01]  /*23490*/  LDGSTS.E [R4+0x7a00], [R6.64], P1 ;  /* 0x07a0000006047fae */ /* 0x0003e20008921844 */
[----:B------:R-:W-:-:S03]  /*234a0*/  IMAD.X R9, R2, 0x1, R18, P6 ;  /* 0x0000000102097824 */ /* 0x000fc600030e0612 */
[----:B------:R-:W2:Y:S01]  /*234b0*/  LDL R18, [R1+0xa24] ;  /* 0x000a240001127983 */ /* 0x000ea20000100800 */
[----:B-1----:R-:W-:Y:S02]  /*234c0*/  IADD3 R6, P1, R3, R17, RZ ;  /* 0x0000001103067210 */ /* 0x002fe40007f3e0ff */
[----:B------:R-:W-:Y:S01]  /*234d0*/  LOP3.LUT R17, R221, 0x60, RZ, 0x3c, !PT ;  /* 0x00000060dd117812 */ /* 0x000fe200078e3cff */
[----:B------:R-:W-:Y:S04]  /*234e0*/  STL.64 [R1+0x290], R116 ;  /* 0x0002907401007387 */ /* 0x000fe80000100a00 */
[----:B------:R-:W-:Y:S01]  /*234f0*/  IMAD R4, R20, 0x8000, R17 ;  /* 0x0000800014047824 */ /* 0x000fe200078e0211 */
[----:B------:R1:W-:Y:S04]  /*23500*/  STL.64 [R1+0x298], R118 ;  /* 0x0002987601007387 */ /* 0x0003e80000100a00 */
[----:B------:R-:W2:Y:S01]  /*23510*/  LDL R17, [R1+0xa20] ;  /* 0x000a200001117983 */ /* 0x000ea20000100800 */
[----:B------:R-:W-:-:S02]  /*23520*/  IMAD.MOV.U32 R236, RZ, RZ, R216 ;  /* 0x000000ffffec7224 */ /* 0x000fc400078e00d8 */
[----:B------:R-:W-:Y:S01]  /*23530*/  IMAD.MOV.U32 R237, RZ, RZ, R213 ;  /* 0x000000ffffed7224 */ /* 0x000fe200078e00d5 */
[----:B------:R3:W-:Y:S01]  /*23540*/  LDGSTS.E [R4+0xc00], [R8.64], P2 ;  /* 0x00c0000008047fae */ /* 0x0007e20009121844 */
[----:B------:R-:W-:Y:S02]  /*23550*/  IMAD.MOV.U32 R238, RZ, RZ, R212 ;  /* 0x000000ffffee7224 */ /* 0x000fe400078e00d4 */
[----:B------:R-:W-:-:S07]  /*23560*/  IMAD.MOV.U32 R239, RZ, RZ, R209 ;  /* 0x000000ffffef7224 */ /* 0x000fce00078e00d1 */
[----:B-1----:R-:W-:Y:S01]  /*23570*/  HMMA.1688.F32.TF32 R116, R12, R206, R236 ;  /* 0x000000ce0c74723c */ /* 0x002fe200000810ec */
[----:B------:R-:W-:Y:S02]  /*23580*/  IMAD.MOV.U32 R244, RZ, RZ, R208 ;  /* 0x000000fffff47224 */ /* 0x000fe400078e00d0 */
[----:B------:R-:W-:Y:S02]  /*23590*/  IMAD.MOV.U32 R245, RZ, RZ, R205 ;  /* 0x000000fffff57224 */ /* 0x000fe400078e00cd */
[----:B------:R-:W-:Y:S02]  /*235a0*/  IMAD.MOV.U32 R246, RZ, RZ, R204 ;  /* 0x000000fffff67224 */ /* 0x000fe400078e00cc */
[----:B------:R-:W-:Y:S02]  /*235b0*/  IMAD.MOV.U32 R247, RZ, RZ, R201 ;  /* 0x000000fffff77224 */ /* 0x000fe400078e00c9 */
[----:B----4-:R-:W-:Y:S01]  /*235c0*/  IMAD.X R7, R2, 0x1, R5, P1 ;  /* 0x0000000102077824 */ /* 0x010fe200008e0605 */
[----:B---3--:R-:W-:-:S04]  /*235d0*/  IADD3 R8, P1, R3, R22, RZ ;  /* 0x0000001603087210 */ /* 0x008fc80007f3e0ff */
[----:B------:R1:W-:Y:S02]  /*235e0*/  LDGSTS.E [R4+0xe00], [R6.64], P2 ;  /* 0x00e0000006047fae */ /* 0x0003e40009121844 */
[----:B-1----:R-:W-:Y:S01]  /*235f0*/  IADD3 R6, P2, R3, R21, RZ ;  /* 0x0000001503067210 */ /* 0x002fe20007f5e0ff */
[C---:B------:R-:W-:Y:S02]  /*23600*/  IMAD.X R9, R2.reuse, 0x1, R11, P1 ;  /* 0x0000000102097824 */ /* 0x040fe400008e060b */
[----:B------:R-:W3:Y:S04]  /*23610*/  LDL R11, [R1+0xa28] ;  /* 0x000a2800010b7983 */ /* 0x000ee80000100800 */
[----:B------:R1:W-:Y:S01]  /*23620*/  LDGSTS.E [R4+0x1c00], [R8.64], P3 ;  /* 0x01c0000008047fae */ /* 0x0003e20009921844 */
[----:B--2---:R-:W-:-:S03]  /*23630*/  IMAD.X R7, R2, 0x1, R10, P2 ;  /* 0x0000000102077824 */ /* 0x004fc600010e060a */
[----:B------:R-:W2:Y:S04]  /*23640*/  LDL R10, [R1+0xa5c] ;  /* 0x000a5c00010a7983 */ /* 0x000ea80000100800 */
[----:B------:R-:W-:Y:S04]  /*23650*/  STL.64 [R1+0x230], R116 ;  /* 0x0002307401007387 */ /* 0x000fe80000100a00 */
[----:B------:R4:W-:Y:S04]  /*23660*/  STL.64 [R1+0x238], R118 ;  /* 0x0002387601007387 */ /* 0x0009e80000100a00 */
[----:B------:R1:W-:Y:S04]  /*23670*/  LDGSTS.E [R4+0x1e00], [R6.64], P3 ;  /* 0x01e0000006047fae */ /* 0x0003e80009921844 */
[----:B------:R-:W2:Y:S01]  /*23680*/  LDL R22, [R1+0xa64] ;  /* 0x000a640001167983 */ /* 0x000ea20000100800 */
[----:B----4-:R-:W-:Y:S01]  /*23690*/  HMMA.1688.F32.TF32 R116, R12, R202, R244 ;  /* 0x000000ca0c74723c */ /* 0x010fe200000810f4 */
[----:B-1----:R-:W-:-:S02]  /*236a0*/  IADD3 R6, P2, R3, R19, RZ ;  /* 0x0000001303067210 */ /* 0x002fc40007f5e0ff */
[----:B------:R-:W4:Y:S03]  /*236b0*/  LDL R19, [R1+0xa60] ;  /* 0x000a600001137983 */ /* 0x000f260000100800 */
[----:B------:R-:W-:Y:S02]  /*236c0*/  IMAD.X R7, R2, 0x1, R17, P2 ;  /* 0x0000000102077824 */ /* 0x000fe400010e0611 */
[----:B------:R-:W4:Y:S01]  /*236d0*/  LDL R17, [R1+0xa68] ;  /* 0x000a680001117983 */ /* 0x000f220000100800 */
[----:B------:R-:W-:Y:S01]  /*236e0*/  ISETP.GT.AND P6, PT, R242, 0x13, PT ;  /* 0x00000013f200780c */ /* 0x000fe20003fc4270 */
[----:B------:R-:W-:Y:S02]  /*236f0*/  IMAD.MOV.U32 R236, RZ, RZ, R200 ;  /* 0x000000ffffec7224 */ /* 0x000fe400078e00c8 */
[----:B------:R-:W-:Y:S02]  /*23700*/  IMAD.MOV.U32 R237, RZ, RZ, R197 ;  /* 0x000000ffffed7224 */ /* 0x000fe400078e00c5 */
[----:B------:R-:W-:-:S02]  /*23710*/  IMAD.MOV.U32 R238, RZ, RZ, R196 ;  /* 0x000000ffffee7224 */ /* 0x000fc400078e00c4 */
[----:B------:R-:W-:Y:S01]  /*23720*/  IMAD.MOV.U32 R239, RZ, RZ, R189 ;  /* 0x000000ffffef7224 */ /* 0x000fe200078e00bd */
[----:B------:R-:W-:Y:S01]  /*23730*/  ISETP.GT.AND P3, PT, R242, 0x1b, PT ;  /* 0x0000001bf200780c */ /* 0x000fe20003f64270 */
[----:B------:R1:W-:Y:S05]  /*23740*/  LDGSTS.E [R4+0x2c00], [R6.64], P5 ;  /* 0x02c0000006047fae */ /* 0x0003ea000a921844 */
[----:B------:R1:W-:Y:S04]  /*23750*/  STL.64 [R1+0x220], R116 ;  /* 0x0002207401007387 */ /* 0x0003e80000100a00 */
[----:B------:R-:W-:Y:S04]  /*23760*/  STL.64 [R1+0x228], R118 ;  /* 0x0002287601007387 */ /* 0x000fe80000100a00 */
[----:B------:R-:W4:Y:S04]  /*23770*/  LDL R21, [R1+0xa9c] ;  /* 0x000a9c0001157983 */ /* 0x000f280000100800 */
[----:B------:R-:W4:Y:S01]  /*23780*/  LDL R35, [R1+0xaa4] ;  /* 0x000aa40001237983 */ /* 0x000f220000100800 */
[----:B------:R-:W-:-:S02]  /*23790*/  SEL R5, RZ, 0x4, !P6 ;  /* 0x00000004ff057807 */ /* 0x000fc40007000000 */
[----:B------:R-:W-:Y:S01]  /*237a0*/  ISETP.GT.AND P6, PT, R242, 0x17, PT ;  /* 0x00000017f200780c */ /* 0x000fe20003fc4270 */
[----:B------:R-:W-:Y:S01]  /*237b0*/  HMMA.1688.F32.TF32 R156, R12, R198, R236 ;  /* 0x000000c60c9c723c */ /* 0x000fe200000810ec */
[----:B------:R-:W-:Y:S01]  /*237c0*/  SEL R5, R5, RZ, !P0 ;  /* 0x000000ff05057207 */ /* 0x000fe20004000000 */
[----:B------:R-:W-:Y:S01]  /*237d0*/  IMAD.MOV.U32 R244, RZ, RZ, R188 ;  /* 0x000000fffff47224 */ /* 0x000fe200078e00bc */
[----:B-1----:R-:W4:Y:S02]  /*237e0*/  LDL R116, [R1+0xaa8] ;  /* 0x000aa80001747983 */ /* 0x002f240000100800 */
[----:B------:R-:W-:Y:S02]  /*237f0*/  ISETP.NE.U32.AND P1, PT, R5, RZ, PT ;  /* 0x000000ff0500720c */ /* 0x000fe40003f25070 */
[----:B------:R-:W-:Y:S01]  /*23800*/  SEL R5, RZ, 0x4, !P6 ;  /* 0x00000004ff057807 */ /* 0x000fe20007000000 */
[----:B------:R-:W-:Y:S01]  /*23810*/  IMAD.MOV.U32 R245, RZ, RZ, R185 ;  /* 0x000000fffff57224 */ /* 0x000fe200078e00b9 */
[----:B------:R-:W-:Y:S01]  /*23820*/  IADD3 R8, P6, R3, R18, RZ ;  /* 0x0000001203087210 */ /* 0x000fe20007fde0ff */
[----:B------:R-:W-:Y:S01]  /*23830*/  IMAD.MOV.U32 R246, RZ, RZ, R184 ;  /* 0x000000fffff67224 */ /* 0x000fe200078e00b8 */
[----:B------:R-:W-:Y:S01]  /*23840*/  SEL R5, R5, RZ, !P0 ;  /* 0x000000ff05057207 */ /* 0x000fe20004000000 */
[----:B------:R-:W-:Y:S01]  /*23850*/  IMAD.MOV.U32 R247, RZ, RZ, R32 ;  /* 0x000000fffff77224 */ /* 0x000fe200078e0020 */
[----:B------:R-:W4:Y:S02]  /*23860*/  LDL R34, [R1+0xae4] ;  /* 0x000ae40001227983 */ /* 0x000f240000100800 */
[----:B------:R-:W-:-:S02]  /*23870*/  ISETP.NE.U32.AND P2, PT, R5, RZ, PT ;  /* 0x000000ff0500720c */ /* 0x000fc40003f45070 */
[----:B------:R-:W-:Y:S01]  /*23880*/  SEL R5, RZ, 0x4, !P3 ;  /* 0x00000004ff057807 */ /* 0x000fe20005800000 */
[----:B------:R-:W4:Y:S01]  /*23890*/  LDL R32, [R1+0xae0] ;  /* 0x000ae00001207983 */ /* 0x000f220000100800 */
[----:B------:R-:W-:Y:S02]  /*238a0*/  ISETP.GT.AND P3, PT, R242, 0x1f, PT ;  /* 0x0000001ff200780c */ /* 0x000fe40003f64270 */
[----:B------:R-:W-:Y:S01]  /*238b0*/  SEL R5, R5, RZ, !P0 ;  /* 0x000000ff05057207 */ /* 0x000fe20004000000 */
[----:B------:R-:W4:Y:S01]  /*238c0*/  LDL R39, [R1+0xae8] ;  /* 0x000ae80001277983 */ /* 0x000f220000100800 */
[----:B------:R-:W-:Y:S01]  /*238d0*/  SEL R7, RZ, 0x4, !P3 ;  /* 0x00000004ff077807 */ /* 0x000fe20005800000 */
[----:B------:R-:W-:Y:S01]  /*238e0*/  HMMA.1688.F32.TF32 R12, R12, R194, R244 ;  /* 0x000000c20c0c723c */ /* 0x000fe200000810f4 */
[----:B------:R-:W-:Y:S01]  /*238f0*/  LOP3.LUT R18, R37, 0x1f, RZ, 0xc0, !PT ;  /* 0x0000001f25127812 */ /* 0x000fe200078ec0ff */
[----:B------:R-:W4:Y:S01]  /*23900*/  LDL R23, [R1+0xb24] ;  /* 0x000b240001177983 */ /* 0x000f220000100800 */
[----:B---3--:R-:W-:-:S03]  /*23910*/  IMAD.X R9, R2, 0x1, R11, P6 ;  /* 0x0000000102097824 */ /* 0x008fc600030e060b */
[----:B------:R-:W3:Y:S04]  /*23920*/  LDL R11, [R1+0xaa0] ;  /* 0x000aa000010b7983 */ /* 0x000ee80000100800 */
[----:B------:R1:W-:Y:S01]  /*23930*/  LDGSTS.E [R4+0x2e00], [R8.64], P5 ;  /* 0x02e0000008047fae */ /* 0x0003e2000a921844 */
[----:B------:R-:W-:Y:S02]  /*23940*/  ISETP.NE.U32.AND P5, PT, R5, RZ, PT ;  /* 0x000000ff0500720c */ /* 0x000fe40003fa5070 */
[----:B------:R-:W-:Y:S02]  /*23950*/  SEL R5, R7, RZ, !P0 ;  /* 0x000000ff07057207 */ /* 0x000fe40004000000 */
[C---:B--2---:R-:W-:Y:S02]  /*23960*/  IADD3 R6, P6, R3.reuse, R10, RZ ;  /* 0x0000000a03067210 */ /* 0x044fe40007fde0ff */
[----:B------:R-:W2:Y:S01]  /*23970*/  LDL R10, [R1+0xadc] ;  /* 0x000adc00010a7983 */ /* 0x000ea20000100800 */
[----:B-1----:R-:W-:-:S03]  /*23980*/  IADD3 R8, P3, R3, R22, RZ ;  /* 0x0000001603087210 */ /* 0x002fc60007f7e0ff */
[----:B------:R-:W2:Y:S01]  /*23990*/  LDL R22, [R1+0xb5c] ;  /* 0x000b5c0001167983 */ /* 0x000ea20000100800 */
[----:B----4-:R-:W-:-:S03]  /*239a0*/  IMAD.X R7, R2, 0x1, R19, P6 ;  /* 0x0000000102077824 */ /* 0x010fc600030e0613 */
[----:B------:R-:W4:Y:S01]  /*239b0*/  LDL R19, [R1+0xb1c] ;  /* 0x000b1c0001137983 */ /* 0x000f220000100800 */
[----:B------:R-:W-:-:S03]  /*239c0*/  ISETP.GE.AND P6, PT, R18, R242, PT ;  /* 0x000000f21200720c */ /* 0x000fc60003fc6270 */
[----:B------:R-:W4:Y:S01]  /*239d0*/  LDL R18, [R1+0xb20] ;  /* 0x000b200001127983 */ /* 0x000f220000100800 */
[----:B------:R-:W-:Y:S01]  /*239e0*/  IMAD.X R9, R2, 0x1, R17, P3 ;  /* 0x0000000102097824 */ /* 0x000fe200018e0611 */
[----:B------:R-:W-:Y:S02]  /*239f0*/  ISETP.NE.U32.AND P3, PT, R5, RZ, PT ;  /* 0x000000ff0500720c */ /* 0x000fe40003f65070 */
[----:B------:R-:W4:Y:S01]  /*23a00*/  LDL R17, [R1+0xb28] ;  /* 0x000b280001117983 */ /* 0x000f220000100800 */
[----:B------:R-:W-:-:S03]  /*23a10*/  SEL R5, RZ, 0x4, P6 ;  /* 0x00000004ff057807 */ /* 0x000fc60003000000 */
[----:B------:R-:W-:Y:S04]  /*23a20*/  STL.64 [R1+0x210], R156 ;  /* 0x0002109c01007387 */ /* 0x000fe80000100a00 */
[----:B------:R1:W-:Y:S04]  /*23a30*/  LDGSTS.E [R4+0x3c00], [R6.64], P4 ;  /* 0x03c0000006047fae */ /* 0x0003e8000a121844 */
[----:B------:R-:W-:Y:S01]  /*23a40*/  STL.64 [R1+0x218], R158 ;  /* 0x0002189e01007387 */ /* 0x000fe20000100a00 */
[----:B------:R-:W-:-:S03]  /*23a50*/  SEL R5, R5, RZ, !P0 ;  /* 0x000000ff05057207 */ /* 0x000fc60004000000 */
[----:B------:R1:W-:Y:S02]  /*23a60*/  LDGSTS.E [R4+0x3e00], [R8.64], P4 ;  /* 0x03e0000008047fae */ /* 0x0003e4000a121844 */
[C---:B-1----:R-:W-:Y:S02]  /*23a70*/  IADD3 R6, P6, R3.reuse, R21, RZ ;  /* 0x0000001503067210 */ /* 0x042fe40007fde0ff */
[----:B------:R-:W4:Y:S04]  /*23a80*/  LDL R37, [R1+0xb6c] ;  /* 0x000b6c0001257983 */ /* 0x000f280000100800 */
[----:B------:R-:W4:Y:S01]  /*23a90*/  LDL R21, [R1+0xb60] ;  /* 0x000b600001157983 */ /* 0x000f220000100800 */
[----:B------:R-:W-:-:S03]  /*23aa0*/  IADD3 R8, P0, R3, R35, RZ ;  /* 0x0000002303087210 */ /* 0x000fc60007f1e0ff */
[----:B------:R-:W4:Y:S04]  /*23ab0*/  LDL R38, [R1+0xb64] ;  /* 0x000b640001267983 */ /* 0x000f280000100800 */
[----:B------:R-:W4:Y:S04]  /*23ac0*/  LDL R35, [R1+0xb68] ;  /* 0x000b680001237983 */ /* 0x000f280000100800 */
[----:B------:R-:W-:Y:S04]  /*23ad0*/  STL.64 [R1+0x1f0], R12 ;  /* 0x0001f00c01007387 */ /* 0x000fe80000100a00 */
[----:B------:R1:W-:Y:S04]  /*23ae0*/  STL.64 [R1+0x1f8], R14 ;  /* 0x0001f80e01007387 */ /* 0x0003e80000100a00 */
[----:B-1----:R-:W4:Y:S01]  /*23af0*/  LDL R14, [R1+0xb70] ;  /* 0x000b7000010e7983 */ /* 0x002f220000100800 */
[----:B------:R-:W-:-:S03]  /*23b00*/  IMAD.X R9, R2, 0x1, R116, P0 ;  /* 0x0000000102097824 */ /* 0x000fc600000e0674 */
[----:B------:R-:W4:Y:S01]  /*23b10*/  LDL R15, [R1+0xbb0] ;  /* 0x000bb000010f7983 */ /* 0x000f220000100800 */
[----:B------:R-:W-:-:S03]  /*23b20*/  ISETP.NE.U32.AND P4, PT, R5, RZ, PT ;  /* 0x000000ff0500720c */ /* 0x000fc60003f85070 */
[----:B------:R-:W4:Y:S01]  /*23b30*/  LDL R5, [R1+0xbc0] ;  /* 0x000bc00001057983 */ /* 0x000f220000100800 */
[----:B------:R-:W-:-:S03]  /*23b40*/  IMAD.SHL.U32 R33, R33, 0x4, RZ ;  /* 0x0000000421217824 */ /* 0x000fc600078e00ff */
[----:B------:R-:W4:Y:S01]  /*23b50*/  LDL R116, [R1+0xcd4] ;  /* 0x000cd40001747983 */ /* 0x000f220000100800 */
[----:B---3--:R-:W-:-:S05]  /*23b60*/  IMAD.X R7, R2, 0x1, R11, P6 ;  /* 0x0000000102077824 */ /* 0x008fca00030e060b */
[----:B------:R1:W-:Y:S04]  /*23b70*/  LDGSTS.E [R4+0x4c00], [R6.64], P1 ;  /* 0x04c0000006047fae */ /* 0x0003e80008921844 */
[----:B------:R4:W-:Y:S01]  /*23b80*/  LDGSTS.E [R4+0x4e00], [R8.64], P1 ;  /* 0x04e0000008047fae */ /* 0x0009e20008921844 */
[----:B-1----:R-:W-:-:S03]  /*23b90*/  IADD3 R6, P0, R3, R34, RZ ;  /* 0x0000002203067210 */ /* 0x002fc60007f1e0ff */
[----:B------:R-:W3:Y:S02]  /*23ba0*/  LDL R34, [R1+0xb7c] ;  /* 0x000b7c0001227983 */ /* 0x000ee40000100800 */
[----:B------:R-:W-:Y:S02]  /*23bb0*/  IMAD.X R7, R2, 0x1, R39, P0 ;  /* 0x0000000102077824 */ /* 0x000fe400000e0627 */
[----:B------:R-:W3:Y:S01]  /*23bc0*/  LDL R39, [R1+0xcc8] ;  /* 0x000cc80001277983 */ /* 0x000ee20000100800 */
[----:B--2---:R-:W-:-:S05]  /*23bd0*/  IADD3 R10, P6, R3, R10, RZ ;  /* 0x0000000a030a7210 */ /* 0x004fca0007fde0ff */
[----:B------:R-:W-:Y:S02]  /*23be0*/  IMAD.X R11, R2, 0x1, R32, P6 ;  /* 0x00000001020b7824 */ /* 0x000fe400030e0620 */
[----:B------:R-:W2:Y:S04]  /*23bf0*/  LDL R32, [R1+0xb8c] ;  /* 0x000b8c0001207983 */ /* 0x000ea80000100800 */
[----:B------:R1:W-:Y:S04]  /*23c00*/  LDGSTS.E [R4+0x5c00], [R10.64], P2 ;  /* 0x05c000000a047fae */ /* 0x0003e80009121844 */
[----:B------:R1:W-:Y:S01]  /*23c10*/  LDGSTS.E [R4+0x5e00], [R6.64], P2 ;  /* 0x05e0000006047fae */ /* 0x0003e20009121844 */
[----:B----4-:R-:W-:-:S03]  /*23c20*/  IADD3 R8, P1, R3, R19, RZ ;  /* 0x0000001303087210 */ /* 0x010fc60007f3e0ff */
[----:B------:R-:W4:Y:S01]  /*23c30*/  LDL R19, [R1+0xb80] ;  /* 0x000b800001137983 */ /* 0x000f220000100800 */
[C---:B-1----:R-:W-:Y:S01]  /*23c40*/  IADD3 R10, P0, R3.reuse, R23, RZ ;  /* 0x00000017030a7210 */ /* 0x042fe20007f1e0ff */
[----:B------:R-:W-:Y:S02]  /*23c50*/  IMAD.X R9, R2, 0x1, R18, P1 ;  /* 0x0000000102097824 */ /* 0x000fe400008e0612 */
[----:B------:R-:W4:Y:S01]  /*23c60*/  LDL R23, [R1+0xb9c] ;  /* 0x000b9c0001177983 */ /* 0x000f220000100800 */
[----:B------:R-:W-:-:S03]  /*23c70*/  IADD3 R6, P1, R3, R22, RZ ;  /* 0x0000001603067210 */ /* 0x000fc60007f3e0ff */
[----:B------:R-:W4:Y:S01]  /*23c80*/  LDL R18, [R1+0xb90] ;  /* 0x000b900001127983 */ /* 0x000f220000100800 */
[----:B------:R-:W-:-:S03]  /*23c90*/  IMAD.X R11, R2, 0x1, R17, P0 ;  /* 0x00000001020b7824 */ /* 0x000fc600000e0611 */
[----:B------:R-:W4:Y:S04]  /*23ca0*/  LDL R22, [R1+0xbac] ;  /* 0x000bac0001167983 */ /* 0x000f280000100800 */
[----:B------:R-:W4:Y:S04]  /*23cb0*/  LDL R17, [R1+0xba0] ;  /* 0x000ba00001117983 */ /* 0x000f280000100800 */
[----:B------:R1:W-:Y:S04]  /*23cc0*/  LDGSTS.E [R4+0x6c00], [R8.64], P5 ;  /* 0x06c0000008047fae */ /* 0x0003e8000a921844 */
[----:B------:R1:W-:Y:S01]  /*23cd0*/  LDGSTS.E [R4+0x6e00], [R10.64], P5 ;  /* 0x06e000000a047fae */ /* 0x0003e2000a921844 */
[----:B------:R-:W-:-:S03]  /*23ce0*/  IMAD.X R7, R2, 0x1, R21, P1 ;  /* 0x0000000102077824 */ /* 0x000fc600008e0615 */
[----:B------:R-:W4:Y:S01]  /*23cf0*/  LDL R21, [R1+0xbbc] ;  /* 0x000bbc0001157983 */ /* 0x000f220000100800 */
[----:B-1----:R-:W-:Y:S02]  /*23d00*/  IADD3 R8, P1, R240, R37, RZ ;  /* 0x00000025f0087210 */ /* 0x002fe40007f3e0ff */
[----:B------:R-:W-:Y:S01]  /*23d10*/  IADD3 R12, P0, R3, R38, RZ ;  /* 0x00000026030c7210 */ /* 0x000fe20007f1e0ff */
[----:B------:R-:W1:Y:S04]  /*23d20*/  S2R R37, SR_TID.X ;  /* 0x0000000000257919 */ /* 0x000e680000002100 */
[----:B------:R1:W-:Y:S01]  /*23d30*/  LDGSTS.E [R4+0x7c00], [R6.64], P3 ;  /* 0x07c0000006047fae */ /* 0x0003e20009921844 */
[----:B------:R-:W-:-:S03]  /*23d40*/  IMAD.X R9, R0, 0x1, R14, P1 ;  /* 0x0000000100097824 */ /* 0x000fc600008e060e */
[----:B------:R-:W4:Y:S04]  /*23d50*/  LDL R38, [R1+0xce4] ;  /* 0x000ce40001267983 */ /* 0x000f280000100800 */
[----:B------:R-:W4:Y:S01]  /*23d60*/  LDL R14, [R1+0xbdc] ;  /* 0x000bdc00010e7983 */ /* 0x000f220000100800 */
[----:B-1----:R-:W-:Y:S01]  /*23d70*/  LOP3.LUT R37, R37, 0x60, RZ, 0xc0, !PT ;  /* 0x0000006025257812 */ /* 0x002fe200078ec0ff */
[----:B------:R-:W-:Y:S02]  /*23d80*/  IMAD.X R13, R2, 0x1, R35, P0 ;  /* 0x00000001020d7824 */ /* 0x000fe400000e0623 */
[----:B------:R-:W4:Y:S01]  /*23d90*/  LDL R35, [R1+0xbcc] ;  /* 0x000bcc0001237983 */ /* 0x000f220000100800 */
[----:B------:R-:W-:-:S03]  /*23da0*/  SHF.R.U32.HI R37, RZ, 0x1, R37 ;  /* 0x00000001ff257819 */ /* 0x000fc60000011625 */
[----:B------:R1:W-:Y:S01]  /*23db0*/  LDGSTS.E [R4+0x7e00], [R12.64], P3 ;  /* 0x07e000000c047fae */ /* 0x0003e20009921844 */
[----:B------:R-:W-:-:S03]  /*23dc0*/  LOP3.LUT R33, R33, R37, RZ, 0x3c, !PT ;  /* 0x0000002521217212 */ /* 0x000fc600078e3cff */
[----:B------:R-:W0:Y:S02]  /*23dd0*/  LDGDEPBAR ;  /* 0x00000000000079af */ /* 0x000e240000000000 */
[----:B-1----:R-:W-:Y:S02]  /*23de0*/  IMAD R4, R20, 0x8000, R33 ;  /* 0x0000800014047824 */ /* 0x002fe400078e0221 */
[----:B------:R-:W4:Y:S04]  /*23df0*/  LDL R13, [R1+0xc20] ;  /* 0x000c2000010d7983 */ /* 0x000f280000100800 */
[----:B------:R-:W4:Y:S04]  /*23e00*/  LDL R33, [R1+0xbfc] ;  /* 0x000bfc0001217983 */ /* 0x000f280000100800 */
[----:B------:R1:W-:Y:S04]  /*23e10*/  LDGSTS.E [R4+0x28000], [R8.64], P4 ;  /* 0x2800000008047fae */ /* 0x0003e8000a121844 */
[----:B------:R-:W4:Y:S01]  /*23e20*/  LDL R12, [R1+0xc4c] ;  /* 0x000c4c00010c7983 */ /* 0x000f220000100800 */
[----:B---3--:R-:W-:-:S03]  /*23e30*/  IADD3 R6, P0, R240, R34, RZ ;  /* 0x00000022f0067210 */ /* 0x008fc60007f1e0ff */
[----:B------:R-:W3:Y:S01]  /*23e40*/  LDL R34, [R1+0xbd0] ;  /* 0x000bd00001227983 */ /* 0x000ee20000100800 */
[----:B--2---:R-:W-:-:S03]  /*23e50*/  IADD3 R10, P1, R240, R32, RZ ;  /* 0x00000020f00a7210 */ /* 0x004fc60007f3e0ff */
[----:B------:R-:W2:Y:S01]  /*23e60*/  LDL R32, [R1+0xbec] ;  /* 0x000bec0001207983 */ /* 0x000ea20000100800 */
[----:B----4-:R-:W-:-:S03]  /*23e70*/  IMAD.X R7, R0, 0x1, R19, P0 ;  /* 0x0000000100077824 */ /* 0x010fc600000e0613 */
[----:B------:R-:W4:Y:S01]  /*23e80*/  LDL R19, [R1+0xbe0] ;  /* 0x000be00001137983 */ /* 0x000f220000100800 */
[----:B-1----:R-:W-:-:S03]  /*23e90*/  IADD3 R8, P0, R240, R23, RZ ;  /* 0x00000017f0087210 */ /* 0x002fc60007f1e0ff */
[----:B------:R-:W4:Y:S01]  /*23ea0*/  LDL R23, [R1+0xbf0] ;  /* 0x000bf00001177983 */ /* 0x000f220000100800 */
[----:B------:R-:W-:-:S03]  /*23eb0*/  IMAD.X R11, R0, 0x1, R18, P1 ;  /* 0x00000001000b7824 */ /* 0x000fc600008e0612 */
[----:B------:R1:W-:Y:S04]  /*23ec0*/  LDGSTS.E [R4+0x28400], [R6.64], P4 ;  /* 0x2840000006047fae */ /* 0x0003e8000a121844 */
[----:B------:R-:W4:Y:S01]  /*23ed0*/  LDL R18, [R1+0xc0c] ;  /* 0x000c0c0001127983 */ /* 0x000f220000100800 */
[----:B------:R-:W-:-:S03]  /*23ee0*/  IMAD.X R9, R0, 0x1, R17, P0 ;  /* 0x0000000100097824 */ /* 0x000fc600000e0611 */
[----:B------:R1:W-:Y:S02]  /*23ef0*/  LDGSTS.E [R4+0x28800], [R10.64], P4 ;  /* 0x288000000a047fae */ /* 0x0003e4000a121844 */
[----:B-1----:R-:W-:Y:S02]  /*23f00*/  IADD3 R6, P1, R240, R22, RZ ;  /* 0x00000016f0067210 */ /* 0x002fe40007f3e0ff */
[----:B------:R-:W4:Y:S04]  /*23f10*/  LDL R17, [R1+0xc1c] ;  /* 0x000c1c0001117983 */ /* 0x000f280000100800 */
[----:B------:R-:W4:Y:S01]  /*23f20*/  LDL R22, [R1+0xc00] ;  /* 0x000c000001167983 */ /* 0x000f220000100800 */
[----:B------:R-:W-:-:S03]  /*23f30*/  IMAD.X R7, R0, 0x1, R15, P1 ;  /* 0x0000000100077824 */ /* 0x000fc600008e060f */
[----:B------:R-:W4:Y:S01]  /*23f40*/  LDL R15, [R1+0xc2c] ;  /* 0x000c2c00010f7983 */ /* 0x000f220000100800 */
[----:B------:R-:W-:-:S03]  /*23f50*/  IADD3 R10, P0, R240, R21, RZ ;  /* 0x00000015f00a7210 */ /* 0x000fc60007f1e0ff */
[----:B------:R-:W4:Y:S02]  /*23f60*/  LDL R21, [R1+0xc10] ;  /* 0x000c100001157983 */ /* 0x000f240000100800 */
[----:B------:R-:W-:Y:S02]  /*23f70*/  IMAD.X R11, R0, 0x1, R5, P0 ;  /* 0x00000001000b7824 */ /* 0x000fe400000e0605 */
[----:B------:R1:W-:Y:S04]  /*23f80*/  LDGSTS.E [R4+0x28c00], [R8.64], P4 ;  /* 0x28c0000008047fae */ /* 0x0003e8000a121844 */
[----:B------:R-:W4:Y:S04]  /*23f90*/  LDL R5, [R1+0xc3c] ;  /* 0x000c3c0001057983 */ /* 0x000f280000100800 */
[----:B------:R1:W-:Y:S04]  /*23fa0*/  LDGSTS.E [R4+0x29000], [R6.64], P4 ;  /* 0x2900000006047fae */ /* 0x0003e8000a121844 */
[----:B------:R2:W-:Y:S01]  /*23fb0*/  LDGSTS.E [R4+0x29400], [R10.64], P4 ;  /* 0x294000000a047fae */ /* 0x0005e2000a121844 */
[----:B-1----:R-:W-:-:S03]  /*23fc0*/  IADD3 R6, P0, R240, R14, RZ ;  /* 0x0000000ef0067210 */ /* 0x002fc60007f1e0ff */
[----:B------:R-:W4:Y:S01]  /*23fd0*/  LDL R14, [R1+0xc30] ;  /* 0x000c3000010e7983 */ /* 0x000f220000100800 */
[----:B------:R-:W-:-:S03]  /*23fe0*/  IADD3 R8, P1, R240, R35, RZ ;  /* 0x00000023f0087210 */ /* 0x000fc60007f3e0ff */
[----:B------:R-:W1:Y:S04]  /*23ff0*/  S2R R37, SR_TID.X ;  /* 0x0000000000257919 */ /* 0x000e680000002100 */
[----:B------:R-:W4:Y:S01]  /*24000*/  LDL R35, [R1+0xc24] ;  /* 0x000c240001237983 */ /* 0x000f220000100800 */
[----:B---3--:R-:W-:-:S03]  /*24010*/  IMAD.X R9, R0, 0x1, R34, P1 ;  /* 0x0000000100097824 */ /* 0x008fc600008e0622 */
[----:B------:R-:W3:Y:S04]  /*24020*/  LDL R34, [R1+0xccc] ;  /* 0x000ccc0001227983 */ /* 0x000ee80000100800 */
[----:B------:R1:W-:Y:S01]  /*24030*/  LDGSTS.E [R4+0x29800], [R8.64], P4 ;  /* 0x2980000008047fae */ /* 0x0003e2000a121844 */
[----:B--2---:R-:W-:-:S03]  /*24040*/  IADD3 R10, P1, R240, R32, RZ ;  /* 0x00000020f00a7210 */ /* 0x004fc60007f3e0ff */
[----:B------:R-:W2:Y:S01]  /*24050*/  LDL R32, [R1+0xc40] ;  /* 0x000c400001207983 */ /* 0x000ea20000100800 */
[----:B----4-:R-:W-:Y:S01]  /*24060*/  IMAD.X R7, R0, 0x1, R19, P0 ;  /* 0x0000000100077824 */ /* 0x010fe200000e0613 */
[----:B-1----:R-:W-:Y:S02]  /*24070*/  IADD3 R8, P0, R240, R33, RZ ;  /* 0x00000021f0087210 */ /* 0x002fe40007f1e0ff */
[----:B------:R-:W4:Y:S04]  /*24080*/  LDL R19, [R1+0xc5c] ;  /* 0x000c5c0001137983 */ /* 0x000f280000100800 */
[----:B------:R-:W3:Y:S01]  /*24090*/  LDL R33, [R1+0xc50] ;  /* 0x000c500001217983 */ /* 0x000ee20000100800 */
[----:B------:R-:W-:-:S03]  /*240a0*/  IMAD.X R11, R0, 0x1, R23, P1 ;  /* 0x00000001000b7824 */ /* 0x000fc600008e0617 */
[----:B------:R1:W-:Y:S04]  /*240b0*/  LDGSTS.E [R4+0x29c00], [R6.64], P4 ;  /* 0x29c0000006047fae */ /* 0x0003e8000a121844 */
[----:B------:R-:W3:Y:S04]  /*240c0*/  LDL R23, [R1+0xc6c] ;  /* 0x000c6c0001177983 */ /* 0x000ee80000100800 */
[----:B------:R1:W-:Y:S02]  /*240d0*/  LDGSTS.E [R4+0x2a000], [R10.64], P4 ;  /* 0x2a0000000a047fae */ /* 0x0003e4000a121844 */
[----:B-1----:R-:W-:-:S02]  /*240e0*/  IADD3 R6, P1, R240, R18, RZ ;  /* 0x00000012f0067210 */ /* 0x002fc40007f3e0ff */
[----:B------:R-:W3:Y:S01]  /*240f0*/  LDL R18, [R1+0xc60] ;  /* 0x000c600001127983 */ /* 0x000ee20000100800 */
[----:B------:R-:W-:-:S03]  /*24100*/  IMAD.X R9, R0, 0x1, R22, P0 ;  /* 0x0000000100097824 */ /* 0x000fc600000e0616 */
[----:B------:R-:W3:Y:S01]  /*24110*/  LDL R22, [R1+0xc7c] ;  /* 0x000c7c0001167983 */ /* 0x000ee20000100800 */
[----:B------:R-:W-:-:S03]  /*24120*/  IADD3 R10, P0, R240, R17, RZ ;  /* 0x00000011f00a7210 */ /* 0x000fc60007f1e0ff */
[----:B------:R-:W3:Y:S01]  /*24130*/  LDL R17, [R1+0xc70] ;  /* 0x000c700001117983 */ /* 0x000ee20000100800 */
[----:B------:R-:W-:-:S03]  /*24140*/  IMAD.X R7, R0, 0x1, R21, P1 ;  /* 0x0000000100077824 */ /* 0x000fc600008e0615 */
[----:B------:R1:W-:Y:S04]  /*24150*/  LDGSTS.E [R4+0x2a400], [R8.64], P4 ;  /* 0x2a40000008047fae */ /* 0x0003e8000a121844 */
[----:B------:R-:W3:Y:S01]  /*24160*/  LDL R21, [R1+0xc8c] ;  /* 0x000c8c0001157983 */ /* 0x000ee20000100800 */
[----:B------:R-:W-:-:S03]  /*24170*/  IMAD.X R11, R0, 0x1, R13, P0 ;  /* 0x00000001000b7824 */ /* 0x000fc600000e060d */
[----:B------:R-:W3:Y:S01]  /*24180*/  LDL R13, [R1+0xc9c] ;  /* 0x000c9c00010d7983 */ /* 0x000ee20000100800 */
[----:B-1----:R-:W-:-:S03]  /*24190*/  IADD3 R8, P1, R240, R15, RZ ;  /* 0x0000000ff0087210 */ /* 0x002fc60007f3e0ff */
        /* <DEDUP_REMOVED lines=8> */
[----:B------:R-:W3:Y:S04]  /*24220*/  LDL R12, [R1+0xca0] ;  /* 0x000ca000010c7983 */ /* 0x000ee80000100800 */
[----:B------:R4:W-:Y:S01]  /*24230*/  LDGSTS.E [R4+0x2b000], [R8.64], P4 ;  /* 0x2b00000008047fae */ /* 0x0009e2000a121844 */
[----:B--2---:R-:W-:-:S03]  /*24240*/  IMAD.X R7, R0, 0x1, R32, P0 ;  /* 0x0000000100077824 */ /* 0x004fc600000e0620 */
[----:B------:R-:W2:Y:S04]  /*24250*/  LDL R32, [R1+0xcbc] ;  /* 0x000cbc0001207983 */ /* 0x000ea80000100800 */
[----:B------:R1:W-:Y:S01]  /*24260*/  LDGSTS.E [R4+0x2b400], [R6.64], P4 ;  /* 0x2b40000006047fae */ /* 0x0003e2000a121844 */
[----:B----4-:R-:W-:-:S03]  /*24270*/  IADD3 R8, P0, R240, R19, RZ ;  /* 0x00000013f0087210 */ /* 0x010fc60007f1e0ff */
[----:B------:R-:W4:Y:S01]  /*24280*/  LDL R19, [R1+0xcb0] ;  /* 0x000cb00001137983 */ /* 0x000f220000100800 */
[----:B---3--:R-:W-:-:S03]  /*24290*/  IMAD.X R11, R0, 0x1, R33, P1 ;  /* 0x00000001000b7824 */ /* 0x008fc600008e0621 */
[----:B------:R-:W3:Y:S04]  /*242a0*/  LDL R33, [R1+0xcf0] ;  /* 0x000cf00001217983 */ /* 0x000ee80000100800 */
[----:B------:R1:W-:Y:S02]  /*242b0*/  LDGSTS.E [R4+0x2b800], [R10.64], P4 ;  /* 0x2b8000000a047fae */ /* 0x0003e4000a121844 */
[----:B-1----:R-:W-:Y:S02]  /*242c0*/  IADD3 R6, P1, R240, R23, RZ ;  /* 0x00000017f0067210 */ /* 0x002fe40007f3e0ff */
[----:B------:R-:W3:Y:S01]  /*242d0*/  LDL R23, [R1+0xcc0] ;  /* 0x000cc00001177983 */ /* 0x000ee20000100800 */
[----:B------:R-:W-:-:S03]  /*242e0*/  IMAD.X R9, R0, 0x1, R18, P0 ;  /* 0x0000000100097824 */ /* 0x000fc600000e0612 */
[----:B------:R-:W3:Y:S01]  /*242f0*/  LDL R18, [R1+0xcdc] ;  /* 0x000cdc0001127983 */ /* 0x000ee20000100800 */
[----:B------:R-:W-:-:S03]  /*24300*/  IADD3 R10, P0, R240, R22, RZ ;  /* 0x00000016f00a7210 */ /* 0x000fc60007f1e0ff */
        /* <DEDUP_REMOVED lines=15> */
[----:B------:R2:W-:Y:S04]  /*24400*/  LDGSTS.E [R4+0x2c800], [R8.64], P4 ;  /* 0x2c80000008047fae */ /* 0x0005e8000a121844 */
[----:B------:R-:W3:Y:S01]  /*24410*/  LDL R12, [R1+0xd10] ;  /* 0x000d1000010c7983 */ /* 0x000ee20000100800 */
[----:B-1----:R-:W-:-:S03]  /*24420*/  IADD3 R10, P1, R240, R14, RZ ;  /* 0x0000000ef00a7210 */ /* 0x002fc60007f3e0ff */
[----:B------:R-:W3:Y:S04]  /*24430*/  LDL R14, [R1+0xd1c] ;  /* 0x000d1c00010e7983 */ /* 0x000ee80000100800 */
[----:B------:R1:W-:Y:S01]  /*24440*/  LDGSTS.E [R4+0x2cc00], [R6.64], P4 ;  /* 0x2cc0000006047fae */ /* 0x0003e2000a121844 */
[----:B--2---:R-:W-:-:S03]  /*24450*/  IADD3 R8, P0, R240, R32, RZ ;  /* 0x00000020f0087210 */ /* 0x004fc60007f1e0ff */
[----:B------:R-:W2:Y:S01]  /*24460*/  LDL R32, [R1+0xd38] ;  /* 0x000d380001207983 */ /* 0x000ea20000100800 */
[----:B----4-:R-:W-:Y:S01]  /*24470*/  IMAD.X R11, R0, 0x1, R19, P1 ;  /* 0x00000001000b7824 */ /* 0x010fe200008e0613 */
[----:B-1----:R-:W-:Y:S02]  /*24480*/  IADD3 R6, P1, R240, R34, RZ ;  /* 0x00000022f0067210 */ /* 0x002fe40007f3e0ff */
[----:B------:R-:W4:Y:S04]  /*24490*/  LDL R19, [R1+0xd20] ;  /* 0x000d200001137983 */ /* 0x000f280000100800 */
[----:B------:R1:W-:Y:S04]  /*244a0*/  LDGSTS.E [R4+0x2d000], [R10.64], P4 ;  /* 0x2d0000000a047fae */ /* 0x0003e8000a121844 */
[----:B------:R-:W4:Y:S01]  /*244b0*/  LDL R34, [R1+0xb84] ;  /* 0x000b840001227983 */ /* 0x000f220000100800 */
[----:B---3--:R-:W-:-:S03]  /*244c0*/  IMAD.X R9, R0, 0x1, R23, P0 ;  /* 0x0000000100097824 */ /* 0x008fc600000e0617 */
[----:B------:R-:W3:Y:S04]  /*244d0*/  LDL R23, [R1+0xd48] ;  /* 0x000d480001177983 */ /* 0x000ee80000100800 */
[----:B------:R1:W-:Y:S02]  /*244e0*/  LDGSTS.E [R4+0x2d400], [R8.64], P4 ;  /* 0x2d40000008047fae */ /* 0x0003e4000a121844 */
[----:B-1----:R-:W-:Y:S02]  /*244f0*/  IADD3 R10, P0, R240, R18, RZ ;  /* 0x00000012f00a7210 */ /* 0x002fe40007f1e0ff */
[----:B------:R-:W3:Y:S01]  /*24500*/  LDL R18, [R1+0xd3c] ;  /* 0x000d3c0001127983 */ /* 0x000ee20000100800 */
[----:B------:R-:W-:-:S03]  /*24510*/  IMAD.X R7, R0, 0x1, R22, P1 ;  /* 0x0000000100077824 */ /* 0x000fc600008e0616 */
[----:B------:R-:W3:Y:S04]  /*24520*/  LDL R22, [R1+0xd58] ;  /* 0x000d580001167983 */ /* 0x000ee80000100800 */
[----:B------:R1:W-:Y:S01]  /*24530*/  LDGSTS.E [R4+0x2d800], [R6.64], P4 ;  /* 0x2d80000006047fae */ /* 0x0003e2000a121844 */
[----:B------:R-:W-:-:S03]  /*24540*/  IADD3 R8, P1, R240, R17, RZ ;  /* 0x00000011f0087210 */ /* 0x000fc60007f3e0ff */
[----:B------:R-:W3:Y:S01]  /*24550*/  LDL R17, [R1+0xd4c] ;  /* 0x000d4c0001117983 */ /* 0x000ee20000100800 */
[----:B------:R-:W-:-:S03]  /*24560*/  IMAD.X R11, R0, 0x1, R21, P0 ;  /* 0x00000001000b7824 */ /* 0x000fc600000e0615 */
[----:B------:R-:W3:Y:S01]  /*24570*/  LDL R21, [R1+0xd68] ;  /* 0x000d680001157983 */ /* 0x000ee20000100800 */
[----:B------:R-:W-:-:S03]  /*24580*/  IMAD.X R9, R0, 0x1, R33, P1 ;  /* 0x0000000100097824 */ /* 0x000fc600008e0621 */
[----:B------:R1:W-:Y:S02]  /*24590*/  LDGSTS.E [R4+0x2dc00], [R10.64], P4 ;  /* 0x2dc000000a047fae */ /* 0x0003e4000a121844 */
[C---:B-1----:R-:W-:Y:S02]  /*245a0*/  IADD3 R6, P0, R240.reuse, R15, RZ ;  /* 0x0000000ff0067210 */ /* 0x042fe40007f1e0ff */
[----:B------:R-:W3:Y:S04]  /*245b0*/  LDL R15, [R1+0xd5c] ;  /* 0x000d5c00010f7983 */ /* 0x000ee80000100800 */
[----:B------:R1:W-:Y:S01]  /*245c0*/  LDGSTS.E [R4+0x2e000], [R8.64], P4 ;  /* 0x2e00000008047fae */ /* 0x0003e2000a121844 */
[----:B------:R-:W-:-:S03]  /*245d0*/  IADD3 R10, P1, R240, R13, RZ ;  /* 0x0000000df00a7210 */ /* 0x000fc60007f3e0ff */
[----:B------:R-:W3:Y:S01]  /*245e0*/  LDL R33, [R1+0xb88] ;  /* 0x000b880001217983 */ /* 0x000ee20000100800 */
[----:B------:R-:W-:-:S03]  /*245f0*/  IMAD.X R7, R0, 0x1, R5, P0 ;  /* 0x0000000100077824 */ /* 0x000fc600000e0605 */
[----:B------:R-:W3:Y:S04]  /*24600*/  LDL R13, [R1+0xb74] ;  /* 0x000b7400010d7983 */ /* 0x000ee80000100800 */
[----:B------:R-:W3:Y:S01]  /*24610*/  LDL R5, [R1+0xd6c] ;  /* 0x000d6c0001057983 */ /* 0x000ee20000100800 */
[----:B------:R-:W-:-:S03]  /*24620*/  IMAD.X R11, R0, 0x1, R12, P1 ;  /* 0x00000001000b7824 */ /* 0x000fc600008e060c */
[----:B------:R-:W3:Y:S01]  /*24630*/  LDL R12, [R1+0xb78] ;  /* 0x000b7800010c7983 */ /* 0x000ee20000100800 */
[----:B-1----:R-:W-:-:S03]  /*24640*/  IADD3 R8, P0, R240, R14, RZ ;  /* 0x0000000ef0087210 */ /* 0x002fc60007f1e0ff */
[----:B------:R-:W3:Y:S04]  /*24650*/  LDL R14, [R1+0xb94] ;  /* 0x000b9400010e7983 */ /* 0x000ee80000100800 */
[----:B------:R2:W-:Y:S04]  /*24660*/  LDGSTS.E [R4+0x2e400], [R6.64], P4 ;  /* 0x2e40000006047fae */ /* 0x0005e8000a121844 */
[----:B------:R3:W-:Y:S01]  /*24670*/  LDGSTS.E [R4+0x2e800], [R10.64], P4 ;  /* 0x2e8000000a047fae */ /* 0x0007e2000a121844 */
[----:B------:R-:W-:-:S04]  /*24680*/  LOP3.LUT R37, R37, 0x60, RZ, 0xc0, !PT ;  /* 0x0000006025257812 */ /* 0x000fc800078ec0ff */
[----:B------:R-:W-:Y:S02]  /*24690*/  SHF.R.U32.HI R37, RZ, 0x1, R37 ;  /* 0x00000001ff257819 */ /* 0x000fe40000011625 */
[----:B--2---:R-:W-:Y:S02]  /*246a0*/  IADD3 R6, P1, R240, R32, RZ ;  /* 0x00000020f0067210 */ /* 0x004fe40007f3e0ff */
[----:B------:R-:W2:Y:S01]  /*246b0*/  LDL R32, [R1+0xba4] ;  /* 0x000ba40001207983 */ /* 0x000ea20000100800 */
[----:B----4-:R-:W-:-:S03]  /*246c0*/  IMAD.X R9, R0, 0x1, R19, P0 ;  /* 0x0000000100097824 */ /* 0x010fc600000e0613 */
[----:B------:R-:W4:Y:S04]  /*246d0*/  LDL R19, [R1+0xb98] ;  /* 0x000b980001137983 */ /* 0x000f280000100800 */
[----:B------:R1:W-:Y:S01]  /*246e0*/  LDGSTS.E [R4+0x2ec00], [R8.64], P4 ;  /* 0x2ec0000008047fae */ /* 0x0003e2000a121844 */
[----:B---3--:R-:W-:-:S03]  /*246f0*/  IADD3 R10, P0, R240, R23, RZ ;  /* 0x00000017f00a7210 */ /* 0x008fc60007f1e0ff */
[----:B------:R-:W3:Y:S01]  /*24700*/  LDL R23, [R1+0xbb4] ;  /* 0x000bb40001177983 */ /* 0x000ee20000100800 */
[----:B------:R-:W-:-:S03]  /*24710*/  IMAD.X R7, R0, 0x1, R18, P1 ;  /* 0x0000000100077824 */ /* 0x000fc600008e0612 */
[----:B------:R-:W3:Y:S01]  /*24720*/  LDL R18, [R1+0xba8] ;  /* 0x000ba80001127983 */ /* 0x000ee20000100800 */
[----:B-1----:R-:W-:-:S03]  /*24730*/  IADD3 R8, P1, R240, R22, RZ ;  /* 0x00000016f0087210 */ /* 0x002fc60007f3e0ff */
[----:B------:R-:W3:Y:S04]  /*24740*/  LDL R22, [R1+0xbc4] ;  /* 0x000bc40001167983 */ /* 0x000ee80000100800 */
[----:B------:R1:W-:Y:S01]  /*24750*/  LDGSTS.E [R4+0x2f000], [R6.64], P4 ;  /* 0x2f00000006047fae */ /* 0x0003e2000a121844 */
[----:B------:R-:W-:-:S03]  /*24760*/  IMAD.X R11, R0, 0x1, R17, P0 ;  /* 0x00000001000b7824 */ /* 0x000fc600000e0611 */
        /* <DEDUP_REMOVED lines=9> */
[----:B------:R-:W-:Y:S01]  /*24800*/  IMAD.X R7, R0, 0x1, R5, P2 ;  /* 0x0000000100077824 */ /* 0x000fe200010e0605 */
[----:B------:R-:W-:Y:S02]  /*24810*/  LOP3.LUT R5, R36, R37, RZ, 0x3c, !PT ;  /* 0x0000002524057212 */ /* 0x000fe400078e3cff */
[----:B-1----:R-:W-:Y:S01]  /*24820*/  IADD3 R8, P1, R240, R34, RZ ;  /* 0x00000022f0087210 */ /* 0x002fe20007f3e0ff */
[----:B------:R-:W-:Y:S01]  /*24830*/  IMAD.X R11, R0, 0x1, R12, P0 ;  /* 0x00000001000b7824 */ /* 0x000fe200000e060c */
[----:B------:R-:W-:Y:S01]  /*24840*/  LOP3.LUT R5, R5, 0x40, RZ, 0x3c, !PT ;  /* 0x0000004005057812 */ /* 0x000fe200078e3cff */
[----:B------:R-:W3:Y:S04]  /*24850*/  LDL R12, [R1+0xbd8] ;  /* 0x000bd800010c7983 */ /* 0x000ee80000100800 */
[----:B------:R-:W-:Y:S01]  /*24860*/  IMAD R5, R20, 0x8000, R5 ;  /* 0x0000800014057824 */ /* 0x000fe200078e0205 */
[----:B------:R1:W-:Y:S04]  /*24870*/  LDGSTS.E [R4+0x2fc00], [R6.64], P4 ;  /* 0x2fc0000006047fae */ /* 0x0003e8000a121844 */
[----:B------:R-:W3:Y:S01]  /*24880*/  LDL R20, [R1+0xbf4] ;  /* 0x000bf40001147983 */ /* 0x000ee20000100800 */
[----:B------:R-:W-:-:S03]  /*24890*/  IMAD.X R9, R0, 0x1, R33, P1 ;  /* 0x0000000100097824 */ /* 0x000fc600008e0621 */
[----:B------:R2:W-:Y:S01]  /*248a0*/  LDGSTS.E [R5+0x28200], [R10.64], P4 ;  /* 0x282000000a057fae */ /* 0x0005e2000a121844 */
[----:B-1----:R-:W-:-:S03]  /*248b0*/  IADD3 R6, P0, R240, R14, RZ ;  /* 0x0000000ef0067210 */ /* 0x002fc60007f1e0ff */
[----:B------:R-:W3:Y:S04]  /*248c0*/  LDL R4, [R1+0xbf8] ;  /* 0x000bf80001047983 */ /* 0x000ee80000100800 */
[----:B------:R-:W3:Y:S04]  /*248d0*/  LDL R14, [R1+0xbe8] ;  /* 0x000be800010e7983 */ /* 0x000ee80000100800 */
[----:B------:R3:W-:Y:S04]  /*248e0*/  LDGSTS.E [R5+0x28600], [R8.64], P4 ;  /* 0x2860000008057fae */ /* 0x0007e8000a121844 */
[----:B------:R-:W3:Y:S04]  /*248f0*/  LDL R36, [R1+0xc08] ;  /* 0x000c080001247983 */ /* 0x000ee80000100800 */
[----:B------:R-:W3:Y:S04]  /*24900*/  LDL R34, [R1+0xc34] ;  /* 0x000c340001227983 */ /* 0x000ee80000100800 */
[----:B------:R-:W3:Y:S04]  /*24910*/  LDL R33, [R1+0xc44] ;  /* 0x000c440001217983 */ /* 0x000ee80000100800 */
[----:B------:R-:W3:Y:S01]  /*24920*/  LDL R37, [R1+0xcd8] ;  /* 0x000cd80001257983 */ /* 0x000ee20000100800 */
[----:B--2---:R-:W-:-:S03]  /*24930*/  IADD3 R10, P1, R240, R32, RZ ;  /* 0x00000020f00a7210 */ /* 0x004fc60007f3e0ff */
[----:B------:R-:W2:Y:S01]  /*24940*/  LDL R32, [R1+0xc38] ;  /* 0x000c380001207983 */ /* 0x000ea20000100800 */
[----:B----4-:R-:W-:-:S03]  /*24950*/  IMAD.X R7, R0, 0x1, R19, P0 ;  /* 0x0000000100077824 */ /* 0x010fc600000e0613 */
[----:B------:R-:W4:Y:S04]  /*24960*/  LDL R19, [R1+0xc04] ;  /* 0x000c040001137983 */ /* 0x000f280000100800 */
[----:B------:R1:W-:Y:S01]  /*24970*/  LDGSTS.E [R5+0x28a00], [R6.64], P4 ;  /* 0x28a0000006057fae */ /* 0x0003e2000a121844 */
[----:B---3--:R-:W-:-:S03]  /*24980*/  IADD3 R8, P0, R240, R23, RZ ;  /* 0x00000017f0087210 */ /* 0x008fc60007f1e0ff */
[----:B------:R-:W3:Y:S01]  /*24990*/  LDL R23, [R1+0xc64] ;  /* 0x000c640001177983 */ /* 0x000ee20000100800 */
[----:B------:R-:W-:-:S03]  /*249a0*/  IMAD.X R11, R0, 0x1, R18, P1 ;  /* 0x00000001000b7824 */ /* 0x000fc600008e0612 */
[----:B------:R-:W2:Y:S01]  /*249b0*/  LDL R18, [R1+0xc14] ;  /* 0x000c140001127983 */ /* 0x000ea20000100800 */
[----:B-1----:R-:W-:-:S03]  /*249c0*/  IADD3 R6, P1, R240, R22, RZ ;  /* 0x00000016f0067210 */ /* 0x002fc60007f3e0ff */
[----:B------:R1:W-:Y:S04]  /*249d0*/  LDGSTS.E [R5+0x28e00], [R10.64], P4 ;  /* 0x28e000000a057fae */ /* 0x0003e8000a121844 */
[----:B------:R-:W3:Y:S01]  /*249e0*/  LDL R22, [R1+0xc58] ;  /* 0x000c580001167983 */ /* 0x000ee20000100800 */
        /* <DEDUP_REMOVED lines=11> */
[----:B------:R-:W3:Y:S04]  /*24aa0*/  LDL R12, [R1+0xc48] ;  /* 0x000c4800010c7983 */ /* 0x000ee80000100800 */
[----:B------:R4:W-:Y:S01]  /*24ab0*/  LDGSTS.E [R5+0x29a00], [R10.64], P4 ;  /* 0x29a000000a057fae */ /* 0x0009e2000a121844 */
[----:B-1----:R-:W-:-:S03]  /*24ac0*/  IADD3 R6, P0, R240, R20, RZ ;  /* 0x00000014f0067210 */ /* 0x002fc60007f1e0ff */
[----:B------:R-:W3:Y:S02]  /*24ad0*/  LDL R20, [R1+0xc84] ;  /* 0x000c840001147983 */ /* 0x000ee40000100800 */
[C---:B------:R-:W-:Y:S02]  /*24ae0*/  IMAD.X R7, R0.reuse, 0x1, R4, P0 ;  /* 0x0000000100077824 */ /* 0x040fe400000e0604 */
[----:B------:R-:W3:Y:S01]  /*24af0*/  LDL R4, [R1+0xc78] ;  /* 0x000c780001047983 */ /* 0x000ee20000100800 */
[----:B------:R-:W-:-:S03]  /*24b00*/  IMAD.X R9, R0, 0x1, R14, P1 ;  /* 0x0000000100097824 */ /* 0x000fc600008e060e */
[----:B------:R-:W3:Y:S04]  /*24b10*/  LDL R14, [R1+0xc68] ;  /* 0x000c6800010e7983 */ /* 0x000ee80000100800 */
[----:B------:R2:W-:Y:S04]  /*24b20*/  LDGSTS.E [R5+0x29e00], [R8.64], P4 ;  /* 0x29e0000008057fae */ /* 0x0005e8000a121844 */
[----:B------:R1:W-:Y:S01]  /*24b30*/  LDGSTS.E [R5+0x2a200], [R6.64], P4 ;  /* 0x2a20000006057fae */ /* 0x0003e2000a121844 */
[----:B----4-:R-:W-:-:S03]  /*24b40*/  IADD3 R10, P1, R240, R19, RZ ;  /* 0x00000013f00a7210 */ /* 0x010fc60007f3e0ff */
[----:B------:R-:W4:Y:S02]  /*24b50*/  LDL R19, [R1+0xc94] ;  /* 0x000c940001137983 */ /* 0x000f240000100800 */
[----:B------:R-:W-:Y:S01]  /*24b60*/  IMAD.X R11, R0, 0x1, R36, P1 ;  /* 0x00000001000b7824 */ /* 0x000fe200008e0624 */
[C---:B-1----:R-:W-:Y:S01]  /*24b70*/  IADD3 R6, P1, R240.reuse, R35, RZ ;  /* 0x00000023f0067210 */ /* 0x042fe20007f3e0ff */
[----:B------:R-:W4:Y:S04]  /*24b80*/  LDL R36, [R1+0xcf4] ;  /* 0x000cf40001247983 */ /* 0x000f280000100800 */
[----:B------:R1:W-:Y:S04]  /*24b90*/  LDGSTS.E [R5+0x2a600], [R10.64], P4 ;  /* 0x2a6000000a057fae */ /* 0x0003e8000a121844 */
[----:B------:R-:W4:Y:S01]  /*24ba0*/  LDL R35, [R1+0xce8] ;  /* 0x000ce80001237983 */ /* 0x000f220000100800 */
[----:B--2---:R-:W-:-:S03]  /*24bb0*/  IADD3 R8, P0, R240, R18, RZ ;  /* 0x00000012f0087210 */ /* 0x004fc60007f1e0ff */
[----:B------:R-:W2:Y:S02]  /*24bc0*/  LDL R18, [R1+0xc88] ;  /* 0x000c880001127983 */ /* 0x000ea40000100800 */
[----:B---3--:R-:W-:Y:S01]  /*24bd0*/  IMAD.X R9, R0, 0x1, R17, P0 ;  /* 0x0000000100097824 */ /* 0x008fe200000e0611 */
[----:B-1----:R-:W-:Y:S01]  /*24be0*/  IADD3 R10, P0, R240, R34, RZ ;  /* 0x00000022f00a7210 */ /* 0x002fe20007f1e0ff */
[----:B------:R-:W3:Y:S04]  /*24bf0*/  LDL R17, [R1+0xca4] ;  /* 0x000ca40001117983 */ /* 0x000ee80000100800 */
[----:B------:R1:W-:Y:S01]  /*24c00*/  LDGSTS.E [R5+0x2aa00], [R8.64], P4 ;  /* 0x2aa0000008057fae */ /* 0x0003e2000a121844 */
[----:B------:R-:W-:-:S03]  /*24c10*/  IMAD.X R11, R0, 0x1, R32, P0 ;  /* 0x00000001000b7824 */ /* 0x000fc600000e0620 */
[----:B------:R-:W3:Y:S04]  /*24c20*/  LDL R34, [R1+0xd04] ;  /* 0x000d040001227983 */ /* 0x000ee80000100800 */
[----:B------:R-:W3:Y:S01]  /*24c30*/  LDL R32, [R1+0xd14] ;  /* 0x000d140001207983 */ /* 0x000ee20000100800 */
[----:B------:R-:W-:Y:S01]  /*24c40*/  IMAD.X R7, R0, 0x1, R15, P1 ;  /* 0x0000000100077824 */ /* 0x000fe200008e060f */
[C---:B-1----:R-:W-:Y:S02]  /*24c50*/  IADD3 R8, P1, R240.reuse, R33, RZ ;  /* 0x00000021f0087210 */ /* 0x042fe40007f3e0ff */
[----:B------:R-:W3:Y:S04]  /*24c60*/  LDL R15, [R1+0xc98] ;  /* 0x000c9800010f7983 */ /* 0x000ee80000100800 */
[----:B------:R1:W-:Y:S04]  /*24c70*/  LDGSTS.E [R5+0x2ae00], [R6.64], P4 ;  /* 0x2ae0000006057fae */ /* 0x0003e8000a121844 */
[----:B------:R1:W-:Y:S04]  /*24c80*/  LDGSTS.E [R5+0x2b200], [R10.64], P4 ;  /* 0x2b2000000a057fae */ /* 0x0003e8000a121844 */
[----:B------:R-:W3:Y:S01]  /*24c90*/  LDL R33, [R1+0xcf8] ;  /* 0x000cf80001217983 */ /* 0x000ee20000100800 */
[----:B-1----:R-:W-:-:S03]  /*24ca0*/  IADD3 R6, P0, R240, R13, RZ ;  /* 0x0000000df0067210 */ /* 0x002fc60007f1e0ff */
[----:B------:R-:W3:Y:S01]  /*24cb0*/  LDL R13, [R1+0xcb4] ;  /* 0x000cb400010d7983 */ /* 0x000ee20000100800 */
[----:B------:R-:W-:Y:S01]  /*24cc0*/  IMAD.X R9, R0, 0x1, R12, P1 ;  /* 0x0000000100097824 */ /* 0x000fe200008e060c */
[----:B------:R-:W-:Y:S01]  /*24cd0*/  IADD3 R10, P1, R240, R23, RZ ;  /* 0x00000017f00a7210 */ /* 0x000fe20007f3e0ff */
[----:B------:R-:W-:Y:S01]  /*24ce0*/  IMAD.X R7, R0, 0x1, R22, P0 ;  /* 0x0000000100077824 */ /* 0x000fe200000e0616 */
[----:B------:R-:W3:Y:S04]  /*24cf0*/  LDL R12, [R1+0xca8] ;  /* 0x000ca800010c7983 */ /* 0x000ee80000100800 */
[----:B------:R1:W-:Y:S04]  /*24d00*/  LDGSTS.E [R5+0x2b600], [R8.64], P4 ;  /* 0x2b60000008057fae */ /* 0x0003e8000a121844 */
[----:B------:R1:W-:Y:S04]  /*24d10*/  LDGSTS.E [R5+0x2ba00], [R6.64], P4 ;  /* 0x2ba0000006057fae */ /* 0x0003e8000a121844 */
[----:B------:R-:W3:Y:S01]  /*24d20*/  LDL R23, [R1+0xd08] ;  /* 0x000d080001177983 */ /* 0x000ee20000100800 */
[----:B-1----:R-:W-:-:S03]  /*24d30*/  IADD3 R8, P0, R240, R21, RZ ;  /* 0x00000015f0087210 */ /* 0x002fc60007f1e0ff */
[----:B------:R-:W3:Y:S01]  /*24d40*/  LDL R22, [R1+0xd24] ;  /* 0x000d240001167983 */ /* 0x000ee20000100800 */
[C---:B------:R-:W-:Y:S02]  /*24d50*/  IMAD.X R11, R0.reuse, 0x1, R14, P1 ;  /* 0x00000001000b7824 */ /* 0x040fe400008e060e */
[----:B------:R-:W-:Y:S01]  /*24d60*/  IMAD.X R9, R0, 0x1, R4, P0 ;  /* 0x0000000100097824 */ /* 0x000fe200000e0604 */
[----:B------:R-:W3:Y:S04]  /*24d70*/  LDL R14, [R1+0xcc4] ;  /* 0x000cc400010e7983 */ /* 0x000ee80000100800 */
[----:B------:R-:W3:Y:S01]  /*24d80*/  LDL R4, [R1+0xcb8] ;  /* 0x000cb80001047983 */ /* 0x000ee20000100800 */
[----:B------:R-:W-:-:S03]  /*24d90*/  IADD3 R6, P1, R240, R20, RZ ;  /* 0x00000014f0067210 */ /* 0x000fc60007f3e0ff */
[----:B------:R4:W-:Y:S04]  /*24da0*/  LDGSTS.E [R5+0x2be00], [R10.64], P4 ;  /* 0x2be000000a057fae */ /* 0x0009e8000a121844 */
[----:B------:R-:W3:Y:S04]  /*24db0*/  LDL R21, [R1+0xd18] ;  /* 0x000d180001157983 */ /* 0x000ee80000100800 */
[----:B------:R3:W-:Y:S04]  /*24dc0*/  LDGSTS.E [R5+0x2c200], [R8.64], P4 ;  /* 0x2c20000008057fae */ /* 0x0007e8000a121844 */
[----:B------:R-:W3:Y:S01]  /*24dd0*/  LDL R20, [R1+0xd40] ;  /* 0x000d400001147983 */ /* 0x000ee20000100800 */
[----:B----4-:R-:W-:-:S03]  /*24de0*/  IADD3 R10, P0, R240, R19, RZ ;  /* 0x00000013f00a7210 */ /* 0x010fc60007f1e0ff */
[----:B------:R-:W4:Y:S01]  /*24df0*/  LDL R19, [R1+0xd34] ;  /* 0x000d340001137983 */ /* 0x000f220000100800 */
[----:B--2---:R-:W-:-:S03]  /*24e00*/  IMAD.X R7, R0, 0x1, R18, P1 ;  /* 0x0000000100077824 */ /* 0x004fc600008e0612 */
[----:B------:R-:W2:Y:S04]  /*24e10*/  LDL R18, [R1+0xd44] ;  /* 0x000d440001127983 */ /* 0x000ea80000100800 */
[----:B------:R1:W-:Y:S01]  /*24e20*/  LDGSTS.E [R5+0x2c600], [R6.64], P4 ;  /* 0x2c60000006057fae */ /* 0x0003e2000a121844 */
[----:B---3--:R-:W-:-:S03]  /*24e30*/  IADD3 R8, P1, R240, R17, RZ ;  /* 0x00000011f0087210 */ /* 0x008fc60007f3e0ff */
        /* <DEDUP_REMOVED lines=13> */
[----:B-1----:R-:W-:Y:S01]  /*24f10*/  IADD3 R8, P0, R240, R116, RZ ;  /* 0x00000074f0087210 */ /* 0x002fe20007f1e0ff */
[C---:B------:R-:W-:Y:S02]  /*24f20*/  IMAD.X R11, R0.reuse, 0x1, R39, P1 ;  /* 0x00000001000b7824 */ /* 0x040fe400008e0627 */
[----:B------:R1:W-:Y:S02]  /*24f30*/  LDGSTS.E [R5+0x2d200], [R6.64], P4 ;  /* 0x2d20000006057fae */ /* 0x0003e4000a121844 */
[----:B------:R-:W-:Y:S02]  /*24f40*/  IMAD.X R9, R0, 0x1, R37, P0 ;  /* 0x0000000100097824 */ /* 0x000fe400000e0625 */
[----:B------:R1:W-:Y:S04]  /*24f50*/  LDGSTS.E [R5+0x2d600], [R10.64], P4 ;  /* 0x2d6000000a057fae */ /* 0x0003e8000a121844 */
[----:B------:R1:W-:Y:S02]  /*24f60*/  LDGSTS.E [R5+0x2da00], [R8.64], P4 ;  /* 0x2da0000008057fae */ /* 0x0003e4000a121844 */
[----:B-1----:R-:W-:-:S02]  /*24f70*/  IADD3 R6, P1, R240, R38, RZ ;  /* 0x00000026f0067210 */ /* 0x002fc40007f3e0ff */
[----:B------:R-:W-:-:S03]  /*24f80*/  IADD3 R10, P0, R240, R36, RZ ;  /* 0x00000024f00a7210 */ /* 0x000fc60007f1e0ff */
[----:B------:R-:W-:Y:S01]  /*24f90*/  IMAD.X R7, R0, 0x1, R35, P1 ;  /* 0x0000000100077824 */ /* 0x000fe200008e0623 */
[----:B------:R-:W-:Y:S01]  /*24fa0*/  IADD3 R8, P1, R240, R34, RZ ;  /* 0x00000022f0087210 */ /* 0x000fe20007f3e0ff */
[----:B------:R-:W-:-:S03]  /*24fb0*/  IMAD.X R11, R0, 0x1, R33, P0 ;  /* 0x00000001000b7824 */ /* 0x000fc600000e0621 */
[----:B------:R1:W-:Y:S01]  /*24fc0*/  LDGSTS.E [R5+0x2de00], [R6.64], P4 ;  /* 0x2de0000006057fae */ /* 0x0003e2000a121844 */
[----:B------:R-:W-:-:S03]  /*24fd0*/  IMAD.X R9, R0, 0x1, R23, P1 ;  /* 0x0000000100097824 */ /* 0x000fc600008e0617 */
[----:B------:R1:W-:Y:S01]  /*24fe0*/  LDGSTS.E [R5+0x2e200], [R10.64], P4 ;  /* 0x2e2000000a057fae */ /* 0x0003e2000a121844 */
[----:B------:R-:W-:-:S03]  /*24ff0*/  IMAD.MOV.U32 R37, RZ, RZ, 0x1f ;  /* 0x0000001fff257424 */ /* 0x000fc600078e00ff */
[----:B------:R1:W-:Y:S02]  /*25000*/  LDGSTS.E [R5+0x2e600], [R8.64], P4 ;  /* 0x2e60000008057fae */ /* 0x0003e4000a121844 */
[C---:B-1----:R-:W-:Y:S02]  /*25010*/  IADD3 R6, P0, R240.reuse, R32, RZ ;  /* 0x00000020f0067210 */ /* 0x042fe40007f1e0ff */
[----:B------:R-:W-:-:S03]  /*25020*/  IADD3 R10, P1, R240, R22, RZ ;  /* 0x00000016f00a7210 */ /* 0x000fc60007f3e0ff */
[----:B------:R-:W-:Y:S01]  /*25030*/  IMAD.X R7, R0, 0x1, R21, P0 ;  /* 0x0000000100077824 */ /* 0x000fe200000e0615 */
[----:B------:R-:W-:-:S04]  /*25040*/  IADD3 R37, R37, c[0x0][0x180], RZ ;  /* 0x0000600025257a10 */ /* 0x000fc80007ffe0ff */
[----:B------:R1:W-:Y:S01]  /*25050*/  LDGSTS.E [R5+0x2ea00], [R6.64], P4 ;  /* 0x2ea0000006057fae */ /* 0x0003e2000a121844 */
[----:B------:R-:W-:Y:S02]  /*25060*/  IADD3 R8, P0, R240, R20, RZ ;  /* 0x00000014f0087210 */ /* 0x000fe40007f1e0ff */
[----:B------:R-:W-:Y:S01]  /*25070*/  IADD3 R16, R16, 0x1, RZ ;  /* 0x0000000110107810 */ /* 0x000fe20007ffe0ff */
[----:B------:R-:W-:Y:S02]  /*25080*/  IMAD.MOV.U32 R33, RZ, RZ, c[0x0][0x188] ;  /* 0x00006200ff217624 */ /* 0x000fe400078e00ff */
[----:B------:R-:W-:Y:S02]  /*25090*/  IMAD.MOV.U32 R32, RZ, RZ, c[0x0][0x18c] ;  /* 0x00006300ff207624 */ /* 0x000fe400078e00ff */
[----:B------:R1:W-:Y:S02]  /*250a0*/  STL [R1+0x964], R16 ;  /* 0x0009641001007387 */ /* 0x0003e40000100800 */
[----:B------:R-:W-:-:S05]  /*250b0*/  IMAD.SHL.U32 R32, R32, 0x20, RZ ;  /* 0x0000002020207824 */ /* 0x000fca00078e00ff */
[----:B------:R-:W-:Y:S02]  /*250c0*/  SHF.R.S32.HI R32, RZ, 0x1f, R32 ;  /* 0x0000001fff207819 */ /* 0x000fe40000011420 */
[----:B------:R-:W-:Y:S01]  /*250d0*/  IADD3 R242, R242, -0x20, RZ ;  /* 0xffffffe0f2f27810 */ /* 0x000fe20007ffe0ff */
[----:B----4-:R-:W-:-:S05]  /*250e0*/  IMAD.X R11, R0, 0x1, R19, P1 ;  /* 0x00000001000b7824 */ /* 0x010fca00008e0613 */
[----:B------:R3:W-:Y:S01]  /*250f0*/  LDGSTS.E [R5+0x2ee00], [R10.64], P4 ;  /* 0x2ee000000a057fae */ /* 0x0007e2000a121844 */
[----:B--2---:R-:W-:-:S05]  /*25100*/  IMAD.X R9, R0, 0x1, R18, P0 ;  /* 0x0000000100097824 */ /* 0x004fca00000e0612 */
[----:B------:R2:W-:Y:S01]  /*25110*/  LDGSTS.E [R5+0x2f200], [R8.64], P4 ;  /* 0x2f20000008057fae */ /* 0x0005e2000a121844 */
[C---:B---3--:R-:W-:Y:S02]  /*25120*/  IADD3 R10, P0, R240.reuse, R17, RZ ;  /* 0x00000011f00a7210 */ /* 0x048fe40007f1e0ff */
[----:B-1----:R-:W-:-:S05]  /*25130*/  IADD3 R6, P1, R240, R13, RZ ;  /* 0x0000000df0067210 */ /* 0x002fca0007f3e0ff */
[----:B------:R-:W-:Y:S01]  /*25140*/  IMAD.X R7, R0, 0x1, R15, P1 ;  /* 0x0000000100077824 */ /* 0x000fe200008e060f */
[----:B------:R-:W-:Y:S02]  /*25150*/  SHF.R.S32.HI R15, RZ, 0x1f, R37 ;  /* 0x0000001fff0f7819 */ /* 0x000fe40000011425 */
[----:B------:R-:W-:Y:S02]  /*25160*/  IADD3 R12, P2, R240, R12, RZ ;  /* 0x0000000cf00c7210 */ /* 0x000fe40007f5e0ff */
[----:B------:R-:W-:Y:S01]  /*25170*/  LEA.HI R15, R15, R37, RZ, 0x5 ;  /* 0x000000250f0f7211 */ /* 0x000fe200078f28ff */
[----:B------:R2:W-:Y:S03]  /*25180*/  LDGSTS.E [R5+0x2f600], [R6.64], P4 ;  /* 0x2f60000006057fae */ /* 0x0005e6000a121844 */
[----:B------:R-:W-:Y:S01]  /*25190*/  SHF.R.S32.HI R15, RZ, 0x5, R15 ;  /* 0x00000005ff0f7819 */ /* 0x000fe2000001140f */
[----:B------:R-:W-:-:S02]  /*251a0*/  IMAD.X R13, R0, 0x1, R14, P2 ;  /* 0x00000001000d7824 */ /* 0x000fc400010e060e */
[----:B------:R-:W-:Y:S02]  /*251b0*/  IMAD.MOV.U32 R14, RZ, RZ, c[0x0][0x18c] ;  /* 0x00006300ff0e7624 */ /* 0x000fe400078e00ff */
[----:B------:R-:W-:Y:S01]  /*251c0*/  IMAD.X R11, R0, 0x1, R4, P0 ;  /* 0x00000001000b7824 */ /* 0x000fe200000e0604 */
[----:B------:R-:W-:Y:S01]  /*251d0*/  ISETP.NE.U32.AND P0, PT, R15, R16, PT ;  /* 0x000000100f00720c */ /* 0x000fe20003f05070 */
[C---:B------:R-:W-:Y:S01]  /*251e0*/  IMAD.SHL.U32 R4, R33.reuse, 0x20, RZ ;  /* 0x0000002021047824 */ /* 0x040fe200078e00ff */
[----:B------:R2:W-:Y:S01]  /*251f0*/  LDGSTS.E [R5+0x2fa00], [R12.64], P4 ;  /* 0x2fa000000c057fae */ /* 0x0005e2000a121844 */
[----:B------:R-:W-:Y:S02]  /*25200*/  IMAD.SHL.U32 R33, R33, 0x20, RZ ;  /* 0x0000002021217824 */ /* 0x000fe400078e00ff */
[----:B------:R-:W-:Y:S01]  /*25210*/  IMAD.SHL.U32 R14, R14, 0x20, RZ ;  /* 0x000000200e0e7824 */ /* 0x000fe200078e00ff */
[----:B------:R-:W-:Y:S01]  /*25220*/  LEA R3, P2, R4, R3, 0x2 ;  /* 0x0000000304037211 */ /* 0x000fe200078410ff */
[----:B------:R2:W-:Y:S01]  /*25230*/  LDGSTS.E [R5+0x2fe00], [R10.64], P4 ;  /* 0x2fe000000a057fae */ /* 0x0005e2000a121844 */
[----:B------:R-:W-:-:S02]  /*25240*/  SHF.R.S32.HI R33, RZ, 0x1f, R33 ;  /* 0x0000001fff217819 */ /* 0x000fc40000011421 */
[C---:B------:R-:W-:Y:S01]  /*25250*/  LEA R240, P1, R14.reuse, R240, 0x2 ;  /* 0x000000f00ef07211 */ /* 0x040fe200078210ff */
[----:B------:R-:W0:Y:S01]  /*25260*/  LDGDEPBAR ;  /* 0x00000000000079af */ /* 0x000e220000000000 */
[----:B------:R-:W-:Y:S02]  /*25270*/  SHF.L.U64.HI R14, R14, 0x2, R32 ;  /* 0x000000020e0e7819 */ /* 0x000fe40000010220 */
[----:B------:R-:W-:-:S03]  /*25280*/  SHF.L.U64.HI R4, R4, 0x2, R33 ;  /* 0x0000000204047819 */ /* 0x000fc60000010221 */
[----:B------:R-:W-:Y:S02]  /*25290*/  IMAD.X R0, R0, 0x1, R14, P1 ;  /* 0x0000000100007824 */ /* 0x000fe400008e060e */
[----:B------:R-:W-:Y:S01]  /*252a0*/  IMAD.X R2, R2, 0x1, R4, P2 ;  /* 0x0000000102027824 */ /* 0x000fe200010e0604 */
[----:B--2---:R-:W-:Y:S01]  /*252b0*/  @!P0 CALL.REL.NOINC `(.L_x_1) ;  /* 0x0000001000008944 */ /* 0x004fe20003c00000 */
[----:B------:R-:W-:Y:S05]  /*252c0*/  BRA `(.L_x_2) ;  /* 0xfffef21000007947 */ /* 0x000fea000383ffff */
.L_x_1:
[----:B------:R-:W3:Y:S01]  /*252d0*/  LDL.LU R4, [R1+0xd9c] ;  /* 0x000d9c0001047983 */ /* 0x000ee20000300800 */
[----:B------:R-:W-:-:S04]  /*252e0*/  DEPBAR.LE SB0, 0x0 ;  /* 0x000080000000791a */ /* 0x000fc80000000000 */
[----:B------:R-:W1:Y:S02]  /*252f0*/  S2R R12, SR_TID.X ;  /* 0x00000000000c7919 */ /* 0x000e640000002100 */
[C---:B-12---:R-:W-:Y:S02]  /*25300*/  IMAD.SHL.U32 R0, R12.reuse, 0x200, RZ ;  /* 0x000002000c007824 */ /* 0x046fe400078e00ff */
[----:B------:R-:W-:-:S03]  /*25310*/  IMAD.SHL.U32 R2, R12, 0x4, RZ ;  /* 0x000000040c027824 */ /* 0x000fc600078e00ff */
[----:B------:R-:W-:Y:S01]  /*25320*/  LOP3.LUT R0, R0, 0x3000, RZ, 0xc0, !PT ;  /* 0x0000300000007812 */ /* 0x000fe200078ec0ff */
[----:B------:R-:W-:Y:S03]  /*25330*/  BAR.SYNC.DEFER_BLOCKING 0x0 ;  /* 0x0000000000007b1d */ /* 0x000fe60000010000 */
[----:B---3--:R-:W-:-:S03]  /*25340*/  LOP3.LUT R0, R0, 0x60, R4, 0xf8, !PT ;  /* 0x0000006000007812 */ /* 0x008fc600078ef804 */
[----:B------:R-:W2:Y:S01]  /*25350*/  LDL.LU R4, [R1+0x360] ;  /* 0x0003600001047983 */ /* 0x000ea20000300800 */
[----:B------:R-:W-:Y:S01]  /*25360*/  LOP3.LUT R0, R0, 0x170, R2, 0x78, !PT ;  /* 0x0000017000007812 */ /* 0x000fe200078e7802 */
[----:B------:R-:W-:Y:S02]  /*25370*/  IMAD.SHL.U32 R2, R12, 0x40, RZ ;  /* 0x000000400c027824 */ /* 0x000fe400078e00ff */
[----:B------:R-:W2:Y:S04]  /*25380*/  LDL.LU R5, [R1+0x364] ;  /* 0x0003640001057983 */ /* 0x000ea80000300800 */
[----:B------:R-:W2:Y:S01]  /*25390*/  LDL.LU R6, [R1+0x350] ;  /* 0x0003500001067983 */ /* 0x000ea20000300800 */
[----:B------:R-:W-:-:S03]  /*253a0*/  LOP3.LUT R2, R2, 0x800, RZ, 0xc0, !PT ;  /* 0x0000080002027812 */ /* 0x000fc600078ec0ff */
[----:B------:R-:W2:Y:S02]  /*253b0*/  LDL.LU R7, [R1+0x354] ;  /* 0x0003540001077983 */ /* 0x000ea40000300800 */
[----:B------:R-:W-:-:S05]  /*253c0*/  IMAD.IADD R0, R2, 0x1, R0 ;  /* 0x0000000102007824 */ /* 0x000fca00078e0200 */
[----:B--2---:R1:W-:Y:S04]  /*253d0*/  STS.128 [R0], R4 ;  /* 0x0000000400007388 */ /* 0x0043e80000000c00 */
[----:B-1----:R-:W2:Y:S04]  /*253e0*/  LDL.LU R4, [R1+0x368] ;  /* 0x0003680001047983 */ /* 0x002ea80000300800 */
[----:B------:R-:W2:Y:S04]  /*253f0*/  LDL.LU R5, [R1+0x36c] ;  /* 0x00036c0001057983 */ /* 0x000ea80000300800 */
[----:B------:R-:W2:Y:S04]  /*25400*/  LDL.LU R6, [R1+0x358] ;  /* 0x0003580001067983 */ /* 0x000ea80000300800 */
[----:B------:R-:W2:Y:S04]  /*25410*/  LDL.LU R7, [R1+0x35c] ;  /* 0x00035c0001077983 */ /* 0x000ea80000300800 */
[----:B------:R-:W3:Y:S04]  /*25420*/  LDL.LU R8, [R1+0x130] ;  /* 0x0001300001087983 */ /* 0x000ee80000300800 */
[----:B------:R-:W3:Y:S04]  /*25430*/  LDL.LU R9, [R1+0x134] ;  /* 0x0001340001097983 */ /* 0x000ee80000300800 */
[----:B------:R-:W3:Y:S04]  /*25440*/  LDL.LU R10, [R1+0x110] ;  /* 0x00011000010a7983 */ /* 0x000ee80000300800 */
[----:B------:R-:W3:Y:S04]  /*25450*/  LDL.LU R11, [R1+0x114] ;  /* 0x00011400010b7983 */ /* 0x000ee80000300800 */
[----:B--2---:R1:W-:Y:S04]  /*25460*/  STS.128 [R0+0x80], R4 ;  /* 0x0000800400007388 */ /* 0x0043e80000000c00 */
[----:B-1----:R-:W2:Y:S04]  /*25470*/  LDL.LU R4, [R1+0x138] ;  /* 0x0001380001047983 */ /* 0x002ea80000300800 */
[----:B------:R-:W2:Y:S04]  /*25480*/  LDL.LU R5, [R1+0x13c] ;  /* 0x00013c0001057983 */ /* 0x000ea80000300800 */
[----:B------:R-:W2:Y:S04]  /*25490*/  LDL.LU R6, [R1+0x118] ;  /* 0x0001180001067983 */ /* 0x000ea80000300800 */
[----:B------:R-:W2:Y:S04]  /*254a0*/  LDL.LU R7, [R1+0x11c] ;  /* 0x00011c0001077983 */ /* 0x000ea80000300800 */
[----:B---3--:R-:W-:Y:S01]  /*254b0*/  STS.128 [R0+0x200], R8 ;  /* 0x0002000800007388 */ /* 0x008fe20000000c00 */
[C---:B------:R-:W-:Y:S01]  /*254c0*/  IMAD.SHL.U32 R2, R12.reuse, 0x800, RZ ;  /* 0x000008000c027824 */ /* 0x040fe200078e00ff */
[----:B------:R-:W-:-:S04]  /*254d0*/  LOP3.LUT R3, R12, 0x7f, RZ, 0xc0, !PT ;  /* 0x0000007f0c037812 */ /* 0x000fc800078ec0ff */
[----:B------:R-:W-:-:S05]  /*254e0*/  LOP3.LUT R2, R2, 0x3000, RZ, 0xc0, !PT ;  /* 0x0000300002027812 */ /* 0x000fca00078ec0ff */
[----:B------:R-:W-:-:S05]  /*254f0*/  IMAD R2, R3, 0x10, R2 ;  /* 0x0000001003027824 */ /* 0x000fca00078e0202 */
[C---:B------:R-:W-:Y:S02]  /*25500*/  LOP3.LUT R184, R2.reuse, 0x20, RZ, 0x3c, !PT ;  /* 0x0000002002b87812 */ /* 0x040fe400078e3cff */
[C---:B------:R-:W-:Y:S02]  /*25510*/  LOP3.LUT R3, R2.reuse, 0x40, RZ, 0x3c, !PT ;  /* 0x0000004002037812 */ /* 0x040fe400078e3cff */
[----:B------:R-:W-:Y:S01]  /*25520*/  LOP3.LUT R156, R2, 0x60, RZ, 0x3c, !PT ;  /* 0x00000060029c7812 */ /* 0x000fe200078e3cff */
[----:B--2---:R1:W-:Y:S02]  /*25530*/  STS.128 [R0+0x280], R4 ;  /* 0x0002800400007388 */ /* 0x0043e40000000c00 */
[----:B-1---5:R-:W-:Y:S02]  /*25540*/  IMAD.MOV.U32 R4, RZ, RZ, R56 ;  /* 0x000000ffff047224 */ /* 0x022fe400078e0038 */
[----:B------:R-:W-:Y:S02]  /*25550*/  IMAD.MOV.U32 R5, RZ, RZ, R57 ;  /* 0x000000ffff057224 */ /* 0x000fe400078e0039 */
[----:B------:R-:W-:-:S02]  /*25560*/  IMAD.MOV.U32 R6, RZ, RZ, R52 ;  /* 0x000000ffff067224 */ /* 0x000fc400078e0034 */
[----:B------:R-:W-:Y:S02]  /*25570*/  IMAD.MOV.U32 R7, RZ, RZ, R53 ;  /* 0x000000ffff077224 */ /* 0x000fe400078e0035 */
[----:B------:R-:W-:-:S03]  /*25580*/  IMAD.MOV.U32 R52, RZ, RZ, R58 ;  /* 0x000000ffff347224 */ /* 0x000fc600078e003a */
[----:B------:R1:W-:Y:S01]  /*25590*/  STS.128 [R0+0x400], R4 ;  /* 0x0004000400007388 */ /* 0x0003e20000000c00 */
[----:B------:R-:W-:-:S05]  /*255a0*/  IMAD.MOV.U32 R53, RZ, RZ, R59 ;  /* 0x000000ffff357224 */ /* 0x000fca00078e003b */
[----:B------:R-:W-:Y:S01]  /*255b0*/  STS.128 [R0+0x480], R52 ;  /* 0x0004803400007388 */ /* 0x000fe20000000c00 */
[----:B-1----:R-:W-:Y:S02]  /*255c0*/  IMAD.MOV.U32 R6, RZ, RZ, R24 ;  /* 0x000000ffff067224 */ /* 0x002fe400078e0018 */
[----:B------:R-:W-:Y:S02]  /*255d0*/  IMAD.MOV.U32 R7, RZ, RZ, R25 ;  /* 0x000000ffff077224 */ /* 0x000fe400078e0019 */
[----:B------:R-:W-:Y:S02]  /*255e0*/  IMAD.MOV.U32 R4, RZ, RZ, R76 ;  /* 0x000000ffff047224 */ /* 0x000fe400078e004c */
[----:B------:R-:W-:Y:S02]  /*255f0*/  IMAD.MOV.U32 R5, RZ, RZ, R77 ;  /* 0x000000ffff057224 */ /* 0x000fe400078e004d */
[----:B------:R-:W-:Y:S02]  /*25600*/  IMAD.MOV.U32 R24, RZ, RZ, R78 ;  /* 0x000000ffff187224 */ /* 0x000fe400078e004e */
[----:B------:R-:W-:Y:S01]  /*25610*/  IMAD.MOV.U32 R25, RZ, RZ, R79 ;  /* 0x000000ffff197224 */ /* 0x000fe200078e004f */
[----:B------:R-:W-:Y:S04]  /*25620*/  STS.128 [R0+0x600], R4 ;  /* 0x0006000400007388 */ /* 0x000fe80000000c00 */
[----:B------:R-:W-:Y:S04]  /*25630*/  STS.128 [R0+0x680], R24 ;  /* 0x0006801800007388 */ /* 0x000fe80000000c00 */
[----:B------:R-:W-:Y:S06]  /*25640*/  BAR.SYNC.DEFER_BLOCKING 0x0 ;  /* 0x0000000000007b1d */ /* 0x000fec0000010000 */
[----:B------:R-:W1:Y:S04]  /*25650*/  LDS.128 R12, [R2] ;  /* 0x00000000020c7984 */ /* 0x000e680000000c00 */
[----:B------:R-:W2:Y:S04]  /*25660*/  LDS.128 R8, [R2+0x800] ;  /* 0x0008000002087984 */ /* 0x000ea80000000c00 */
[----:B------:R-:W3:Y:S04]  /*25670*/  LDS.128 R16, [R184] ;  /* 0x00000000b8107984 */ /* 0x000ee80000000c00 */
[----:B-1----:R-:W-:Y:S04]  /*25680*/  STL.64 [R1+0x50], R12 ;  /* 0x0000500c01007387 */ /* 0x002fe80000100a00 */
[----:B------:R-:W-:Y:S04]  /*25690*/  STL.64 [R1+0x58], R14 ;  /* 0x0000580e01007387 */ /* 0x000fe80000100a00 */
[----:B------:R-:W1:Y:S04]  /*256a0*/  LDS.128 R12, [R184+0x800] ;  /* 0x00080000b80c7984 */ /* 0x000e680000000c00 */
[----:B--2---:R-:W-:Y:S04]  /*256b0*/  STL.64 [R1+0xd0], R8 ;  /* 0x0000d00801007387 */ /* 0x004fe80000100a00 */
[----:B------:R-:W-:Y:S04]  /*256c0*/  STL.64 [R1+0xd8], R10 ;  /* 0x0000d80a01007387 */ /* 0x000fe80000100a00 */
[----:B------:R-:W2:Y:S04]  /*256d0*/  LDS.128 R8, [R3] ;  /* 0x0000000003087984 */ /* 0x000ea80000000c00 */
[----:B---3--:R-:W-:Y:S04]  /*256e0*/  STL.64 [R1+0x70], R16 ;  /* 0x0000701001007387 */ /* 0x008fe80000100a00 */
[----:B------:R-:W-:Y:S04]  /*256f0*/  STL.64 [R1+0x78], R18 ;  /* 0x0000781201007387 */ /* 0x000fe80000100a00 */
[----:B------:R-:W3:Y:S04]  /*25700*/  LDS.128 R16, [R3+0x800] ;  /* 0x0008000003107984 */ /* 0x000ee80000000c00 */
[----:B-1----:R-:W-:Y:S04]  /*25710*/  STL.64 [R1+0xf0], R12 ;  /* 0x0000f00c01007387 */ /* 0x002fe80000100a00 */
[----:B------:R-:W-:Y:S04]  /*25720*/  STL.64 [R1+0xf8], R14 ;  /* 0x0000f80e01007387 */ /* 0x000fe80000100a00 */
[----:B------:R-:W1:Y:S04]  /*25730*/  LDS.128 R12, [R156] ;  /* 0x000000009c0c7984 */ /* 0x000e680000000c00 */
[----:B--2---:R-:W-:Y:S04]  /*25740*/  STL.64 [R1+0x90], R8 ;  /* 0x0000900801007387 */ /* 0x004fe80000100a00 */
[----:B------:R-:W-:Y:S04]  /*25750*/  STL.64 [R1+0x98], R10 ;  /* 0x0000980a01007387 */ /* 0x000fe80000100a00 */
[----:B------:R-:W2:Y:S01]  /*25760*/  LDS.128 R8, [R156+0x800] ;  /* 0x000800009c087984 */ /* 0x000ea20000000c00 */
[----:B------:R-:W-:-:S02]  /*25770*/  IMAD.MOV.U32 R4, RZ, RZ, R152 ;  /* 0x000000ffff047224 */ /* 0x000fc400078e0098 */
[----:B------:R-:W-:Y:S02]  /*25780*/  IMAD.MOV.U32 R5, RZ, RZ, R153 ;  /* 0x000000ffff057224 */ /* 0x000fe400078e0099 */
[----:B------:R-:W-:Y:S02]  /*25790*/  IMAD.MOV.U32 R6, RZ, RZ, R148 ;  /* 0x000000ffff067224 */ /* 0x000fe400078e0094 */
[----:B------:R-:W-:Y:S01]  /*257a0*/  IMAD.MOV.U32 R7, RZ, RZ, R149 ;  /* 0x000000ffff077224 */ /* 0x000fe200078e0095 */
[----:B------:R-:W-:Y:S06]  /*257b0*/  BAR.SYNC.DEFER_BLOCKING 0x0 ;  /* 0x0000000000007b1d */ /* 0x000fec0000010000 */
[----:B---3--:R-:W-:Y:S04]  /*257c0*/  STL.64 [R1+0x110], R16 ;  /* 0x0001101001007387 */ /* 0x008fe80000100a00 */
[----:B------:R-:W-:Y:S04]  /*257d0*/  STL.64 [R1+0x118], R18 ;  /* 0x0001181201007387 */ /* 0x000fe80000100a00 */
[----:B------:R3:W-:Y:S02]  /*257e0*/  STS.128 [R0], R4 ;  /* 0x0000000400007388 */ /* 0x0007e40000000c00 */
[----:B---3--:R-:W-:-:S02]  /*257f0*/  IMAD.MOV.U32 R4, RZ, RZ, R140 ;  /* 0x000000ffff047224 */ /* 0x008fc400078e008c */
[----:B------:R-:W-:Y:S02]  /*25800*/  IMAD.MOV.U32 R5, RZ, RZ, R141 ;  /* 0x000000ffff057224 */ /* 0x000fe400078e008d */
[----:B------:R-:W-:Y:S02]  /*25810*/  IMAD.MOV.U32 R6, RZ, RZ, R136 ;  /* 0x000000ffff067224 */ /* 0x000fe400078e0088 */
[----:B------:R-:W-:-:S05]  /*25820*/  IMAD.MOV.U32 R7, RZ, RZ, R137 ;  /* 0x000000ffff077224 */ /* 0x000fca00078e0089 */
[----:B------:R3:W-:Y:S04]  /*25830*/  STS.128 [R0+0x200], R4 ;  /* 0x0002000400007388 */ /* 0x0007e80000000c00 */
[----:B-1----:R-:W-:Y:S01]  /*25840*/  STL.64 [R1+0xb0], R12 ;  /* 0x0000b00c01007387 */ /* 0x002fe20000100a00 */
[----:B---3--:R-:W-:Y:S02]  /*25850*/  IMAD.MOV.U32 R4, RZ, RZ, R132 ;  /* 0x000000ffff047224 */ /* 0x008fe400078e0084 */
[----:B------:R-:W-:Y:S02]  /*25860*/  IMAD.MOV.U32 R5, RZ, RZ, R133 ;  /* 0x000000ffff057224 */ /* 0x000fe400078e0085 */
[----:B------:R-:W-:Y:S02]  /*25870*/  IMAD.MOV.U32 R6, RZ, RZ, R28 ;  /* 0x000000ffff067224 */ /* 0x000fe400078e001c */
[----:B------:R-:W-:Y:S01]  /*25880*/  IMAD.MOV.U32 R7, RZ, RZ, R29 ;  /* 0x000000ffff077224 */ /* 0x000fe200078e001d */
[----:B------:R-:W-:Y:S04]  /*25890*/  STL.64 [R1+0xb8], R14 ;  /* 0x0000b80e01007387 */ /* 0x000fe80000100a00 */
[----:B------:R1:W-:Y:S04]  /*258a0*/  STS.128 [R0+0x400], R4 ;  /* 0x0004000400007388 */ /* 0x0003e80000000c00 */
[----:B--2---:R-:W-:Y:S04]  /*258b0*/  STL.64 [R1+0x130], R8 ;  /* 0x0001300801007387 */ /* 0x004fe80000100a00 */
[----:B------:R-:W-:Y:S01]  /*258c0*/  STL.64 [R1+0x138], R10 ;  /* 0x0001380a01007387 */ /* 0x000fe20000100a00 */
[----:B-1----:R-:W-:-:S02]  /*258d0*/  IMAD.MOV.U32 R4, RZ, RZ, R164 ;  /* 0x000000ffff047224 */ /* 0x002fc400078e00a4 */
[----:B------:R-:W-:Y:S02]  /*258e0*/  IMAD.MOV.U32 R5, RZ, RZ, R165 ;  /* 0x000000ffff057224 */ /* 0x000fe400078e00a5 */
[----:B------:R-:W-:Y:S02]  /*258f0*/  IMAD.MOV.U32 R6, RZ, RZ, R168 ;  /* 0x000000ffff067224 */ /* 0x000fe400078e00a8 */
[----:B------:R-:W-:-:S05]  /*25900*/  IMAD.MOV.U32 R7, RZ, RZ, R169 ;  /* 0x000000ffff077224 */ /* 0x000fca00078e00a9 */
[----:B------:R1:W-:Y:S04]  /*25910*/  STS.128 [R0+0x600], R4 ;  /* 0x0006000400007388 */ /* 0x0003e80000000c00 */
[----:B-1----:R-:W2:Y:S04]  /*25920*/  LDL.LU R4, [R1+0x5a0] ;  /* 0x0005a00001047983 */ /* 0x002ea80000300800 */
[----:B------:R-:W2:Y:S04]  /*25930*/  LDL.LU R5, [R1+0x5a4] ;  /* 0x0005a40001057983 */ /* 0x000ea80000300800 */
[----:B------:R-:W2:Y:S04]  /*25940*/  LDL.LU R6, [R1+0x640] ;  /* 0x0006400001067983 */ /* 0x000ea80000300800 */
[----:B------:R-:W2:Y:S01]  /*25950*/  LDL.LU R7, [R1+0x644] ;  /* 0x0006440001077983 */ /* 0x000ea20000300800 */
[----:B------:R-:W-:-:S02]  /*25960*/  IMAD.MOV.U32 R148, RZ, RZ, R154 ;  /* 0x000000ffff947224 */ /* 0x000fc400078e009a */
[----:B------:R-:W-:Y:S02]  /*25970*/  IMAD.MOV.U32 R149, RZ, RZ, R155 ;  /* 0x000000ffff957224 */ /* 0x000fe400078e009b */
[----:B------:R-:W-:Y:S02]  /*25980*/  IMAD.MOV.U32 R136, RZ, RZ, R142 ;  /* 0x000000ffff887224 */ /* 0x000fe400078e008e */
[----:B------:R-:W-:Y:S02]  /*25990*/  IMAD.MOV.U32 R137, RZ, RZ, R143 ;  /* 0x000000ffff897224 */ /* 0x000fe400078e008f */
[----:B------:R-:W-:Y:S02]  /*259a0*/  IMAD.MOV.U32 R28, RZ, RZ, R134 ;  /* 0x000000ffff1c7224 */ /* 0x000fe400078e0086 */
[----:B------:R-:W-:Y:S02]  /*259b0*/  IMAD.MOV.U32 R29, RZ, RZ, R135 ;  /* 0x000000ffff1d7224 */ /* 0x000fe400078e0087 */
[----:B------:R-:W-:-:S02]  /*259c0*/  IMAD.MOV.U32 R168, RZ, RZ, R166 ;  /* 0x000000ffffa87224 */ /* 0x000fc400078e00a6 */
[----:B------:R-:W-:Y:S01]  /*259d0*/  IMAD.MOV.U32 R169, RZ, RZ, R167 ;  /* 0x000000ffffa97224 */ /* 0x000fe200078e00a7 */
[----:B------:R-:W-:Y:S04]  /*259e0*/  STS.128 [R0+0x80], R148 ;  /* 0x0000809400007388 */ /* 0x000fe80000000c00 */
[----:B------:R-:W-:Y:S04]  /*259f0*/  STS.128 [R0+0x280], R136 ;  /* 0x0002808800007388 */ /* 0x000fe80000000c00 */
[----:B------:R-:W-:Y:S04]  /*25a00*/  STS.128 [R0+0x480], R28 ;  /* 0x0004801c00007388 */ /* 0x000fe80000000c00 */
[----:B------:R-:W-:Y:S04]  /*25a10*/  STS.128 [R0+0x680], R168 ;  /* 0x000680a800007388 */ /* 0x000fe80000000c00 */
[----:B------:R-:W-:Y:S06]  /*25a20*/  BAR.SYNC.DEFER_BLOCKING 0x0 ;  /* 0x0000000000007b1d */ /* 0x000fec0000010000 */
[----:B------:R-:W1:Y:S04]  /*25a30*/  LDS.128 R12, [R2] ;  /* 0x00000000020c7984 */ /* 0x000e680000000c00 */
[----:B------:R-:W3:Y:S04]  /*25a40*/  LDS.128 R8, [R2+0x800] ;  /* 0x0008000002087984 */ /* 0x000ee80000000c00 */
[----:B------:R-:W4:Y:S04]  /*25a50*/  LDS.128 R16, [R184] ;  /* 0x00000000b8107984 */ /* 0x000f280000000c00 */
[----:B-1----:R-:W-:Y:S04]  /*25a60*/  STL.64 [R1+0x10], R12 ;  /* 0x0000100c01007387 */ /* 0x002fe80000100a00 */
[----:B------:R-:W-:Y:S04]  /*25a70*/  STL.64 [R1+0x18], R14 ;  /* 0x0000180e01007387 */ /* 0x000fe80000100a00 */
[----:B------:R-:W1:Y:S04]  /*25a80*/  LDS.128 R12, [R184+0x800] ;  /* 0x00080000b80c7984 */ /* 0x000e680000000c00 */
[----:B---3--:R-:W-:Y:S04]  /*25a90*/  STL.64 [R1+0x60], R8 ;  /* 0x0000600801007387 */ /* 0x008fe80000100a00 */
[----:B------:R-:W-:Y:S04]  /*25aa0*/  STL.64 [R1+0x68], R10 ;  /* 0x0000680a01007387 */ /* 0x000fe80000100a00 */
[----:B------:R-:W3:Y:S04]  /*25ab0*/  LDS.128 R8, [R3] ;  /* 0x0000000003087984 */ /* 0x000ee80000000c00 */
[----:B----4-:R-:W-:Y:S04]  /*25ac0*/  STL.64 [R1+0x20], R16 ;  /* 0x0000201001007387 */ /* 0x010fe80000100a00 */
[----:B------:R-:W-:Y:S04]  /*25ad0*/  STL.64 [R1+0x28], R18 ;  /* 0x0000281201007387 */ /* 0x000fe80000100a00 */
[----:B------:R-:W4:Y:S04]  /*25ae0*/  LDS.128 R16, [R3+0x800] ;  /* 0x0008000003107984 */ /* 0x000f280000000c00 */
[----:B-1----:R-:W-:Y:S04]  /*25af0*/  STL.64 [R1+0x80], R12 ;  /* 0x0000800c01007387 */ /* 0x002fe80000100a00 */
[----:B------:R-:W-:Y:S04]  /*25b00*/  STL.64 [R1+0x88], R14 ;  /* 0x0000880e01007387 */ /* 0x000fe80000100a00 */
[----:B------:R-:W1:Y:S04]  /*25b10*/  LDS.128 R12, [R156] ;  /* 0x000000009c0c7984 */ /* 0x000e680000000c00 */
[----:B---3--:R-:W-:Y:S04]  /*25b20*/  STL.64 [R1+0x30], R8 ;  /* 0x0000300801007387 */ /* 0x008fe80000100a00 */
[----:B------:R-:W-:Y:S04]  /*25b30*/  STL.64 [R1+0x38], R10 ;  /* 0x0000380a01007387 */ /* 0x000fe80000100a00 */
[----:B------:R-:W3:Y:S04]  /*25b40*/  LDS.128 R8, [R156+0x800] ;  /* 0x000800009c087984 */ /* 0x000ee80000000c00 */
[----:B------:R-:W-:Y:S06]  /*25b50*/  BAR.SYNC.DEFER_BLOCKING 0x0 ;  /* 0x0000000000007b1d */ /* 0x000fec0000010000 */
[----:B----4-:R-:W-:Y:S04]  /*25b60*/  STL.64 [R1+0xa0], R16 ;  /* 0x0000a01001007387 */ /* 0x010fe80000100a00 */
[----:B------:R-:W-:Y:S04]  /*25b70*/  STL.64 [R1+0xa8], R18 ;  /* 0x0000a81201007387 */ /* 0x000fe80000100a00 */
[----:B-1----:R-:W-:Y:S04]  /*25b80*/  STL.64 [R1+0x40], R12 ;  /* 0x0000400c01007387 */ /* 0x002fe80000100a00 */
[----:B------:R-:W-:Y:S04]  /*25b90*/  STL.64 [R1+0x48], R14 ;  /* 0x0000480e01007387 */ /* 0x000fe80000100a00 */
[----:B---3--:R-:W-:Y:S04]  /*25ba0*/  STL.64 [R1+0xe0], R8 ;  /* 0x0000e00801007387 */ /* 0x008fe80000100a00 */
[----:B------:R-:W-:Y:S04]  /*25bb0*/  STL.64 [R1+0xe8], R10 ;  /* 0x0000e80a01007387 */ /* 0x000fe80000100a00 */
        /* <DEDUP_REMOVED lines=14> */
[----:B--2---:R1:W-:Y:S04]  /*25ca0*/  STS.128 [R0+0x280], R4 ;  /* 0x0002800400007388 */ /* 0x0043e80000000c00 */
[----:B-1----:R-:W2:Y:S04]  /*25cb0*/  LDL.LU R4, [R1] ;  /* 0x0000000001047983 */ /* 0x002ea80000300800 */
[----:B------:R-:W2:Y:S01]  /*25cc0*/  LDL.LU R5, [R1+0x4] ;  /* 0x0000040001057983 */ /* 0x000ea20000300800 */
[----:B------:R-:W-:-:S02]  /*25cd0*/  IMAD.MOV.U32 R6, RZ, RZ, R248 ;  /* 0x000000ffff067224 */ /* 0x000fc400078e00f8 */
[----:B------:R-:W-:Y:S01]  /*25ce0*/  IMAD.MOV.U32 R7, RZ, RZ, R249 ;  /* 0x000000ffff077224 */ /* 0x000fe200078e00f9 */
[----:B------:R-:W4:Y:S04]  /*25cf0*/  LDL.LU R248, [R1+0x8] ;  /* 0x0000080001f87983 */ /* 0x000f280000300800 */
[----:B------:R-:W4:Y:S04]  /*25d00*/  LDL.LU R249, [R1+0xc] ;  /* 0x00000c0001f97983 */ /* 0x000f280000300800 */
[----:B---3--:R-:W-:Y:S04]  /*25d10*/  STS.128 [R0+0x200], R8 ;  /* 0x0002000800007388 */ /* 0x008fe80000000c00 */
[----:B--2---:R1:W-:Y:S04]  /*25d20*/  STS.128 [R0+0x400], R4 ;  /* 0x0004000400007388 */ /* 0x0043e80000000c00 */
[----:B----4-:R-:W-:Y:S01]  /*25d30*/  STS.128 [R0+0x480], R248 ;  /* 0x000480f800007388 */ /* 0x010fe20000000c00 */
[----:B-1----:R-:W-:-:S02]  /*25d40*/  IMAD.MOV.U32 R6, RZ, RZ, R68 ;  /* 0x000000ffff067224 */ /* 0x002fc400078e0044 */
        /* <DEDUP_REMOVED lines=109> */
[----:B---3--:R-:W-:Y:S04]  /*26420*/  STS.128 [R0+0x200], R8 ;  /* 0x0002000800007388 */ /* 0x008fe80000000c00 */
[----:B--2---:R1:W-:Y:S02]  /*26430*/  STS.128 [R0+0x280], R4 ;  /* 0x0002800400007388 */ /* 0x0043e40000000c00 */
[----:B-1----:R-:W-:-:S02]  /*26440*/  IMAD.MOV.U32 R4, RZ, RZ, R48 ;  /* 0x000000ffff047224 */ /* 0x002fc400078e0030 */
[----:B------:R-:W-:Y:S02]  /*26450*/  IMAD.MOV.U32 R5, RZ, RZ, R49 ;  /* 0x000000ffff057224 */ /* 0x000fe400078e0031 */
[----:B------:R-:W-:Y:S02]  /*26460*/  IMAD.MOV.U32 R6, RZ, RZ, R144 ;  /* 0x000000ffff067224 */ /* 0x000fe400078e0090 */
        /* <DEDUP_REMOVED lines=116> */
[----:B-1----:R-:W2:Y:S04]  /*26bb0*/  LDL.LU R4, [R1+0x800] ;  /* 0x0008000001047983 */ /* 0x002ea80000300800 */
[----:B------:R-:W2:Y:S04]  /*26bc0*/  LDL.LU R5, [R1+0x804] ;  /* 0x0008040001057983 */ /* 0x000ea80000300800 */
[----:B------:R-:W2:Y:S04]  /*26bd0*/  LDL.LU R6, [R1+0x7f0] ;  /* 0x0007f00001067983 */ /* 0x000ea80000300800 */
[----:B------:R-:W2:Y:S04]  /*26be0*/  LDL.LU R7, [R1+0x7f4] ;  /* 0x0007f40001077983 */ /* 0x000ea80000300800 */
[----:B---3--:R1:W-:Y:S04]  /*26bf0*/  STS.128 [R0+0x200], R8 ;  /* 0x0002000800007388 */ /* 0x0083e80000000c00 */
[----:B-1----:R-:W3:Y:S04]  /*26c00*/  LDL.LU R8, [R1+0x808] ;  /* 0x0008080001087983 */ /* 0x002ee80000300800 */
        /* <DEDUP_REMOVED lines=18> */
[----:B--2---:R-:W-:Y:S04]  /*26d30*/  STS.128 [R0+0x680], R4 ;  /* 0x0006800400007388 */ /* 0x004fe80000000c00 */
[----:B------:R-:W-:Y:S06]  /*26d40*/  BAR.SYNC.DEFER_BLOCKING 0x0 ;  /* 0x0000000000007b1d */ /* 0x000fec0000010000 */
[----:B------:R-:W1:Y:S04]  /*26d50*/  LDS.128 R12, [R2] ;  /* 0x00000000020c7984 */ /* 0x000e680000000c00 */
[----:B------:R-:W2:Y:S04]  /*26d60*/  LDS.128 R4, [R2+0x800] ;  /* 0x0008000002047984 */ /* 0x000ea80000000c00 */
[----:B------:R-:W4:Y:S04]  /*26d70*/  LDS.128 R16, [R184] ;  /* 0x00000000b8107984 */ /* 0x000f280000000c00 */
[----:B-1----:R-:W-:Y:S04]  /*26d80*/  STL.64 [R1+0x450], R12 ;  /* 0x0004500c01007387 */ /* 0x002fe80000100a00 */
[----:B------:R-:W-:Y:S04]  /*26d90*/  STL.64 [R1+0x458], R14 ;  /* 0x0004580e01007387 */ /* 0x000fe80000100a00 */
[----:B------:R-:W1:Y:S04]  /*26da0*/  LDS.128 R12, [R184+0x800] ;  /* 0x00080000b80c7984 */ /* 0x000e680000000c00 */
[----:B--2---:R-:W-:Y:S04]  /*26db0*/  STL.64 [R1+0x4b0], R4 ;  /* 0x0004b00401007387 */ /* 0x004fe80000100a00 */
[----:B------:R-:W-:Y:S04]  /*26dc0*/  STL.64 [R1+0x4b8], R6 ;  /* 0x0004b80601007387 */ /* 0x000fe80000100a00 */
[----:B------:R-:W2:Y:S04]  /*26dd0*/  LDS.128 R4, [R3] ;  /* 0x0000000003047984 */ /* 0x000ea80000000c00 */
[----:B----4-:R-:W-:Y:S04]  /*26de0*/  STL.64 [R1+0x480], R16 ;  /* 0x0004801001007387 */ /* 0x010fe80000100a00 */
[----:B------:R-:W-:Y:S04]  /*26df0*/  STL.64 [R1+0x488], R18 ;  /* 0x0004881201007387 */ /* 0x000fe80000100a00 */
[----:B------:R-:W4:Y:S04]  /*26e00*/  LDS.128 R16, [R3+0x800] ;  /* 0x0008000003107984 */ /* 0x000f280000000c00 */
[----:B-1----:R-:W-:Y:S04]  /*26e10*/  STL.64 [R1+0x4d0], R12 ;  /* 0x0004d00c01007387 */ /* 0x002fe80000100a00 */
[----:B------:R-:W-:Y:S04]  /*26e20*/  STL.64 [R1+0x4d8], R14 ;  /* 0x0004d80e01007387 */ /* 0x000fe80000100a00 */
[----:B------:R-:W1:Y:S04]  /*26e30*/  LDS.128 R12, [R156] ;  /* 0x000000009c0c7984 */ /* 0x000e680000000c00 */
[----:B--2---:R-:W-:Y:S04]  /*26e40*/  STL.64 [R1+0x490], R4 ;  /* 0x0004900401007387 */ /* 0x004fe80000100a00 */
[----:B------:R-:W-:Y:S04]  /*26e50*/  STL.64 [R1+0x498], R6 ;  /* 0x0004980601007387 */ /* 0x000fe80000100a00 */
[----:B------:R-:W2:Y:S04]  /*26e60*/  LDS.128 R4, [R156+0x800] ;  /* 0x000800009c047984 */ /* 0x000ea80000000c00 */
[----:B----4-:R-:W-:Y:S04]  /*26e70*/  STL.64 [R1+0x4e0], R16 ;  /* 0x0004e01001007387 */ /* 0x010fe80000100a00 */
[----:B------:R-:W-:Y:S04]  /*26e80*/  STL.64 [R1+0x4e8], R18 ;  /* 0x0004e81201007387 */ /* 0x000fe80000100a00 */
[----:B------:R-:W-:Y:S06]  /*26e90*/  BAR.SYNC.DEFER_BLOCKING 0x0 ;  /* 0x0000000000007b1d */ /* 0x000fec0000010000 */
[----:B-1----:R-:W-:Y:S04]  /*26ea0*/  STL.64 [R1+0x4a0], R12 ;  /* 0x0004a00c01007387 */ /* 0x002fe80000100a00 */
[----:B------:R-:W-:Y:S04]  /*26eb0*/  STL.64 [R1+0x4a8], R14 ;  /* 0x0004a80e01007387 */ /* 0x000fe80000100a00 */
[----:B--2---:R1:W-:Y:S04]  /*26ec0*/  STL.64 [R1+0x4c0], R4 ;  /* 0x0004c00401007387 */ /* 0x0043e80000100a00 */
[----:B------:R2:W-:Y:S04]  /*26ed0*/  STL.64 [R1+0x4c8], R6 ;  /* 0x0004c80601007387 */ /* 0x0005e80000100a00 */
[----:B-1----:R-:W4:Y:S04]  /*26ee0*/  LDL.LU R4, [R1+0x6c8] ;  /* 0x0006c80001047983 */ /* 0x002f280000300800 */
[----:B------:R-:W4:Y:S04]  /*26ef0*/  LDL.LU R5, [R1+0x6cc] ;  /* 0x0006cc0001057983 */ /* 0x000f280000300800 */
[----:B--2---:R-:W4:Y:S04]  /*26f00*/  LDL.LU R6, [R1+0x6b8] ;  /* 0x0006b80001067983 */ /* 0x004f280000300800 */
[----:B------:R-:W4:Y:S04]  /*26f10*/  LDL.LU R7, [R1+0x6bc] ;  /* 0x0006bc0001077983 */ /* 0x000f280000300800 */
[----:B----4-:R1:W-:Y:S04]  /*26f20*/  STS.128 [R0+0x80], R4 ;  /* 0x0000800400007388 */ /* 0x0103e80000000c00 */
[----:B-1----:R-:W2:Y:S04]  /*26f30*/  LDL.LU R4, [R1+0x630] ;  /* 0x0006300001047983 */ /* 0x002ea80000300800 */
[----:B------:R-:W2:Y:S04]  /*26f40*/  LDL.LU R5, [R1+0x634] ;  /* 0x0006340001057983 */ /* 0x000ea80000300800 */
[----:B------:R-:W2:Y:S04]  /*26f50*/  LDL.LU R6, [R1+0x620] ;  /* 0x0006200001067983 */ /* 0x000ea80000300800 */
[----:B------:R-:W2:Y:S04]  /*26f60*/  LDL.LU R7, [R1+0x624] ;  /* 0x0006240001077983 */ /* 0x000ea80000300800 */
[----:B---3--:R1:W-:Y:S04]  /*26f70*/  STS.128 [R0], R8 ;  /* 0x0000000800007388 */ /* 0x0083e80000000c00 */
        /* <DEDUP_REMOVED lines=25> */
[----:B--2---:R1:W-:Y:S04]  /*27110*/  STS.128 [R0+0x680], R4 ;  /* 0x0006800400007388 */ /* 0x0043e80000000c00 */
[----:B------:R-:W-:Y:S06]  /*27120*/  BAR.SYNC.DEFER_BLOCKING 0x0 ;  /* 0x0000000000007b1d */ /* 0x000fec0000010000 */
[----:B-1----:R-:W2:Y:S04]  /*27130*/  LDL.LU R4, [R1+0x920] ;  /* 0x0009200001047983 */ /* 0x002ea80000300800 */
[----:B------:R-:W2:Y:S04]  /*27140*/  LDL.LU R5, [R1+0x924] ;  /* 0x0009240001057983 */ /* 0x000ea80000300800 */
[----:B------:R-:W2:Y:S04]  /*27150*/  LDL.LU R6, [R1+0x910] ;  /* 0x0009100001067983 */ /* 0x000ea80000300800 */
[----:B------:R-:W2:Y:S04]  /*27160*/  LDL.LU R7, [R1+0x914] ;  /* 0x0009140001077983 */ /* 0x000ea80000300800 */
[----:B------:R-:W1:Y:S04]  /*27170*/  LDS.128 R8, [R2] ;  /* 0x0000000002087984 */ /* 0x000e680000000c00 */
[----:B------:R-:W3:Y:S04]  /*27180*/  LDS.128 R16, [R2+0x800] ;  /* 0x0008000002107984 */ /* 0x000ee80000000c00 */
[----:B------:R-:W4:Y:S04]  /*27190*/  LDS.128 R12, [R184] ;  /* 0x00000000b80c7984 */ /* 0x000f280000000c00 */
[----:B------:R-:W-:Y:S04]  /*271a0*/  LDS.128 R248, [R156+0x800] ;  /* 0x000800009cf87984 */ /* 0x000fe80000000c00 */
        /* <DEDUP_REMOVED lines=12> */
[----:B------:R-:W-:Y:S06]  /*27270*/  BAR.SYNC.DEFER_BLOCKING 0x0 ;  /* 0x0000000000007b1d */ /* 0x000fec0000010000 */
[----:B---3--:R-:W-:Y:S04]  /*27280*/  STL.64 [R1+0x250], R16 ;  /* 0x0002501001007387 */ /* 0x008fe80000100a00 */
[----:B------:R-:W-:Y:S04]  /*27290*/  STL.64 [R1+0x258], R18 ;  /* 0x0002581201007387 */ /* 0x000fe80000100a00 */
[----:B----4-:R-:W-:Y:S04]  /*272a0*/  STL.64 [R1+0x240], R12 ;  /* 0x0002400c01007387 */ /* 0x010fe80000100a00 */
[----:B------:R-:W-:Y:S04]  /*272b0*/  STL.64 [R1+0x248], R14 ;  /* 0x0002480e01007387 */ /* 0x000fe80000100a00 */
[----:B-1----:R1:W-:Y:S04]  /*272c0*/  STL.64 [R1], R8 ;  /* 0x0000000801007387 */ /* 0x0023e80000100a00 */
[----:B------:R3:W-:Y:S04]  /*272d0*/  STL.64 [R1+0x8], R10 ;  /* 0x0000080a01007387 */ /* 0x0007e80000100a00 */
[----:B-1----:R-:W4:Y:S04]  /*272e0*/  LDL.LU R8, [R1+0x928] ;  /* 0x0009280001087983 */ /* 0x002f280000300800 */
[----:B------:R-:W4:Y:S04]  /*272f0*/  LDL.LU R9, [R1+0x92c] ;  /* 0x00092c0001097983 */ /* 0x000f280000300800 */
[----:B---3--:R-:W4:Y:S04]  /*27300*/  LDL.LU R10, [R1+0x918] ;  /* 0x00091800010a7983 */ /* 0x008f280000300800 */
[----:B------:R-:W4:Y:S04]  /*27310*/  LDL.LU R11, [R1+0x91c] ;  /* 0x00091c00010b7983 */ /* 0x000f280000300800 */
[----:B--2---:R1:W-:Y:S04]  /*27320*/  STS.128 [R0], R4 ;  /* 0x0000000400007388 */ /* 0x0043e80000000c00 */
        /* <DEDUP_REMOVED lines=9> */
[----:B----4-:R1:W-:Y:S04]  /*273c0*/  STS.128 [R0+0x80], R8 ;  /* 0x0000800800007388 */ /* 0x0103e80000000c00 */
        /* <DEDUP_REMOVED lines=25> */
[----:B------:R-:W-:Y:S06]  /*27560*/  BAR.SYNC.DEFER_BLOCKING 0x0 ;  /* 0x0000000000007b1d */ /* 0x000fec0000010000 */
[----:B------:R-:W1:Y:S04]  /*27570*/  LDS.128 R244, [R2] ;  /* 0x0000000002f47984 */ /* 0x000e680000000c00 */
[----:B------:R-:W-:Y:S04]  /*27580*/  LDS.128 R240, [R2+0x800] ;  /* 0x0008000002f07984 */ /* 0x000fe80000000c00 */
[----:B------:R-:W-:Y:S04]  /*27590*/  LDS.128 R236, [R184] ;  /* 0x00000000b8ec7984 */ /* 0x000fe80000000c00 */
[----:B------:R-:W-:Y:S04]  /*275a0*/  LDS.128 R220, [R184+0x800] ;  /* 0x00080000b8dc7984 */ /* 0x000fe80000000c00 */
[----:B------:R-:W-:Y:S04]  /*275b0*/  LDS.128 R216, [R3] ;  /* 0x0000000003d87984 */ /* 0x000fe80000000c00 */
[----:B------:R-:W-:Y:S04]  /*275c0*/  LDS.128 R212, [R3+0x800] ;  /* 0x0008000003d47984 */ /* 0x000fe80000000c00 */
[----:B------:R-:W-:Y:S04]  /*275d0*/  LDS.128 R204, [R156] ;  /* 0x000000009ccc7984 */ /* 0x000fe80000000c00 */
[----:B------:R-:W-:Y:S04]  /*275e0*/  LDS.128 R200, [R156+0x800] ;  /* 0x000800009cc87984 */ /* 0x000fe80000000c00 */
[----:B------:R-:W-:Y:S06]  /*275f0*/  BAR.SYNC.DEFER_BLOCKING 0x0 ;  /* 0x0000000000007b1d */ /* 0x000fec0000010000 */
[----:B--2---:R2:W-:Y:S04]  /*27600*/  STS.128 [R0], R4 ;  /* 0x0000000400007388 */ /* 0x0045e80000000c00 */
[----:B--2---:R-:W2:Y:S04]  /*27610*/  LDL.LU R4, [R1+0x6a8] ;  /* 0x0006a80001047983 */ /* 0x004ea80000300800 */
        /* <DEDUP_REMOVED lines=8> */
[----:B--2---:R-:W2:Y:S04]  /*276a0*/  LDL.LU R4, [R1+0x618] ;  /* 0x0006180001047983 */ /* 0x004ea80000300800 */
[----:B------:R-:W2:Y:S04]  /*276b0*/  LDL.LU R5, [R1+0x61c] ;  /* 0x00061c0001057983 */ /* 0x000ea80000300800 */
[----:B------:R-:W2:Y:S04]  /*276c0*/  LDL.LU R6, [R1+0x608] ;  /* 0x0006080001067983 */ /* 0x000ea80000300800 */
[----:B------:R-:W2:Y:S04]  /*276d0*/  LDL.LU R7, [R1+0x60c] ;  /* 0x00060c0001077983 */ /* 0x000ea80000300800 */
[----:B--2---:R2:W-:Y:S04]  /*276e0*/  STS.128 [R0+0x280], R4 ;  /* 0x0002800400007388 */ /* 0x0045e80000000c00 */
[----:B--2---:R-:W2:Y:S04]  /*276f0*/  LDL.LU R4, [R1+0x2c0] ;  /* 0x0002c00001047983 */ /* 0x004ea80000300800 */
[----:B------:R-:W2:Y:S04]  /*27700*/  LDL.LU R5, [R1+0x2c4] ;  /* 0x0002c40001057983 */ /* 0x000ea80000300800 */
[----:B------:R-:W2:Y:S04]  /*27710*/  LDL.LU R6, [R1+0x2b0] ;  /* 0x0002b00001067983 */ /* 0x000ea80000300800 */
[----:B------:R-:W2:Y:S04]  /*27720*/  LDL.LU R7, [R1+0x2b4] ;  /* 0x0002b40001077983 */ /* 0x000ea80000300800 */
[----:B---3--:R3:W-:Y:S04]  /*27730*/  STS.128 [R0+0x200], R8 ;  /* 0x0002000800007388 */ /* 0x0087e80000000c00 */
[----:B---3--:R-:W3:Y:S04]  /*27740*/  LDL.LU R8, [R1+0x2c8] ;  /* 0x0002c80001087983 */ /* 0x008ee80000300800 */
        /* <DEDUP_REMOVED lines=13> */
[----:B------:R-:W4:Y:S04]  /*27820*/  LDL.LU R36, [R1+0x900] ;  /* 0x0009000001247983 */ /* 0x000f280000300800 */
[----:B------:R-:W4:Y:S04]  /*27830*/  LDL.LU R37, [R1+0x904] ;  /* 0x0009040001257983 */ /* 0x000f280000300800 */
[----:B------:R-:W4:Y:S04]  /*27840*/  LDL.LU R38, [R1+0x8f0] ;  /* 0x0008f00001267983 */ /* 0x000f280000300800 */
[----:B------:R-:W4:Y:S04]  /*27850*/  LDL.LU R39, [R1+0x8f4] ;  /* 0x0008f40001277983 */ /* 0x000f280000300800 */
[----:B---3--:R-:W-:Y:S04]  /*27860*/  STS.128 [R0+0x480], R8 ;  /* 0x0004800800007388 */ /* 0x008fe80000000c00 */
[----:B--2---:R-:W-:Y:S04]  /*27870*/  STS.128 [R0+0x680], R4 ;  /* 0x0006800400007388 */ /* 0x004fe80000000c00 */
[----:B------:R-:W-:Y:S06]  /*27880*/  BAR.SYNC.DEFER_BLOCKING 0x0 ;  /* 0x0000000000007b1d */ /* 0x000fec0000010000 */
[----:B------:R-:W2:Y:S04]  /*27890*/  LDS.128 R32, [R2] ;  /* 0x0000000002207984 */ /* 0x000ea80000000c00 */
[----:B------:R-:W-:Y:S04]  /*278a0*/  LDS.128 R16, [R2+0x800] ;  /* 0x0008000002107984 */ /* 0x000fe80000000c00 */
[----:B------:R-:W3:Y:S04]  /*278b0*/  LDS.128 R28, [R184] ;  /* 0x00000000b81c7984 */ /* 0x000ee80000000c00 */
[----:B------:R-:W-:Y:S04]  /*278c0*/  LDS.128 R12, [R184+0x800] ;  /* 0x00080000b80c7984 */ /* 0x000fe80000000c00 */
[----:B------:R-:W1:Y:S04]  /*278d0*/  LDS.128 R24, [R3] ;  /* 0x0000000003187984 */ /* 0x000e680000000c00 */
[----:B------:R-:W-:Y:S04]  /*278e0*/  LDS.128 R8, [R3+0x800] ;  /* 0x0008000003087984 */ /* 0x000fe80000000c00 */
[----:B------:R-:W1:Y:S04]  /*278f0*/  LDS.128 R20, [R156] ;  /* 0x000000009c147984 */ /* 0x000e680000000c00 */
[----:B------:R-:W1:Y:S04]  /*27900*/  LDS.128 R4, [R156+0x800] ;  /* 0x000800009c047984 */ /* 0x000e680000000c00 */
[----:B------:R-:W-:Y:S06]  /*27910*/  BAR.SYNC.DEFER_BLOCKING 0x0 ;  /* 0x0000000000007b1d */ /* 0x000fec0000010000 */
[----:B----4-:R4:W-:Y:S04]  /*27920*/  STS.128 [R0], R36 ;  /* 0x0000002400007388 */ /* 0x0109e80000000c00 */
[----:B----4-:R-:W4:Y:S04]  /*27930*/  LDL.LU R36, [R1+0x908] ;  /* 0x0009080001247983 */ /* 0x010f280000300800 */
[----:B------:R-:W4:Y:S04]  /*27940*/  LDL.LU R37, [R1+0x90c] ;  /* 0x00090c0001257983 */ /* 0x000f280000300800 */
[----:B------:R-:W4:Y:S04]  /*27950*/  LDL.LU R38, [R1+0x8f8] ;  /* 0x0008f80001267983 */ /* 0x000f280000300800 */
[----:B------:R-:W4:Y:S04]  /*27960*/  LDL.LU R39, [R1+0x8fc] ;  /* 0x0008fc0001277983 */ /* 0x000f280000300800 */
[----:B------:R-:W2:Y:S04]  /*27970*/  LDL.LU R40, [R1+0x860] ;  /* 0x0008600001287983 */ /* 0x000ea80000300800 */
[----:B------:R-:W2:Y:S04]  /*27980*/  LDL.LU R41, [R1+0x864] ;  /* 0x0008640001297983 */ /* 0x000ea80000300800 */
[----:B------:R-:W2:Y:S04]  /*27990*/  LDL.LU R42, [R1+0x850] ;  /* 0x00085000012a7983 */ /* 0x000ea80000300800 */
[----:B------:R-:W2:Y:S04]  /*279a0*/  LDL.LU R43, [R1+0x854] ;  /* 0x00085400012b7983 */ /* 0x000ea80000300800 */
[----:B----4-:R4:W-:Y:S04]  /*279b0*/  STS.128 [R0+0x80], R36 ;  /* 0x0000802400007388 */ /* 0x0109e80000000c00 */
[----:B----4-:R-:W4:Y:S04]  /*279c0*/  LDL.LU R36, [R1+0x868] ;  /* 0x0008680001247983 */ /* 0x010f280000300800 */
[----:B------:R-:W4:Y:S04]  /*279d0*/  LDL.LU R37, [R1+0x86c] ;  /* 0x00086c0001257983 */ /* 0x000f280000300800 */
[----:B------:R-:W4:Y:S04]  /*279e0*/  LDL.LU R38, [R1+0x858] ;  /* 0x0008580001267983 */ /* 0x000f280000300800 */
[----:B------:R-:W4:Y:S04]  /*279f0*/  LDL.LU R39, [R1+0x85c] ;  /* 0x00085c0001277983 */ /* 0x000f280000300800 */
[----:B--2---:R-:W-:Y:S04]  /*27a00*/  STS.128 [R0+0x200], R40 ;  /* 0x0002002800007388 */ /* 0x004fe80000000c00 */
[----:B----4-:R2:W-:Y:S04]  /*27a10*/  STS.128 [R0+0x280], R36 ;  /* 0x0002802400007388 */ /* 0x0105e80000000c00 */
        /* <DEDUP_REMOVED lines=8> */
[----:B------:R-:W3:Y:S04]  /*27aa0*/  LDL.LU R68, [R1+0x670] ;  /* 0x0006700001447983 */ /* 0x000ee80000300800 */
[----:B------:R-:W3:Y:S04]  /*27ab0*/  LDL.LU R69, [R1+0x674] ;  /* 0x0006740001457983 */ /* 0x000ee80000300800 */
[----:B------:R-:W3:Y:S04]  /*27ac0*/  LDL.LU R70, [R1+0x660] ;  /* 0x0006600001467983 */ /* 0x000ee80000300800 */
[----:B------:R-:W3:Y:S04]  /*27ad0*/  LDL.LU R71, [R1+0x664] ;  /* 0x0006640001477983 */ /* 0x000ee80000300800 */
[----:B--2---:R2:W-:Y:S02]  /*27ae0*/  STS.128 [R0+0x400], R36 ;  /* 0x0004002400007388 */ /* 0x0045e40000000c00 */
[----:B--2---:R-:W-:-:S02]  /*27af0*/  IMAD.MOV.U32 R38, RZ, RZ, R180 ;  /* 0x000000ffff267224 */ /* 0x004fc400078e00b4 */
[----:B------:R-:W-:Y:S02]  /*27b00*/  IMAD.MOV.U32 R39, RZ, RZ, R181 ;  /* 0x000000ffff277224 */ /* 0x000fe400078e00b5 */
[----:B------:R-:W-:Y:S02]  /*27b10*/  IMAD.MOV.U32 R36, RZ, RZ, R176 ;  /* 0x000000ffff247224 */ /* 0x000fe400078e00b0 */
[----:B------:R-:W-:Y:S02]  /*27b20*/  IMAD.MOV.U32 R37, RZ, RZ, R177 ;  /* 0x000000ffff257224 */ /* 0x000fe400078e00b1 */
[----:B------:R-:W-:Y:S02]  /*27b30*/  IMAD.MOV.U32 R180, RZ, RZ, R178 ;  /* 0x000000ffffb47224 */ /* 0x000fe400078e00b2 */
[----:B------:R-:W-:Y:S01]  /*27b40*/  IMAD.MOV.U32 R181, RZ, RZ, R179 ;  /* 0x000000ffffb57224 */ /* 0x000fe200078e00b3 */
[----:B----4-:R-:W-:Y:S04]  /*27b50*/  STS.128 [R0+0x480], R40 ;  /* 0x0004802800007388 */ /* 0x010fe80000000c00 */
[----:B------:R-:W-:Y:S04]  /*27b60*/  STS.128 [R0+0x600], R36 ;  /* 0x0006002400007388 */ /* 0x000fe80000000c00 */
[----:B------:R-:W-:Y:S04]  /*27b70*/  STS.128 [R0+0x680], R180 ;  /* 0x000680b400007388 */ /* 0x000fe80000000c00 */
[----:B------:R-:W-:Y:S06]  /*27b80*/  BAR.SYNC.DEFER_BLOCKING 0x0 ;  /* 0x0000000000007b1d */ /* 0x000fec0000010000 */
[----:B------:R-:W2:Y:S04]  /*27b90*/  LDS.128 R64, [R2] ;  /* 0x0000000002407984 */ /* 0x000ea80000000c00 */
        /* <DEDUP_REMOVED lines=8> */
[----:B---3--:R3:W-:Y:S04]  /*27c20*/  STS.128 [R0], R68 ;  /* 0x0000004400007388 */ /* 0x0087e80000000c00 */
[----:B---3--:R-:W3:Y:S04]  /*27c30*/  LDL.LU R68, [R1+0x678] ;  /* 0x0006780001447983 */ /* 0x008ee80000300800 */
[----:B------:R-:W3:Y:S04]  /*27c40*/  LDL.LU R69, [R1+0x67c] ;  /* 0x00067c0001457983 */ /* 0x000ee80000300800 */
[----:B------:R-:W3:Y:S04]  /*27c50*/  LDL.LU R70, [R1+0x668] ;  /* 0x0006680001467983 */ /* 0x000ee80000300800 */
[----:B------:R-:W3:Y:S04]  /*27c60*/  LDL.LU R71, [R1+0x66c] ;  /* 0x00066c0001477983 */ /* 0x000ee80000300800 */
[----:B------:R-:W4:Y:S04]  /*27c70*/  LDL.LU R72, [R1+0x5f0] ;  /* 0x0005f00001487983 */ /* 0x000f280000300800 */
[----:B------:R-:W4:Y:S04]  /*27c80*/  LDL.LU R73, [R1+0x5f4] ;  /* 0x0005f40001497983 */ /* 0x000f280000300800 */
[----:B------:R-:W4:Y:S04]  /*27c90*/  LDL.LU R74, [R1+0x5e0] ;  /* 0x0005e000014a7983 */ /* 0x000f280000300800 */
[----:B------:R-:W4:Y:S04]  /*27ca0*/  LDL.LU R75, [R1+0x5e4] ;  /* 0x0005e400014b7983 */ /* 0x000f280000300800 */
[----:B---3--:R3:W-:Y:S04]  /*27cb0*/  STS.128 [R0+0x80], R68 ;  /* 0x0000804400007388 */ /* 0x0087e80000000c00 */
[----:B---3--:R-:W3:Y:S04]  /*27cc0*/  LDL.LU R68, [R1+0x5f8] ;  /* 0x0005f80001447983 */ /* 0x008ee80000300800 */
[----:B------:R-:W3:Y:S04]  /*27cd0*/  LDL.LU R69, [R1+0x5fc] ;  /* 0x0005fc0001457983 */ /* 0x000ee80000300800 */
[----:B------:R-:W3:Y:S04]  /*27ce0*/  LDL.LU R70, [R1+0x5e8] ;  /* 0x0005e80001467983 */ /* 0x000ee80000300800 */
[----:B------:R-:W3:Y:S04]  /*27cf0*/  LDL.LU R71, [R1+0x5ec] ;  /* 0x0005ec0001477983 */ /* 0x000ee80000300800 */
[----:B---3--:R3:W-:Y:S04]  /*27d00*/  STS.128 [R0+0x280], R68 ;  /* 0x0002804400007388 */ /* 0x0087e80000000c00 */
[----:B---3--:R-:W3:Y:S04]  /*27d10*/  LDL.LU R68, [R1+0x2a0] ;  /* 0x0002a00001447983 */ /* 0x008ee80000300800 */
[----:B------:R-:W3:Y:S04]  /*27d20*/  LDL.LU R69, [R1+0x2a4] ;  /* 0x0002a40001457983 */ /* 0x000ee80000300800 */
[----:B------:R-:W3:Y:S04]  /*27d30*/  LDL.LU R70, [R1+0x590] ;  /* 0x0005900001467983 */ /* 0x000ee80000300800 */
[----:B------:R-:W3:Y:S04]  /*27d40*/  LDL.LU R71, [R1+0x594] ;  /* 0x0005940001477983 */ /* 0x000ee80000300800 */
[----:B----4-:R4:W-:Y:S04]  /*27d50*/  STS.128 [R0+0x200], R72 ;  /* 0x0002004800007388 */ /* 0x0109e80000000c00 */
[----:B----4-:R-:W4:Y:S04]  /*27d60*/  LDL.LU R72, [R1+0x2a8] ;  /* 0x0002a80001487983 */ /* 0x010f280000300800 */
        /* <DEDUP_REMOVED lines=13> */
[----:B------:R-:W2:Y:S04]  /*27e40*/  LDL.LU R100, [R1+0x8e0] ;  /* 0x0008e00001647983 */ /* 0x000ea80000300800 */
[----:B------:R-:W2:Y:S04]  /*27e50*/  LDL.LU R101, [R1+0x8e4] ;  /* 0x0008e40001657983 */ /* 0x000ea80000300800 */
[----:B------:R-:W2:Y:S04]  /*27e60*/  LDL.LU R102, [R1+0x8d0] ;  /* 0x0008d00001667983 */ /* 0x000ea80000300800 */
[----:B------:R-:W2:Y:S04]  /*27e70*/  LDL.LU R103, [R1+0x8d4] ;  /* 0x0008d40001677983 */ /* 0x000ea80000300800 */
[----:B----4-:R-:W-:Y:S04]  /*27e80*/  STS.128 [R0+0x480], R72 ;  /* 0x0004804800007388 */ /* 0x010fe80000000c00 */
[----:B---3--:R-:W-:Y:S04]  /*27e90*/  STS.128 [R0+0x680], R68 ;  /* 0x0006804400007388 */ /* 0x008fe80000000c00 */
[----:B------:R-:W-:Y:S06]  /*27ea0*/  BAR.SYNC.DEFER_BLOCKING 0x0 ;  /* 0x0000000000007b1d */ /* 0x000fec0000010000 */
[----:B------:R-:W3:Y:S04]  /*27eb0*/  LDS.128 R96, [R2] ;  /* 0x0000000002607984 */ /* 0x000ee80000000c00 */
[----:B------:R-:W-:Y:S04]  /*27ec0*/  LDS.128 R80, [R2+0x800] ;  /* 0x0008000002507984 */ /* 0x000fe80000000c00 */
[----:B------:R-:W4:Y:S04]  /*27ed0*/  LDS.128 R92, [R184] ;  /* 0x00000000b85c7984 */ /* 0x000f280000000c00 */
[----:B------:R-:W-:Y:S04]  /*27ee0*/  LDS.128 R76, [R184+0x800] ;  /* 0x00080000b84c7984 */ /* 0x000fe80000000c00 */
[----:B------:R-:W1:Y:S04]  /*27ef0*/  LDS.128 R88, [R3] ;  /* 0x0000000003587984 */ /* 0x000e680000000c00 */
[----:B------:R-:W-:Y:S04]  /*27f00*/  LDS.128 R72, [R3+0x800] ;  /* 0x0008000003487984 */ /* 0x000fe80000000c00 */
[----:B------:R-:W1:Y:S04]  /*27f10*/  LDS.128 R84, [R156] ;  /* 0x000000009c547984 */ /* 0x000e680000000c00 */
[----:B------:R-:W1:Y:S04]  /*27f20*/  LDS.128 R68, [R156+0x800] ;  /* 0x000800009c447984 */ /* 0x000e680000000c00 */
        /* <DEDUP_REMOVED lines=35> */
[----:B---3--:R-:W-:Y:S01]  /*28160*/  STS.128 [R0+0x480], R104 ;  /* 0x0004806800007388 */ /* 0x008fe20000000c00 */
[----:B------:R-:W-:-:S02]  /*28170*/  IMAD.MOV.U32 R132, RZ, RZ, R224 ;  /* 0x000000ffff847224 */ /* 0x000fc400078e00e0 */
[----:B------:R-:W-:Y:S02]  /*28180*/  IMAD.MOV.U32 R133, RZ, RZ, R225 ;  /* 0x000000ffff857224 */ /* 0x000fe400078e00e1 */
[----:B------:R-:W-:Y:S02]  /*28190*/  IMAD.MOV.U32 R134, RZ, RZ, R228 ;  /* 0x000000ffff867224 */ /* 0x000fe400078e00e4 */
[----:B------:R-:W-:Y:S01]  /*281a0*/  IMAD.MOV.U32 R135, RZ, RZ, R229 ;  /* 0x000000ffff877224 */ /* 0x000fe200078e00e5 */
[----:B--2---:R-:W-:Y:S04]  /*281b0*/  STS.128 [R0+0x680], R100 ;  /* 0x0006806400007388 */ /* 0x004fe80000000c00 */
        /* <DEDUP_REMOVED lines=10> */
[----:B------:R3:W-:Y:S04]  /*28260*/  STS.128 [R0], R132 ;  /* 0x0000008400007388 */ /* 0x0007e80000000c00 */
        /* <DEDUP_REMOVED lines=18> */
[----:B--2---:R-:W-:Y:S04]  /*28390*/  STS.128 [R0+0x400], R136 ;  /* 0x0004008800007388 */ /* 0x004fe80000000c00 */
[----:B---3--:R2:W-:Y:S04]  /*283a0*/  STS.128 [R0+0x480], R132 ;  /* 0x0004808400007388 */ /* 0x0085e80000000c00 */
        /* <DEDUP_REMOVED lines=12> */
[----:B------:R-:W-:-:S02]  /*28470*/  IMAD.MOV.U32 R228, RZ, RZ, R226 ;  /* 0x000000ffffe47224 */ /* 0x000fc400078e00e2 */
[----:B------:R-:W-:-:S05]  /*28480*/  IMAD.MOV.U32 R229, RZ, RZ, R227 ;  /* 0x000000ffffe57224 */ /* 0x000fca00078e00e3 */
[----:B------:R1:W-:Y:S02]  /*28490*/  STS.128 [R0+0x80], R228 ;  /* 0x000080e400007388 */ /* 0x0003e40000000c00 */
[C---:B-1----:R-:W-:Y:S02]  /*284a0*/  LOP3.LUT R231, R2.reuse, 0x60, RZ, 0x3c, !PT ;  /* 0x0000006002e77812 */ /* 0x042fe400078e3cff */
[----:B--2---:R-:W-:Y:S04]  /*284b0*/  STS.128 [R0+0x600], R132 ;  /* 0x0006008400007388 */ /* 0x004fe80000000c00 */
[----:B---3--:R-:W-:Y:S04]  /*284c0*/  STS.128 [R0+0x680], R136 ;  /* 0x0006808800007388 */ /* 0x008fe80000000c00 */
[----:B------:R-:W-:Y:S06]  /*284d0*/  BAR.SYNC.DEFER_BLOCKING 0x0 ;  /* 0x0000000000007b1d */ /* 0x000fec0000010000 */
[----:B------:R-:W1:Y:S04]  /*284e0*/  LDS.128 R160, [R2] ;  /* 0x0000000002a07984 */ /* 0x000e680000000c00 */
[----:B------:R-:W-:Y:S04]  /*284f0*/  LDS.128 R144, [R2+0x800] ;  /* 0x0008000002907984 */ /* 0x000fe80000000c00 */
[----:B------:R-:W2:Y:S04]  /*28500*/  LDS.128 R156, [R184] ;  /* 0x00000000b89c7984 */ /* 0x000ea80000000c00 */
[----:B------:R-:W-:Y:S04]  /*28510*/  LDS.128 R140, [R184+0x800] ;  /* 0x00080000b88c7984 */ /* 0x000fe80000000c00 */
[----:B------:R-:W3:Y:S04]  /*28520*/  LDS.128 R152, [R3] ;  /* 0x0000000003987984 */ /* 0x000ee80000000c00 */
        /* <DEDUP_REMOVED lines=36> */
[----:B--2---:R2:W-:Y:S04]  /*28770*/  STS.128 [R0+0x400], R164 ;  /* 0x000400a400007388 */ /* 0x0045e80000000c00 */
[----:B--2---:R-:W2:Y:S04]  /*28780*/  LDL.LU R166, [R1+0x650] ;  /* 0x0006500001a67983 */ /* 0x004ea80000300800 */
[----:B------:R-:W2:Y:S04]  /*28790*/  LDL.LU R167, [R1+0x654] ;  /* 0x0006540001a77983 */ /* 0x000ea80000300800 */
[----:B----4-:R-:W-:Y:S04]  /*287a0*/  STS.128 [R0+0x480], R168 ;  /* 0x000480a800007388 */ /* 0x010fe80000000c00 */
[----:B---3--:R-:W-:Y:S04]  /*287b0*/  STS.128 [R0+0x600], R172 ;  /* 0x000600ac00007388 */ /* 0x008fe80000000c00 */
[----:B------:R-:W-:Y:S04]  /*287c0*/  STS.128 [R0+0x680], R188 ;  /* 0x000680bc00007388 */ /* 0x000fe80000000c00 */
[----:B------:R-:W-:Y:S01]  /*287d0*/  BAR.SYNC.DEFER_BLOCKING 0x0 ;  /* 0x0000000000007b1d */ /* 0x000fe20000010000 */
[----:B------:R-:W-:Y:S01]  /*287e0*/  IMAD.MOV.U32 R164, RZ, RZ, R232 ;  /* 0x000000ffffa47224 */ /* 0x000fe200078e00e8 */
[C---:B------:R-:W-:Y:S01]  /*287f0*/  LOP3.LUT R232, R2.reuse, 0x40, RZ, 0x3c, !PT ;  /* 0x0000004002e87812 */ /* 0x040fe200078e3cff */
[----:B------:R-:W-:Y:S01]  /*28800*/  IMAD.MOV.U32 R165, RZ, RZ, R233 ;  /* 0x000000ffffa57224 */ /* 0x000fe200078e00e9 */
[----:B------:R-:W-:-:S02]  /*28810*/  LOP3.LUT R233, R2, 0x20, RZ, 0x3c, !PT ;  /* 0x0000002002e97812 */ /* 0x000fc400078e3cff */
[----:B------:R-:W3:Y:S04]  /*28820*/  LDS.128 R168, [R2] ;  /* 0x0000000002a87984 */ /* 0x000ee80000000c00 */
        /* <DEDUP_REMOVED lines=10> */
[----:B------:R-:W2:Y:S01]  /*288d0*/  LDL.LU R167, [R1+0x65c] ;  /* 0x00065c0001a77983 */ /* 0x000ea20000300800 */
[----:B------:R-:W-:-:S02]  /*288e0*/  IMAD.MOV.U32 R164, RZ, RZ, R234 ;  /* 0x000000ffffa47224 */ /* 0x000fc400078e00ea */
[----:B------:R-:W-:Y:S01]  /*288f0*/  IMAD.MOV.U32 R165, RZ, RZ, R235 ;  /* 0x000000ffffa57224 */ /* 0x000fe200078e00eb */
[----:B------:R-:W4:Y:S04]  /*28900*/  LDL.LU R208, [R1+0x120] ;  /* 0x0001200001d07983 */ /* 0x000f280000300800 */
[----:B------:R-:W4:Y:S04]  /*28910*/  LDL.LU R209, [R1+0x124] ;  /* 0x0001240001d17983 */ /* 0x000f280000300800 */
[----:B------:R-:W4:Y:S04]  /*28920*/  LDL.LU R210, [R1+0x100] ;  /* 0x0001000001d27983 */ /* 0x000f280000300800 */
[----:B------:R-:W4:Y:S04]  /*28930*/  LDL.LU R211, [R1+0x104] ;  /* 0x0001040001d37983 */ /* 0x000f280000300800 */
[----:B--2---:R2:W-:Y:S04]  /*28940*/  STS.128 [R0+0x80], R164 ;  /* 0x000080a400007388 */ /* 0x0045e80000000c00 */
[----:B--2---:R-:W2:Y:S04]  /*28950*/  LDL.LU R164, [R1+0x128] ;  /* 0x0001280001a47983 */ /* 0x004ea80000300800 */
[----:B------:R-:W2:Y:S04]  /*28960*/  LDL.LU R165, [R1+0x12c] ;  /* 0x00012c0001a57983 */ /* 0x000ea80000300800 */
[----:B------:R-:W2:Y:S04]  /*28970*/  LDL.LU R166, [R1+0x108] ;  /* 0x0001080001a67983 */ /* 0x000ea80000300800 */
[----:B------:R-:W2:Y:S04]  /*28980*/  LDL.LU R167, [R1+0x10c] ;  /* 0x00010c0001a77983 */ /* 0x000ea80000300800 */
[----:B------:R-:W3:Y:S04]  /*28990*/  LDL.LU R235, [R1+0x50] ;  /* 0x0000500001eb7983 */ /* 0x000ee80000300800 */
[----:B------:R-:W3:Y:S04]  /*289a0*/  LDL.LU R230, [R1+0x950] ;  /* 0x0009500001e67983 */ /* 0x000ee80000300800 */
[----:B--2---:R2:W-:Y:S04]  /*289b0*/  STS.128 [R0+0x280], R164 ;  /* 0x000280a400007388 */ /* 0x0045e80000000c00 */
[----:B--2---:R-:W2:Y:S04]  /*289c0*/  LDL.LU R164, [R1+0x470] ;  /* 0x0004700001a47983 */ /* 0x004ea80000300800 */
        /* <DEDUP_REMOVED lines=25> */
[----:B----4-:R-:W-:Y:S01]  /*28b60*/  STS.128 [R0+0x480], R208 ;  /* 0x000480d000007388 */ /* 0x010fe20000000c00 */
[----:B---3--:R-:W-:-:S04]  /*28b70*/  ISETP.GE.AND P0, PT, R230, c[0x0][0x178], PT ;  /* 0x00005e00e6007a0c */ /* 0x008fc80003f06270 */
[C---:B------:R-:W-:Y:S01]  /*28b80*/  ISETP.LT.AND P0, PT, R252.reuse, c[0x0][0x17c], !P0 ;  /* 0x00005f00fc007a0c */ /* 0x040fe20004701270 */
[----:B------:R-:W-:Y:S01]  /*28b90*/  IMAD R3, R252, c[0x0][0x198], RZ ;  /* 0x00006600fc037a24 */ /* 0x000fe200078e02ff */
[----:B--2---:R2:W-:Y:S02]  /*28ba0*/  STS.128 [R0+0x680], R164 ;  /* 0x000680a400007388 */ /* 0x0045e40000000c00 */
[----:B--2---:R-:W-:Y:S02]  /*28bb0*/  IMAD R0, R230, c[0x0][0x194], RZ ;  /* 0x00006500e6007a24 */ /* 0x004fe400078e02ff */
[----:B------:R-:W-:Y:S03]  /*28bc0*/  BAR.SYNC.DEFER_BLOCKING 0x0 ;  /* 0x0000000000007b1d */ /* 0x000fe60000010000 */
[----:B------:R-:W-:-:S04]  /*28bd0*/  LEA R208, P1, R0, c[0x0][0x170], 0x2 ;  /* 0x00005c0000d07a11 */ /* 0x000fc800078210ff */
[----:B------:R-:W-:-:S05]  /*28be0*/  LEA.HI.X.SX32 R209, R0, c[0x0][0x174], 0x2, P1 ;  /* 0x00005d0000d17a11 */ /* 0x000fca00008f16ff */
[----:B------:R-:W-:-:S05]  /*28bf0*/  IMAD.WIDE R164, R3, 0x4, R208 ;  /* 0x0000000403a47825 */ /* 0x000fca00078e02d0 */
[----:B------:R2:W-:Y:S01]  /*28c00*/  @P0 STG.E [R164.64], R235 ;  /* 0x000000eba4000986 */ /* 0x0005e2000c101904 */
[----:B------:R-:W-:Y:S01]  /*28c10*/  ISETP.GE.AND P0, PT, R252, c[0x0][0x17c], PT ;  /* 0x00005f00fc007a0c */ /* 0x000fe20003f06270 */
[----:B--2---:R-:W-:-:S04]  /*28c20*/  IMAD.MOV.U32 R164, RZ, RZ, c[0x0][0x194] ;  /* 0x00006500ffa47624 */ /* 0x004fc800078e00ff */
[----:B------:R-:W-:Y:S01]  /*28c30*/  IMAD R0, R164, 0x80, R0 ;  /* 0x00000080a4007824 */ /* 0x000fe200078e0200 */
[----:B------:R-:W-:-:S04]  /*28c40*/  ISETP.LT.AND P0, PT, R228, c[0x0][0x178], !P0 ;  /* 0x00005e00e4007a0c */ /* 0x000fc80004701270 */
[----:B------:R-:W-:-:S04]  /*28c50*/  LEA R164, P1, R0, c[0x0][0x170], 0x2 ;  /* 0x00005c0000a47a11 */ /* 0x000fc800078210ff */
[----:B------:R-:W-:Y:S02]  /*28c60*/  LEA.HI.X.SX32 R165, R0, c[0x0][0x174], 0x2, P1 ;  /* 0x00005d0000a57a11 */ /* 0x000fe400008f16ff */
[----:B------:R-:W-:-:S03]  /*28c70*/  IADD3 R0, R252, 0x1, RZ ;  /* 0x00000001fc007810 */ /* 0x000fc60007ffe0ff */
[----:B------:R-:W-:-:S05]  /*28c80*/  IMAD.WIDE R166, R3, 0x4, R164 ;  /* 0x0000000403a67825 */ /* 0x000fca00078e02a4 */
[----:B------:R2:W-:Y:S01]  /*28c90*/  @P0 STG.E [R166.64], R227 ;  /* 0x000000e3a6000986 */ /* 0x0005e2000c101904 */
[----:B------:R-:W-:-:S04]  /*28ca0*/  ISETP.GE.AND P0, PT, R0, c[0x0][0x17c], PT ;  /* 0x00005f0000007a0c */ /* 0x000fc80003f06270 */
[----:B------:R-:W-:Y:S02]  /*28cb0*/  ISETP.LT.AND P1, PT, R230, c[0x0][0x178], !P0 ;  /* 0x00005e00e6007a0c */ /* 0x000fe40004721270 */
[----:B------:R-:W-:Y:S02]  /*28cc0*/  IADD3 R0, R3, c[0x0][0x198], RZ ;  /* 0x0000660003007a10 */ /* 0x000fe40007ffe0ff */
[----:B------:R-:W-:-:S03]  /*28cd0*/  ISETP.LT.AND P0, PT, R228, c[0x0][0x178], !P0 ;  /* 0x00005e00e4007a0c */ /* 0x000fc60004701270 */
[----:B--2---:R-:W-:Y:S01]  /*28ce0*/  IMAD.WIDE R166, R0, 0x4, R208 ;  /* 0x0000000400a67825 */ /* 0x004fe200078e02d0 */
[----:B------:R-:W-:Y:S01]  /*28cf0*/  IADD3 R3, R252, 0x2, RZ ;  /* 0x00000002fc037810 */ /* 0x000fe20007ffe0ff */
[----:B------:R-:W2:Y:S04]  /*28d00*/  LDL.LU R227, [R1+0x24] ;  /* 0x0000240001e37983 */ /* 0x000ea80000300800 */
[----:B------:R3:W-:Y:S02]  /*28d10*/  @P1 STG.E [R166.64], R226 ;  /* 0x000000e2a6001986 */ /* 0x0007e4000c101904 */
[----:B---3--:R-:W-:Y:S02]  /*28d20*/  IMAD.WIDE R166, R0, 0x4, R164 ;  /* 0x0000000400a67825 */ /* 0x008fe400078e02a4 */
[----:B------:R-:W3:Y:S04]  /*28d30*/  LDL.LU R226, [R1+0x90] ;  /* 0x0000900001e27983 */ /* 0x000ee80000300800 */
[----:B------:R4:W-:Y:S01]  /*28d40*/  @P0 STG.E [R166.64], R225 ;  /* 0x000000e1a6000986 */ /* 0x0009e2000c101904 */
[----:B------:R-:W-:-:S04]  /*28d50*/  ISETP.GE.AND P0, PT, R3, c[0x0][0x17c], PT ;  /* 0x00005f0003007a0c */ /* 0x000fc80003f06270 */
[----:B------:R-:W-:Y:S02]  /*28d60*/  ISETP.LT.AND P1, PT, R230, c[0x0][0x178], !P0 ;  /* 0x00005e00e6007a0c */ /* 0x000fe40004721270 */
[----:B------:R-:W-:-:S05]  /*28d70*/  IADD3 R0, R0, c[0x0][0x198], RZ ;  /* 0x0000660000007a10 */ /* 0x000fca0007ffe0ff */
[----:B----4-:R-:W-:Y:S01]  /*28d80*/  IMAD.WIDE R166, R0, 0x4, R208 ;  /* 0x0000000400a67825 */ /* 0x010fe200078e02d0 */
[----:B------:R-:W4:Y:S05]  /*28d90*/  LDL.LU R225, [R1+0x30] ;  /* 0x0000300001e17983 */ /* 0x000f2a0000300800 */
[----:B------:R1:W-:Y:S01]  /*28da0*/  @P1 STG.E [R166.64], R234 ;  /* 0x000000eaa6001986 */ /* 0x0003e2000c101904 */
[----:B------:R-:W-:Y:S02]  /*28db0*/  ISETP.LT.AND P1, PT, R228, c[0x0][0x178], !P0 ;  /* 0x00005e00e4007a0c */ /* 0x000fe40004721270 */
[----:B------:R-:W-:-:S04]  /*28dc0*/  IADD3 R3, R252, 0x3, RZ ;  /* 0x00000003fc037810 */ /* 0x000fc80007ffe0ff */
[----:B------:R-:W-:Y:S01]  /*28dd0*/  ISETP.GE.AND P0, PT, R3, c[0x0][0x17c], PT ;  /* 0x00005f0003007a0c */ /* 0x000fe20003f06270 */
[C---:B-1----:R-:W-:Y:S01]  /*28de0*/  IMAD.WIDE R166, R0.reuse, 0x4, R164 ;  /* 0x0000000400a67825 */ /* 0x042fe200078e02a4 */
[----:B------:R-:W-:-:S05]  /*28df0*/  IADD3 R0, R0, c[0x0][0x198], RZ ;  /* 0x0000660000007a10 */ /* 0x000fca0007ffe0ff */
[----:B------:R1:W-:Y:S01]  /*28e00*/  @P1 STG.E [R166.64], R229 ;  /* 0x000000e5a6001986 */ /* 0x0003e2000c101904 */
[----:B------:R-:W-:Y:S01]  /*28e10*/  ISETP.LT.AND P1, PT, R230, c[0x0][0x178], !P0 ;  /* 0x00005e00e6007a0c */ /* 0x000fe20004721270 */
[----:B-1----:R-:W-:-:S12]  /*28e20*/  IMAD.WIDE R166, R0, 0x4, R208 ;  /* 0x0000000400a67825 */ /* 0x002fd800078e02d0 */
[----:B------:R1:W-:Y:S04]  /*28e30*/  @P1 STG.E [R166.64], R224 ;  /* 0x000000e0a6001986 */ /* 0x0003e8000c101904 */
[----:B-1----:R-:W4:Y:S01]  /*28e40*/  LDL.LU R224, [R1+0x94] ;  /* 0x0000940001e07983 */ /* 0x002f220000300800 */
[----:B------:R-:W-:Y:S02]  /*28e50*/  IADD3 R3, R252, 0x4, RZ ;  /* 0x00000004fc037810 */ /* 0x000fe40007ffe0ff */
[----:B------:R-:W-:Y:S01]  /*28e60*/  ISETP.LT.AND P0, PT, R228, c[0x0][0x178], !P0 ;  /* 0x00005e00e4007a0c */ /* 0x000fe20004701270 */
[----:B------:R-:W-:Y:S01]  /*28e70*/  IMAD.WIDE R166, R0, 0x4, R164 ;  /* 0x0000000400a67825 */ /* 0x000fe200078e02a4 */
[----:B------:R-:W-:Y:S01]  /*28e80*/  ISETP.GE.AND P3, PT, R3, c[0x0][0x17c], PT ;  /* 0x00005f0003007a0c */ /* 0x000fe20003f66270 */
[----:B------:R-:W4:Y:S01]  /*28e90*/  LDL.LU R229, [R1+0x34] ;  /* 0x0000340001e57983 */ /* 0x000f220000300800 */
[----:B------:R-:W-:-:S02]  /*28ea0*/  IADD3 R3, R252, 0x5, RZ ;  /* 0x00000005fc037810 */ /* 0x000fc40007ffe0ff */
[----:B------:R-:W-:Y:S01]  /*28eb0*/  ISETP.LT.AND P6, PT, R230, c[0x0][0x178], !P3 ;  /* 0x00005e00e6007a0c */ /* 0x000fe20005fc1270 */
[----:B------:R-:W4:Y:S01]  /*28ec0*/  LDL.LU R235, [R1+0xb4] ;  /* 0x0000b40001eb7983 */ /* 0x000f220000300800 */
[----:B------:R-:W-:Y:S02]  /*28ed0*/  ISETP.GE.AND P2, PT, R3, c[0x0][0x17c], PT ;  /* 0x00005f0003007a0c */ /* 0x000fe40003f46270 */
[----:B------:R-:W-:Y:S02]  /*28ee0*/  IADD3 R3, R252, 0x6, RZ ;  /* 0x00000006fc037810 */ /* 0x000fe40007ffe0ff */
[----:B------:R-:W-:Y:S02]  /*28ef0*/  ISETP.LT.AND P3, PT, R228, c[0x0][0x178], !P3 ;  /* 0x00005e00e4007a0c */ /* 0x000fe40005f61270 */
[----:B------:R-:W-:Y:S02]  /*28f00*/  IADD3 R0, R0, c[0x0][0x198], RZ ;  /* 0x0000660000007a10 */ /* 0x000fe40007ffe0ff */
[----:B------:R-:W-:-:S02]  /*28f10*/  IADD3 R210, R252, 0x7, RZ ;  /* 0x00000007fcd27810 */ /* 0x000fc40007ffe0ff */
[----:B------:R-:W-:Y:S02]  /*28f20*/  ISETP.GE.AND P1, PT, R3, c[0x0][0x17c], PT ;  /* 0x00005f0003007a0c */ /* 0x000fe40003f26270 */
[----:B------:R-:W-:Y:S02]  /*28f30*/  IADD3 R3, R252, 0x8, RZ ;  /* 0x00000008fc037810 */ /* 0x000fe40007ffe0ff */
[----:B------:R-:W-:Y:S01]  /*28f40*/  ISETP.GE.AND P5, PT, R210, c[0x0][0x17c], PT ;  /* 0x00005f00d2007a0c */ /* 0x000fe20003fa6270 */
[C---:B------:R-:W-:Y:S01]  /*28f50*/  IMAD.WIDE R210, R0.reuse, 0x4, R164 ;  /* 0x0000000400d27825 */ /* 0x040fe200078e02a4 */
[----:B------:R-:W-:Y:S02]  /*28f60*/  ISETP.GE.AND P4, PT, R3, c[0x0][0x17c], PT ;  /* 0x00005f0003007a0c */ /* 0x000fe40003f86270 */
[----:B------:R-:W-:Y:S01]  /*28f70*/  IADD3 R3, R0, c[0x0][0x198], RZ ;  /* 0x0000660000037a10 */ /* 0x000fe20007ffe0ff */
[----:B--2---:R1:W-:Y:S01]  /*28f80*/  @P0 STG.E [R166.64], R227 ;  /* 0x000000e3a6000986 */ /* 0x0043e2000c101904 */
[----:B------:R-:W-:Y:S01]  /*28f90*/  ISETP.LT.AND P0, PT, R230, c[0x0][0x178], !P2 ;  /* 0x00005e00e6007a0c */ /* 0x000fe20005701270 */
[----:B-1----:R-:W-:-:S02]  /*28fa0*/  IMAD.WIDE R166, R0, 0x4, R208 ;  /* 0x0000000400a67825 */ /* 0x002fc400078e02d0 */
[----:B------:R-:W2:Y:S04]  /*28fb0*/  LDL.LU R227, [R1+0x44] ;  /* 0x0000440001e37983 */ /* 0x000ea80000300800 */
[----:B---3--:R1:W-:Y:S01]  /*28fc0*/  @P6 STG.E [R166.64], R226 ;  /* 0x000000e2a6006986 */ /* 0x0083e2000c101904 */
[C---:B------:R-:W-:Y:S02]  /*28fd0*/  IADD3 R0, R3.reuse, c[0x0][0x198], RZ ;  /* 0x0000660003007a10 */ /* 0x040fe40007ffe0ff */
[C---:B-1----:R-:W-:Y:S02]  /*28fe0*/  IADD3 R166, R252.reuse, 0x9, RZ ;  /* 0x00000009fca67810 */ /* 0x042fe40007ffe0ff */
[----:B------:R-:W-:Y:S01]  /*28ff0*/  IADD3 R226, R252, 0xa, RZ ;  /* 0x0000000afce27810 */ /* 0x000fe20007ffe0ff */
[----:B----4-:R1:W-:Y:S01]  /*29000*/  @P3 STG.E [R210.64], R225 ;  /* 0x000000e1d2003986 */ /* 0x0103e2000c101904 */
[----:B------:R-:W-:Y:S01]  /*29010*/  ISETP.GE.AND P3, PT, R166, c[0x0][0x17c], PT ;  /* 0x00005f00a6007a0c */ /* 0x000fe20003f66270 */
[----:B------:R-:W-:-:S04]  /*29020*/  IMAD.WIDE R166, R3, 0x4, R164 ;  /* 0x0000000403a67825 */ /* 0x000fc800078e02a4 */
[----:B-1----:R-:W-:Y:S02]  /*29030*/  IMAD.WIDE R210, R3, 0x4, R208 ;  /* 0x0000000403d27825 */ /* 0x002fe400078e02d0 */
[----:B------:R-:W3:Y:S04]  /*29040*/  LDL.LU R3, [R1+0x40] ;  /* 0x0000400001037983 */ /* 0x000ee80000300800 */
[----:B------:R1:W-:Y:S01]  /*29050*/  @P0 STG.E [R210.64], R224 ;  /* 0x000000e0d2000986 */ /* 0x0003e2000c101904 */
[----:B------:R-:W-:-:S03]  /*29060*/  ISETP.GE.AND P0, PT, R226, c[0x0][0x17c], PT ;  /* 0x00005f00e2007a0c */ /* 0x000fc60003f06270 */
[----:B------:R-:W4:Y:S01]  /*29070*/  LDL.LU R226, [R1+0xb0] ;  /* 0x0000b00001e27983 */ /* 0x000f220000300800 */
[----:B------:R-:W-:Y:S02]  /*29080*/  ISETP.LT.AND P2, PT, R228, c[0x0][0x178], !P2 ;  /* 0x00005e00e4007a0c */ /* 0x000fe40005741270 */
[----:B------:R-:W-:Y:S01]  /*29090*/  ISETP.LT.AND P6, PT, R230, c[0x0][0x178], !P1 ;  /* 0x00005e00e6007a0c */ /* 0x000fe20004fc1270 */
[----:B------:R-:W2:Y:S01]  /*290a0*/  LDL.LU R234, [R1+0xd4] ;  /* 0x0000d40001ea7983 */ /* 0x000ea20000300800 */
[----:B------:R-:W-:Y:S01]  /*290b0*/  ISETP.LT.AND P1, PT, R228, c[0x0][0x178], !P1 ;  /* 0x00005e00e4007a0c */ /* 0x000fe20004f21270 */
[----:B-1----:R-:W-:-:S04]  /*290c0*/  IMAD.WIDE R210, R0, 0x4, R208 ;  /* 0x0000000400d27825 */ /* 0x002fc800078e02d0 */
[----:B------:R-:W-:-:S04]  /*290d0*/  IMAD.WIDE R224, R0, 0x4, R164 ;  /* 0x0000000400e07825 */ /* 0x000fc800078e02a4 */
[----:B------:R1:W-:Y:S01]  /*290e0*/  @P2 STG.E [R166.64], R229 ;  /* 0x000000e5a6002986 */ /* 0x0003e2000c101904 */
[----:B------:R-:W-:Y:S02]  /*290f0*/  ISETP.LT.AND P2, PT, R230, c[0x0][0x178], !P5 ;  /* 0x00005e00e6007a0c */ /* 0x000fe40006f41270 */
[----:B-1----:R-:W-:Y:S01]  /*29100*/  IADD3 R166, R252, 0xb, RZ ;  /* 0x0000000bfca67810 */ /* 0x002fe20007ffe0ff */
[----:B------:R-:W2:Y:S04]  /*29110*/  LDL.LU R229, [R1+0x64] ;  /* 0x0000640001e57983 */ /* 0x000ea80000300800 */
[----:B----4-:R-:W-:Y:S04]  /*29120*/  @P6 STG.E [R210.64], R226 ;  /* 0x000000e2d2006986 */ /* 0x010fe8000c101904 */
[----:B---3--:R1:W-:Y:S01]  /*29130*/  @P1 STG.E [R224.64], R3 ;  /* 0x00000003e0001986 */ /* 0x0083e2000c101904 */
[----:B------:R-:W-:-:S02]  /*29140*/  ISETP.GE.AND P1, PT, R166, c[0x0][0x17c], PT ;  /* 0x00005f00a6007a0c */ /* 0x000fc40003f26270 */
[----:B-1----:R-:W-:Y:S02]  /*29150*/  IADD3 R3, R0, c[0x0][0x198], RZ ;  /* 0x0000660000037a10 */ /* 0x002fe40007ffe0ff */
[----:B------:R-:W-:-:S03]  /*29160*/  IADD3 R226, R252, 0xc, RZ ;  /* 0x0000000cfce27810 */ /* 0x000fc60007ffe0ff */
[C---:B------:R-:W-:Y:S01]  /*29170*/  IMAD.WIDE R210, R3.reuse, 0x4, R208 ;  /* 0x0000000403d27825 */ /* 0x040fe200078e02d0 */
[----:B------:R-:W-:-:S03]  /*29180*/  IADD3 R0, R3, c[0x0][0x198], RZ ;  /* 0x0000660003007a10 */ /* 0x000fc60007ffe0ff */
[----:B------:R-:W-:Y:S01]  /*29190*/  IMAD.WIDE R166, R3, 0x4, R164 ;  /* 0x0000000403a67825 */ /* 0x000fe200078e02a4 */
[----:B------:R1:W-:Y:S01]  /*291a0*/  @P2 STG.E [R210.64], R235 ;  /* 0x000000ebd2002986 */ /* 0x0003e2000c101904 */
[----:B------:R-:W-:-:S03]  /*291b0*/  ISETP.GE.AND P2, PT, R226, c[0x0][0x17c], PT ;  /* 0x00005f00e2007a0c */ /* 0x000fc60003f46270 */
[----:B------:R-:W3:Y:S04]  /*291c0*/  LDL.LU R3, [R1+0x60] ;  /* 0x0000600001037983 */ /* 0x000ee80000300800 */
[----:B------:R-:W4:Y:S01]  /*291d0*/  LDL.LU R226, [R1+0xd0] ;  /* 0x0000d00001e27983 */ /* 0x000f220000300800 */
[----:B------:R-:W-:Y:S02]  /*291e0*/  ISETP.LT.AND P5, PT, R228, c[0x0][0x178], !P5 ;  /* 0x00005e00e4007a0c */ /* 0x000fe40006fa1270 */
[----:B------:R-:W-:Y:S01]  /*291f0*/  ISETP.LT.AND P6, PT, R230, c[0x0][0x178], !P4 ;  /* 0x00005e00e6007a0c */ /* 0x000fe200067c1270 */
[----:B-1----:R-:W-:Y:S01]  /*29200*/  IMAD.WIDE R210, R0, 0x4, R208 ;  /* 0x0000000400d27825 */ /* 0x002fe200078e02d0 */
[----:B------:R-:W-:Y:S01]  /*29210*/  ISETP.LT.AND P4, PT, R228, c[0x0][0x178], !P4 ;  /* 0x00005e00e4007a0c */ /* 0x000fe20006781270 */
[----:B------:R-:W3:Y:S02]  /*29220*/  LDL.LU R235, [R1+0xf4] ;  /* 0x0000f40001eb7983 */ /* 0x000ee40000300800 */
[----:B------:R-:W-:-:S06]  /*29230*/  IMAD.WIDE R224, R0, 0x4, R164 ;  /* 0x0000000400e07825 */ /* 0x000fcc00078e02a4 */
[----:B--2---:R1:W-:Y:S01]  /*29240*/  @P5 STG.E [R166.64], R227 ;  /* 0x000000e3a6005986 */ /* 0x0043e2000c101904 */
        /* <DEDUP_REMOVED lines=19> */
[----:B------:R-:W2:Y:S02]  /*29380*/  LDL.LU R234, [R1+0x114] ;  /* 0x0001140001ea7983 */ /* 0x000ea40000300800 */
[----:B------:R-:W-:-:S06]  /*29390*/  IMAD.WIDE R224, R0, 0x4, R164 ;  /* 0x0000000400e07825 */ /* 0x000fcc00078e02a4 */
        /* <DEDUP_REMOVED lines=739> */
[----:B------:R-:W-:Y:S01]  /*2c1d0*/  @P0 STG.E [R210.64], R234 ;  /* 0x000000ead2000986 */ /* 0x000fe2000c101904 */
[----:B------:R-:W-:-:S03]  /*2c1e0*/  ISETP.GE.AND P0, PT, R226, c[0x0][0x17c], PT ;  /* 0x00005f00e2007a0c */ /* 0x000fc60003f06270 */
[----:B------:R-:W3:Y:S04]  /*2c1f0*/  LDL.LU R3, [R1+0x400] ;  /* 0x0004000001037983 */ /* 0x000ee80000300800 */
[----:B------:R-:W4:Y:S04]  /*2c200*/  LDL.LU R226, [R1+0x178] ;  /* 0x0001780001e27983 */ /* 0x000f280000300800 */
[----:B------:R1:W-:Y:S04]  /*2c210*/  @P2 STG.E [R166.64], R229 ;  /* 0x000000e5a6002986 */ /* 0x0003e8000c101904 */
[----:B-1----:R-:W2:Y:S01]  /*2c220*/  LDL.LU R167, [R1+0x430] ;  /* 0x0004300001a77983 */ /* 0x002ea20000300800 */
[----:B------:R-:W-:-:S02]  /*2c230*/  ISETP.LT.AND P6, PT, R230, c[0x0][0x178], !P1 ;  /* 0x00005e00e6007a0c */ /* 0x000fc40004fc1270 */
[----:B------:R-:W-:Y:S01]  /*2c240*/  ISETP.LT.AND P1, PT, R228, c[0x0][0x178], !P1 ;  /* 0x00005e00e4007a0c */ /* 0x000fe20004f21270 */
[----:B------:R-:W-:Y:S01]  /*2c250*/  IMAD.WIDE R210, R0, 0x4, R208 ;  /* 0x0000000400d27825 */ /* 0x000fe200078e02d0 */
[----:B------:R-:W-:Y:S01]  /*2c260*/  ISETP.LT.AND P2, PT, R230, c[0x0][0x178], !P5 ;  /* 0x00005e00e6007a0c */ /* 0x000fe20006f41270 */
[----:B------:R-:W4:Y:S02]  /*2c270*/  LDL.LU R234, [R1+0x36c] ;  /* 0x00036c0001ea7983 */ /* 0x000f240000300800 */
[C---:B------:R-:W-:Y:S01]  /*2c280*/  IMAD.WIDE R224, R0.reuse, 0x4, R164 ;  /* 0x0000000400e07825 */ /* 0x040fe200078e02a4 */
[----:B------:R-:W-:Y:S01]  /*2c290*/  IADD3 R166, R0, c[0x0][0x198], RZ ;  /* 0x0000660000a67a10 */ /* 0x000fe20007ffe0ff */
[----:B------:R-:W4:Y:S04]  /*2c2a0*/  LDL.LU R229, [R1+0x17c] ;  /* 0x00017c0001e57983 */ /* 0x000f280000300800 */
[----:B--2---:R1:W-:Y:S04]  /*2c2b0*/  @P6 STG.E [R210.64], R167 ;  /* 0x000000a7d2006986 */ /* 0x0043e8000c101904 */
[----:B---3--:R2:W-:Y:S01]  /*2c2c0*/  @P1 STG.E [R224.64], R3 ;  /* 0x00000003e0001986 */ /* 0x0085e2000c101904 */
[----:B-1----:R-:W-:Y:S01]  /*2c2d0*/  IMAD.WIDE R210, R166, 0x4, R208 ;  /* 0x00000004a6d27825 */ /* 0x002fe200078e02d0 */
[----:B--2---:R-:W-:-:S04]  /*2c2e0*/  IADD3 R3, R252, 0x53, RZ ;  /* 0x00000053fc037810 */ /* 0x004fc80007ffe0ff */
[----:B------:R-:W-:Y:S02]  /*2c2f0*/  ISETP.GE.AND P1, PT, R3, c[0x0][0x17c], PT ;  /* 0x00005f0003007a0c */ /* 0x000fe40003f26270 */
[----:B------:R-:W-:Y:S01]  /*2c300*/  IADD3 R3, R252, 0x54, RZ ;  /* 0x00000054fc037810 */ /* 0x000fe20007ffe0ff */
[----:B------:R1:W-:Y:S03]  /*2c310*/  @P2 STG.E [R210.64], R235 ;  /* 0x000000ebd2002986 */ /* 0x0003e6000c101904 */
[----:B------:R-:W-:Y:S02]  /*2c320*/  ISETP.GE.AND P2, PT, R3, c[0x0][0x17c], PT ;  /* 0x00005f0003007a0c */ /* 0x000fe40003f46270 */
[----:B------:R-:W2:Y:S01]  /*2c330*/  LDL.LU R3, [R1+0x368] ;  /* 0x0003680001037983 */ /* 0x000ea20000300800 */
[----:B------:R-:W-:Y:S02]  /*2c340*/  ISETP.LT.AND P5, PT, R228, c[0x0][0x178], !P5 ;  /* 0x00005e00e4007a0c */ /* 0x000fe40006fa1270 */
[----:B------:R-:W-:-:S02]  /*2c350*/  ISETP.LT.AND P6, PT, R230, c[0x0][0x178], !P4 ;  /* 0x00005e00e6007a0c */ /* 0x000fc400067c1270 */
[C---:B------:R-:W-:Y:S01]  /*2c360*/  IADD3 R0, R166.reuse, c[0x0][0x198], RZ ;  /* 0x00006600a6007a10 */ /* 0x040fe20007ffe0ff */
[----:B------:R-:W-:Y:S01]  /*2c370*/  IMAD.WIDE R166, R166, 0x4, R164 ;  /* 0x00000004a6a67825 */ /* 0x000fe200078e02a4 */
[----:B------:R-:W-:Y:S01]  /*2c380*/  ISETP.LT.AND P4, PT, R228, c[0x0][0x178], !P4 ;  /* 0x00005e00e4007a0c */ /* 0x000fe20006781270 */
[----:B-1----:R-:W3:Y:S02]  /*2c390*/  LDL.LU R235, [R1+0x38c] ;  /* 0x00038c0001eb7983 */ /* 0x002ee40000300800 */
[----:B------:R-:W-:-:S04]  /*2c3a0*/  IMAD.WIDE R210, R0, 0x4, R208 ;  /* 0x0000000400d27825 */ /* 0x000fc800078e02d0 */
[----:B------:R1:W-:Y:S01]  /*2c3b0*/  @P5 STG.E [R166.64], R227 ;  /* 0x000000e3a6005986 */ /* 0x0003e2000c101904 */
[----:B------:R-:W-:Y:S01]  /*2c3c0*/  ISETP.LT.AND P5, PT, R230, c[0x0][0x178], !P3 ;  /* 0x00005e00e6007a0c */ /* 0x000fe20005fa1270 */
[----:B------:R-:W-:Y:S01]  /*2c3d0*/  IMAD.WIDE R224, R0, 0x4, R164 ;  /* 0x0000000400e07825 */ /* 0x000fe200078e02a4 */
[----:B------:R-:W-:Y:S02]  /*2c3e0*/  ISETP.LT.AND P3, PT, R228, c[0x0][0x178], !P3 ;  /* 0x00005e00e4007a0c */ /* 0x000fe40005f61270 */
[----:B-1----:R-:W-:Y:S01]  /*2c3f0*/  IADD3 R166, R0, c[0x0][0x198], RZ ;  /* 0x0000660000a67a10 */ /* 0x002fe20007ffe0ff */
[----:B------:R-:W3:Y:S03]  /*2c400*/  LDL.LU R227, [R1+0x32c] ;  /* 0x00032c0001e37983 */ /* 0x000ee60000300800 */
[----:B------:R-:W-:Y:S01]  /*2c410*/  IADD3 R0, R166, c[0x0][0x198], RZ ;  /* 0x00006600a6007a10 */ /* 0x000fe20007ffe0ff */
[----:B--2---:R1:W-:Y:S04]  /*2c420*/  @P6 STG.E [R210.64], R3 ;  /* 0x00000003d2006986 */ /* 0x0043e8000c101904 */
[----:B----4-:R-:W-:Y:S01]  /*2c430*/  @P4 STG.E [R224.64], R226 ;  /* 0x000000e2e0004986 */ /* 0x010fe2000c101904 */
[----:B-1----:R-:W-:Y:S01]  /*2c440*/  IADD3 R3, R252, 0x55, RZ ;  /* 0x00000055fc037810 */ /* 0x002fe20007ffe0ff */
[----:B------:R-:W-:-:S03]  /*2c450*/  IMAD.WIDE R210, R166, 0x4, R208 ;  /* 0x00000004a6d27825 */ /* 0x000fc600078e02d0 */
[----:B------:R-:W-:Y:S01]  /*2c460*/  ISETP.GE.AND P4, PT, R3, c[0x0][0x17c], PT ;  /* 0x00005f0003007a0c */ /* 0x000fe20003f86270 */
[----:B------:R-:W-:Y:S01]  /*2c470*/  IMAD.WIDE R166, R166, 0x4, R164 ;  /* 0x00000004a6a67825 */ /* 0x000fe200078e02a4 */
[----:B------:R-:W-:Y:S01]  /*2c480*/  IADD3 R3, R252, 0x56, RZ ;  /* 0x00000056fc037810 */ /* 0x000fe20007ffe0ff */
[----:B------:R-:W-:Y:S03]  /*2c490*/  @P5 STG.E [R210.64], R234 ;  /* 0x000000ead2005986 */ /* 0x000fe6000c101904 */
[----:B------:R-:W-:Y:S01]  /*2c4a0*/  ISETP.GE.AND P5, PT, R3, c[0x0][0x17c], PT ;  /* 0x00005f0003007a0c */ /* 0x000fe20003fa6270 */
[----:B------:R1:W-:Y:S04]  /*2c4b0*/  @P3 STG.E [R166.64], R229 ;  /* 0x000000e5a6003986 */ /* 0x0003e8000c101904 */
[----:B------:R-:W2:Y:S04]  /*2c4c0*/  LDL.LU R3, [R1+0x328] ;  /* 0x0003280001037983 */ /* 0x000ea80000300800 */
[----:B-1----:R-:W4:Y:S01]  /*2c4d0*/  LDL.LU R167, [R1+0x388] ;  /* 0x0003880001a77983 */ /* 0x002f220000300800 */
[----:B------:R-:W-:-:S02]  /*2c4e0*/  ISETP.LT.AND P6, PT, R230, c[0x0][0x178], !P0 ;  /* 0x00005e00e6007a0c */ /* 0x000fc400047c1270 */
[----:B------:R-:W-:Y:S01]  /*2c4f0*/  ISETP.LT.AND P0, PT, R228, c[0x0][0x178], !P0 ;  /* 0x00005e00e4007a0c */ /* 0x000fe20004701270 */
[----:B------:R-:W-:Y:S01]  /*2c500*/  IMAD.WIDE R210, R0, 0x4, R208 ;  /* 0x0000000400d27825 */ /* 0x000fe200078e02d0 */
[----:B------:R-:W-:Y:S01]  /*2c510*/  ISETP.LT.AND P3, PT, R230, c[0x0][0x178], !P1 ;  /* 0x00005e00e6007a0c */ /* 0x000fe20004f61270 */
[----:B------:R-:W3:Y:S02]  /*2c520*/  LDL.LU R234, [R1+0x3ac] ;  /* 0x0003ac0001ea7983 */ /* 0x000ee40000300800 */
[----:B------:R-:W-:Y:S01]  /*2c530*/  IMAD.WIDE R224, R0, 0x4, R164 ;  /* 0x0000000400e07825 */ /* 0x000fe200078e02a4 */
[----:B------:R-:W-:Y:S01]  /*2c540*/  ISETP.LT.AND P1, PT, R228, c[0x0][0x178], !P1 ;  /* 0x00005e00e4007a0c */ /* 0x000fe20004f21270 */
[----:B------:R-:W3:Y:S01]  /*2c550*/  LDL.LU R229, [R1+0x35c] ;  /* 0x00035c0001e57983 */ /* 0x000ee20000300800 */
[----:B------:R-:W-:-:S03]  /*2c560*/  IADD3 R166, R0, c[0x0][0x198], RZ ;  /* 0x0000660000a67a10 */ /* 0x000fc60007ffe0ff */
[----:B------:R-:W3:Y:S01]  /*2c570*/  LDL.LU R226, [R1+0x378] ;  /* 0x0003780001e27983 */ /* 0x000ee20000300800 */
[----:B------:R-:W-:-:S03]  /*2c580*/  IADD3 R0, R166, c[0x0][0x198], RZ ;  /* 0x00006600a6007a10 */ /* 0x000fc60007ffe0ff */
[----:B----4-:R1:W-:Y:S04]  /*2c590*/  @P6 STG.E [R210.64], R167 ;  /* 0x000000a7d2006986 */ /* 0x0103e8000c101904 */
[----:B--2---:R2:W-:Y:S01]  /*2c5a0*/  @P0 STG.E [R224.64], R3 ;  /* 0x00000003e0000986 */ /* 0x0045e2000c101904 */
[----:B-1----:R-:W-:Y:S01]  /*2c5b0*/  IMAD.WIDE R210, R166, 0x4, R208 ;  /* 0x00000004a6d27825 */ /* 0x002fe200078e02d0 */
[----:B--2---:R-:W-:-:S03]  /*2c5c0*/  IADD3 R3, R252, 0x57, RZ ;  /* 0x00000057fc037810 */ /* 0x004fc60007ffe0ff */
[----:B------:R-:W-:Y:S01]  /*2c5d0*/  IMAD.WIDE R166, R166, 0x4, R164 ;  /* 0x00000004a6a67825 */ /* 0x000fe200078e02a4 */
[----:B------:R-:W-:Y:S02]  /*2c5e0*/  ISETP.GE.AND P0, PT, R3, c[0x0][0x17c], PT ;  /* 0x00005f0003007a0c */ /* 0x000fe40003f06270 */
[----:B------:R-:W-:Y:S01]  /*2c5f0*/  IADD3 R3, R252, 0x58, RZ ;  /* 0x00000058fc037810 */ /* 0x000fe20007ffe0ff */
[----:B---3--:R-:W-:Y:S03]  /*2c600*/  @P3 STG.E [R210.64], R235 ;  /* 0x000000ebd2003986 */ /* 0x008fe6000c101904 */
[----:B------:R-:W-:Y:S01]  /*2c610*/  ISETP.GE.AND P3, PT, R3, c[0x0][0x17c], PT ;  /* 0x00005f0003007a0c */ /* 0x000fe20003f66270 */
[----:B------:R1:W-:Y:S04]  /*2c620*/  @P1 STG.E [R166.64], R227 ;  /* 0x000000e3a6001986 */ /* 0x0003e8000c101904 */
[----:B------:R-:W2:Y:S04]  /*2c630*/  LDL.LU R3, [R1+0x358] ;  /* 0x0003580001037983 */ /* 0x000ea80000300800 */
[----:B-1----:R-:W3:Y:S01]  /*2c640*/  LDL.LU R167, [R1+0x3a8] ;  /* 0x0003a80001a77983 */ /* 0x002ee20000300800 */
        /* <DEDUP_REMOVED lines=8> */
[----:B---3--:R1:W-:Y:S04]  /*2c6d0*/  @P6 STG.E [R210.64], R167 ;  /* 0x000000a7d2006986 */ /* 0x0083e8000c101904 */
[----:B--2---:R2:W-:Y:S01]  /*2c6e0*/  @P2 STG.E [R224.64], R3 ;  /* 0x00000003e0002986 */ /* 0x0045e2000c101904 */
        /* <DEDUP_REMOVED lines=22> */
[----:B------:R-:W-:Y:S01]  /*2c850*/  @P5 STG.E [R224.64], R226 ;  /* 0x000000e2e0005986 */ /* 0x000fe2000c101904 */
[----:B-1----:R-:W-:Y:S01]  /*2c860*/  IADD3 R3, R252, 0x5b, RZ ;  /* 0x0000005bfc037810 */ /* 0x002fe20007ffe0ff */
[----:B------:R-:W-:-:S03]  /*2c870*/  IMAD.WIDE R210, R166, 0x4, R208 ;  /* 0x00000004a6d27825 */ /* 0x000fc600078e02d0 */
[----:B------:R-:W-:Y:S01]  /*2c880*/  ISETP.GE.AND P5, PT, R3, c[0x0][0x17c], PT ;  /* 0x00005f0003007a0c */ /* 0x000fe20003fa6270 */
[----:B------:R-:W-:Y:S01]  /*2c890*/  IMAD.WIDE R166, R166, 0x4, R164 ;  /* 0x00000004a6a67825 */ /* 0x000fe200078e02a4 */
[----:B------:R-:W-:Y:S01]  /*2c8a0*/  IADD3 R3, R252, 0x5c, RZ ;  /* 0x0000005cfc037810 */ /* 0x000fe20007ffe0ff */
[----:B----4-:R-:W-:Y:S03]  /*2c8b0*/  @P4 STG.E [R210.64], R235 ;  /* 0x000000ebd2004986 */ /* 0x010fe6000c101904 */
        /* <DEDUP_REMOVED lines=157> */
[----:B------:R-:W2:Y:S04]  /*2d290*/  LDL.LU R3, [R1] ;  /* 0x0000000001037983 */ /* 0x000ea80000300800 */
        /* <DEDUP_REMOVED lines=67> */
[----:B------:R-:W-:Y:S01]  /*2d6d0*/  ISETP.LT.AND P6, PT, R230, c[0x0][0x178], !P2 ;  /* 0x00005e00e6007a0c */ /* 0x000fe200057c1270 */
[----:B------:R-:W-:Y:S01]  /*2d6e0*/  IMAD.WIDE R210, R0, 0x4, R208 ;  /* 0x0000000400d27825 */ /* 0x000fe200078e02d0 */
[----:B------:R-:W-:Y:S01]  /*2d6f0*/  ISETP.LT.AND P2, PT, R228, c[0x0][0x178], !P2 ;  /* 0x00005e00e4007a0c */ /* 0x000fe20005741270 */
[----:B------:R-:W4:Y:S01]  /*2d700*/  LDL.LU R227, [R1+0x4c4] ;  /* 0x0004c40001e37983 */ /* 0x000f220000300800 */
[----:B------:R-:W-:-:S02]  /*2d710*/  ISETP.LT.AND P1, PT, R230, c[0x0][0x178], !P4 ;  /* 0x00005e00e6007a0c */ /* 0x000fc40006721270 */
[C---:B------:R-:W-:Y:S01]  /*2d720*/  IADD3 R166, R0.reuse, c[0x0][0x198], RZ ;  /* 0x0000660000a67a10 */ /* 0x040fe20007ffe0ff */
[----:B------:R-:W-:Y:S01]  /*2d730*/  IMAD.WIDE R224, R0, 0x4, R164 ;  /* 0x0000000400e07825 */ /* 0x000fe200078e02a4 */
[----:B------:R-:W-:Y:S01]  /*2d740*/  ISETP.LT.AND P4, PT, R228, c[0x0][0x178], !P4 ;  /* 0x00005e00e4007a0c */ /* 0x000fe20006781270 */
[----:B------:R-:W4:Y:S01]  /*2d750*/  LDL.LU R226, [R1+0x2f8] ;  /* 0x0002f80001e27983 */ /* 0x000f220000300800 */
[----:B------:R-:W-:-:S03]  /*2d760*/  IADD3 R0, R166, c[0x0][0x198], RZ ;  /* 0x00006600a6007a10 */ /* 0x000fc60007ffe0ff */
[----:B---3--:R1:W-:Y:S01]  /*2d770*/  @P6 STG.E [R210.64], R167 ;  /* 0x000000a7d2006986 */ /* 0x0083e2000c101904 */
[----:B------:R-:W-:Y:S02]  /*2d780*/  ISETP.LT.AND P6, PT, R230, c[0x0][0x178], !P5 ;  /* 0x00005e00e6007a0c */ /* 0x000fe40006fc1270 */
[----:B------:R-:W-:Y:S01]  /*2d790*/  ISETP.LT.AND P5, PT, R228, c[0x0][0x178], !P5 ;  /* 0x00005e00e4007a0c */ /* 0x000fe20006fa1270 */
[----:B--2---:R2:W-:Y:S01]  /*2d7a0*/  @P2 STG.E [R224.64], R3 ;  /* 0x00000003e0002986 */ /* 0x0045e2000c101904 */
[----:B-1----:R-:W-:-:S04]  /*2d7b0*/  IMAD.WIDE R210, R166, 0x4, R208 ;  /* 0x00000004a6d27825 */ /* 0x002fc800078e02d0 */
[--C-:B------:R-:W-:Y:S01]  /*2d7c0*/  IMAD.WIDE R166, R166, 0x4, R164.reuse ;  /* 0x00000004a6a67825 */ /* 0x100fe200078e02a4 */
[----:B------:R1:W-:Y:S03]  /*2d7d0*/  @P1 STG.E [R210.64], R235 ;  /* 0x000000ebd2001986 */ /* 0x0003e6000c101904 */
[C---:B--2---:R-:W-:Y:S01]  /*2d7e0*/  IMAD.WIDE R224, R0.reuse, 0x4, R164 ;  /* 0x0000000400e07825 */ /* 0x044fe200078e02a4 */
[----:B------:R2:W-:Y:S03]  /*2d7f0*/  @P4 STG.E [R166.64], R229 ;  /* 0x000000e5a6004986 */ /* 0x0005e6000c101904 */
[----:B-1----:R-:W-:Y:S01]  /*2d800*/  IMAD.WIDE R210, R0, 0x4, R208 ;  /* 0x0000000400d27825 */ /* 0x002fe200078e02d0 */
[----:B------:R-:W3:Y:S04]  /*2d810*/  LDL.LU R235, [R1+0x45c] ;  /* 0x00045c0001eb7983 */ /* 0x000ee80000300800 */
[----:B------:R-:W-:Y:S04]  /*2d820*/  @P6 STG.E [R210.64], R234 ;  /* 0x000000ead2006986 */ /* 0x000fe8000c101904 */
[----:B--2---:R-:W2:Y:S04]  /*2d830*/  LDL.LU R229, [R1+0x2fc] ;  /* 0x0002fc0001e57983 */ /* 0x004ea80000300800 */
[----:B------:R1:W-:Y:S04]  /*2d840*/  @P5 STG.E [R224.64], R248 ;  /* 0x000000f8e0005986 */ /* 0x0003e8000c101904 */
[----:B-1----:R-:W2:Y:S01]  /*2d850*/  LDL.LU R248, [R1+0x458] ;  /* 0x0004580001f87983 */ /* 0x002ea20000300800 */
[----:B------:R-:W-:-:S02]  /*2d860*/  IADD3 R3, R252, 0x71, RZ ;  /* 0x00000071fc037810 */ /* 0x000fc40007ffe0ff */
[----:B------:R-:W-:Y:S01]  /*2d870*/  ISETP.LT.AND P4, PT, R230, c[0x0][0x178], !P0 ;  /* 0x00005e00e6007a0c */ /* 0x000fe20004781270 */
[----:B------:R-:W3:Y:S01]  /*2d880*/  LDL.LU R234, [R1+0x48c] ;  /* 0x00048c0001ea7983 */ /* 0x000ee20000300800 */
[----:B------:R-:W-:Y:S02]  /*2d890*/  ISETP.LT.AND P0, PT, R228, c[0x0][0x178], !P0 ;  /* 0x00005e00e4007a0c */ /* 0x000fe40004701270 */
[----:B------:R-:W-:Y:S02]  /*2d8a0*/  ISETP.GE.AND P2, PT, R3, c[0x0][0x17c], PT ;  /* 0x00005f0003007a0c */ /* 0x000fe40003f46270 */
[----:B------:R-:W-:Y:S02]  /*2d8b0*/  IADD3 R166, R0, c[0x0][0x198], RZ ;  /* 0x0000660000a67a10 */ /* 0x000fe40007ffe0ff */
[----:B------:R-:W-:Y:S02]  /*2d8c0*/  IADD3 R3, R252, 0x72, RZ ;  /* 0x00000072fc037810 */ /* 0x000fe40007ffe0ff */
[----:B------:R-:W-:Y:S01]  /*2d8d0*/  ISETP.LT.AND P6, PT, R230, c[0x0][0x178], !P3 ;  /* 0x00005e00e6007a0c */ /* 0x000fe20005fc1270 */
[----:B------:R-:W-:Y:S01]  /*2d8e0*/  IMAD.WIDE R210, R166, 0x4, R208 ;  /* 0x00000004a6d27825 */ /* 0x000fe200078e02d0 */
[----:B------:R-:W-:-:S02]  /*2d8f0*/  ISETP.GE.AND P1, PT, R3, c[0x0][0x17c], PT ;  /* 0x00005f0003007a0c */ /* 0x000fc40003f26270 */
[C---:B------:R-:W-:Y:S01]  /*2d900*/  IADD3 R0, R166.reuse, c[0x0][0x198], RZ ;  /* 0x00006600a6007a10 */ /* 0x040fe20007ffe0ff */
[--C-:B------:R-:W-:Y:S01]  /*2d910*/  IMAD.WIDE R166, R166, 0x4, R164.reuse ;  /* 0x00000004a6a67825 */ /* 0x100fe200078e02a4 */
[----:B------:R-:W-:Y:S02]  /*2d920*/  IADD3 R3, R252, 0x73, RZ ;  /* 0x00000073fc037810 */ /* 0x000fe40007ffe0ff */
[----:B------:R-:W-:Y:S01]  /*2d930*/  ISETP.LT.AND P3, PT, R228, c[0x0][0x178], !P3 ;  /* 0x00005e00e4007a0c */ /* 0x000fe20005f61270 */
[----:B----4-:R1:W-:Y:S01]  /*2d940*/  @P4 STG.E [R210.64], R227 ;  /* 0x000000e3d2004986 */ /* 0x0103e2000c101904 */
[----:B------:R-:W-:Y:S02]  /*2d950*/  ISETP.GE.AND P5, PT, R3, c[0x0][0x17c], PT ;  /* 0x00005f0003007a0c */ /* 0x000fe40003fa6270 */
[----:B------:R-:W-:Y:S01]  /*2d960*/  IADD3 R3, R252, 0x74, RZ ;  /* 0x00000074fc037810 */ /* 0x000fe20007ffe0ff */
[----:B------:R4:W-:Y:S01]  /*2d970*/  @P0 STG.E [R166.64], R249 ;  /* 0x000000f9a6000986 */ /* 0x0009e2000c101904 */
[----:B------:R-:W-:Y:S01]  /*2d980*/  ISETP.LT.AND P0, PT, R230, c[0x0][0x178], !P2 ;  /* 0x00005e00e6007a0c */ /* 0x000fe20005701270 */
[----:B------:R-:W-:Y:S01]  /*2d990*/  IMAD.WIDE R224, R0, 0x4, R164 ;  /* 0x0000000400e07825 */ /* 0x000fe200078e02a4 */
[----:B------:R-:W-:-:S02]  /*2d9a0*/  ISETP.LT.AND P2, PT, R228, c[0x0][0x178], !P2 ;  /* 0x00005e00e4007a0c */ /* 0x000fc40005741270 */
[----:B------:R-:W-:Y:S01]  /*2d9b0*/  ISETP.GE.AND P4, PT, R3, c[0x0][0x17c], PT ;  /* 0x00005f0003007a0c */ /* 0x000fe20003f86270 */
[----:B-1----:R-:W-:Y:S01]  /*2d9c0*/  IMAD.WIDE R210, R0, 0x4, R208 ;  /* 0x0000000400d27825 */ /* 0x002fe200078e02d0 */
[----:B------:R-:W-:Y:S01]  /*2d9d0*/  IADD3 R3, R252, 0x75, RZ ;  /* 0x00000075fc037810 */ /* 0x000fe20007ffe0ff */
[----:B------:R-:W3:Y:S01]  /*2d9e0*/  LDL.LU R227, [R1+0x34c] ;  /* 0x00034c0001e37983 */ /* 0x000ee20000300800 */
[----:B----4-:R-:W-:-:S04]  /*2d9f0*/  IADD3 R166, R0, c[0x0][0x198], RZ ;  /* 0x0000660000a67a10 */ /* 0x010fc80007ffe0ff */
[----:B------:R-:W-:Y:S01]  /*2da00*/  IADD3 R0, R166, c[0x0][0x198], RZ ;  /* 0x00006600a6007a10 */ /* 0x000fe20007ffe0ff */
[----:B--2---:R1:W-:Y:S04]  /*2da10*/  @P6 STG.E [R210.64], R248 ;  /* 0x000000f8d2006986 */ /* 0x0043e8000c101904 */
[----:B------:R2:W-:Y:S01]  /*2da20*/  @P3 STG.E [R224.64], R226 ;  /* 0x000000e2e0003986 */ /* 0x0005e2000c101904 */
[----:B------:R-:W-:Y:S02]  /*2da30*/  ISETP.GE.AND P3, PT, R3, c[0x0][0x17c], PT ;  /* 0x00005f0003007a0c */ /* 0x000fe40003f66270 */
[----:B------:R-:W-:Y:S01]  /*2da40*/  IADD3 R3, R252, 0x76, RZ ;  /* 0x00000076fc037810 */ /* 0x000fe20007ffe0ff */
[----:B-1----:R-:W-:-:S04]  /*2da50*/  IMAD.WIDE R210, R166, 0x4, R208 ;  /* 0x00000004a6d27825 */ /* 0x002fc800078e02d0 */
[----:B------:R-:W-:Y:S01]  /*2da60*/  IMAD.WIDE R166, R166, 0x4, R164 ;  /* 0x00000004a6a67825 */ /* 0x000fe200078e02a4 */
[----:B---3--:R-:W-:Y:S01]  /*2da70*/  @P0 STG.E [R210.64], R235 ;  /* 0x000000ebd2000986 */ /* 0x008fe2000c101904 */
[----:B------:R-:W-:-:S03]  /*2da80*/  ISETP.GE.AND P0, PT, R3, c[0x0][0x17c], PT ;  /* 0x00005f0003007a0c */ /* 0x000fc60003f06270 */
[----:B--2---:R-:W2:Y:S04]  /*2da90*/  LDL.LU R226, [R1+0x258] ;  /* 0x0002580001e27983 */ /* 0x004ea80000300800 */
[----:B------:R-:W3:Y:S04]  /*2daa0*/  LDL.LU R3, [R1+0x348] ;  /* 0x0003480001037983 */ /* 0x000ee80000300800 */
[----:B------:R1:W-:Y:S04]  /*2dab0*/  @P2 STG.E [R166.64], R229 ;  /* 0x000000e5a6002986 */ /* 0x0003e8000c101904 */
[----:B-1----:R-:W4:Y:S01]  /*2dac0*/  LDL.LU R167, [R1+0x488] ;  /* 0x0004880001a77983 */ /* 0x002f220000300800 */
[----:B------:R-:W-:-:S02]  /*2dad0*/  ISETP.LT.AND P6, PT, R230, c[0x0][0x178], !P1 ;  /* 0x00005e00e6007a0c */ /* 0x000fc40004fc1270 */
[----:B------:R-:W-:Y:S01]  /*2dae0*/  ISETP.LT.AND P1, PT, R228, c[0x0][0x178], !P1 ;  /* 0x00005e00e4007a0c */ /* 0x000fe20004f21270 */
[----:B------:R-:W-:Y:S01]  /*2daf0*/  IMAD.WIDE R210, R0, 0x4, R208 ;  /* 0x0000000400d27825 */ /* 0x000fe200078e02d0 */
[----:B------:R-:W-:Y:S01]  /*2db00*/  ISETP.LT.AND P2, PT, R230, c[0x0][0x178], !P5 ;  /* 0x00005e00e6007a0c */ /* 0x000fe20006f41270 */
[----:B------:R-:W2:Y:S02]  /*2db10*/  LDL.LU R235, [R1+0x49c] ;  /* 0x00049c0001eb7983 */ /* 0x000ea40000300800 */
[C---:B------:R-:W-:Y:S01]  /*2db20*/  IMAD.WIDE R224, R0.reuse, 0x4, R164 ;  /* 0x0000000400e07825 */ /* 0x040fe200078e02a4 */
[----:B------:R-:W-:Y:S01]  /*2db30*/  IADD3 R166, R0, c[0x0][0x198], RZ ;  /* 0x0000660000a67a10 */ /* 0x000fe20007ffe0ff */
[----:B------:R-:W2:Y:S04]  /*2db40*/  LDL.LU R229, [R1+0x25c] ;  /* 0x00025c0001e57983 */ /* 0x000ea80000300800 */
[----:B------:R-:W2:Y:S04]  /*2db50*/  LDL.LU R249, [R1+0x4a8] ;  /* 0x0004a80001f97983 */ /* 0x000ea80000300800 */
[----:B------:R-:W2:Y:S01]  /*2db60*/  LDL.LU R248, [R1+0x8] ;  /* 0x0000080001f87983 */ /* 0x000ea20000300800 */
[----:B------:R-:W-:-:S02]  /*2db70*/  ISETP.LT.AND P5, PT, R228, c[0x0][0x178], !P5 ;  /* 0x00005e00e4007a0c */ /* 0x000fc40006fa1270 */
[C---:B------:R-:W-:Y:S01]  /*2db80*/  IADD3 R0, R166.reuse, c[0x0][0x198], RZ ;  /* 0x00006600a6007a10 */ /* 0x040fe20007ffe0ff */
[----:B----4-:R1:W-:Y:S04]  /*2db90*/  @P6 STG.E [R210.64], R167 ;  /* 0x000000a7d2006986 */ /* 0x0103e8000c101904 */
[----:B---3--:R3:W-:Y:S01]  /*2dba0*/  @P1 STG.E [R224.64], R3 ;  /* 0x00000003e0001986 */ /* 0x0087e2000c101904 */
[----:B-1----:R-:W-:Y:S01]  /*2dbb0*/  IMAD.WIDE R210, R166, 0x4, R208 ;  /* 0x00000004a6d27825 */ /* 0x002fe200078e02d0 */
[----:B---3--:R-:W-:-:S04]  /*2dbc0*/  IADD3 R3, R252, 0x77, RZ ;  /* 0x00000077fc037810 */ /* 0x008fc80007ffe0ff */
[----:B------:R-:W-:Y:S02]  /*2dbd0*/  ISETP.GE.AND P1, PT, R3, c[0x0][0x17c], PT ;  /* 0x00005f0003007a0c */ /* 0x000fe40003f26270 */
[----:B------:R-:W-:Y:S01]  /*2dbe0*/  IADD3 R3, R252, 0x78, RZ ;  /* 0x00000078fc037810 */ /* 0x000fe20007ffe0ff */
[----:B------:R-:W-:Y:S03]  /*2dbf0*/  @P2 STG.E [R210.64], R234 ;  /* 0x000000ead2002986 */ /* 0x000fe6000c101904 */
[----:B------:R-:W-:Y:S02]  /*2dc00*/  ISETP.GE.AND P2, PT, R3, c[0x0][0x17c], PT ;  /* 0x00005f0003007a0c */ /* 0x000fe40003f46270 */
[----:B------:R-:W3:Y:S01]  /*2dc10*/  LDL.LU R3, [R1+0x498] ;  /* 0x0004980001037983 */ /* 0x000ee20000300800 */
[----:B------:R-:W-:-:S05]  /*2dc20*/  IMAD.WIDE R166, R166, 0x4, R164 ;  /* 0x00000004a6a67825 */ /* 0x000fca00078e02a4 */
[----:B------:R1:W-:Y:S04]  /*2dc30*/  @P5 STG.E [R166.64], R227 ;  /* 0x000000e3a6005986 */ /* 0x0003e8000c101904 */
[----:B-1----:R-:W4:Y:S01]  /*2dc40*/  LDL.LU R227, [R1+0x4ac] ;  /* 0x0004ac0001e37983 */ /* 0x002f220000300800 */
[----:B------:R-:W-:Y:S02]  /*2dc50*/  ISETP.LT.AND P6, PT, R230, c[0x0][0x178], !P4 ;  /* 0x00005e00e6007a0c */ /* 0x000fe400067c1270 */
[----:B------:R-:W-:Y:S01]  /*2dc60*/  ISETP.LT.AND P4, PT, R228, c[0x0][0x178], !P4 ;  /* 0x00005e00e4007a0c */ /* 0x000fe20006781270 */
[----:B------:R-:W-:Y:S01]  /*2dc70*/  IMAD.WIDE R210, R0, 0x4, R208 ;  /* 0x0000000400d27825 */ /* 0x000fe200078e02d0 */
[----:B------:R-:W-:Y:S01]  /*2dc80*/  ISETP.LT.AND P5, PT, R230, c[0x0][0x178], !P3 ;  /* 0x00005e00e6007a0c */ /* 0x000fe20005fa1270 */
[----:B------:R-:W4:Y:S01]  /*2dc90*/  LDL.LU R234, [R1+0xc] ;  /* 0x00000c0001ea7983 */ /* 0x000f220000300800 */
[----:B------:R-:W-:-:S02]  /*2dca0*/  ISETP.LT.AND P3, PT, R228, c[0x0][0x178], !P3 ;  /* 0x00005e00e4007a0c */ /* 0x000fc40005f61270 */
[C---:B------:R-:W-:Y:S01]  /*2dcb0*/  IADD3 R166, R0.reuse, c[0x0][0x198], RZ ;  /* 0x0000660000a67a10 */ /* 0x040fe20007ffe0ff */
[----:B------:R-:W-:-:S03]  /*2dcc0*/  IMAD.WIDE R224, R0, 0x4, R164 ;  /* 0x0000000400e07825 */ /* 0x000fc600078e02a4 */
[----:B------:R-:W-:Y:S01]  /*2dcd0*/  IADD3 R0, R166, c[0x0][0x198], RZ ;  /* 0x00006600a6007a10 */ /* 0x000fe20007ffe0ff */
[----:B---3--:R1:W-:Y:S01]  /*2dce0*/  @P6 STG.E [R210.64], R3 ;  /* 0x00000003d2006986 */ /* 0x0083e2000c101904 */
[----:B------:R-:W-:Y:S02]  /*2dcf0*/  ISETP.LT.AND P6, PT, R230, c[0x0][0x178], !P0 ;  /* 0x00005e00e6007a0c */ /* 0x000fe400047c1270 */
[----:B------:R-:W-:Y:S01]  /*2dd00*/  ISETP.LT.AND P0, PT, R228, c[0x0][0x178], !P0 ;  /* 0x00005e00e4007a0c */ /* 0x000fe20004701270 */
[----:B--2---:R2:W-:Y:S01]  /*2dd10*/  @P4 STG.E [R224.64], R226 ;  /* 0x000000e2e0004986 */ /* 0x0045e2000c101904 */
[----:B-1----:R-:W-:Y:S01]  /*2dd20*/  IMAD.WIDE R210, R166, 0x4, R208 ;  /* 0x00000004a6d27825 */ /* 0x002fe200078e02d0 */
[----:B------:R-:W-:-:S03]  /*2dd30*/  IADD3 R3, R252, 0x79, RZ ;  /* 0x00000079fc037810 */ /* 0x000fc60007ffe0ff */
[----:B------:R-:W-:Y:S01]  /*2dd40*/  IMAD.WIDE R166, R166, 0x4, R164 ;  /* 0x00000004a6a67825 */ /* 0x000fe200078e02a4 */
[----:B------:R-:W-:Y:S01]  /*2dd50*/  ISETP.GE.AND P4, PT, R3, c[0x0][0x17c], PT ;  /* 0x00005f0003007a0c */ /* 0x000fe20003f86270 */
[----:B------:R1:W-:Y:S01]  /*2dd60*/  @P5 STG.E [R210.64], R235 ;  /* 0x000000ebd2005986 */ /* 0x0003e2000c101904 */
[----:B------:R-:W-:-:S03]  /*2dd70*/  IADD3 R3, R252, 0x7a, RZ ;  /* 0x0000007afc037810 */ /* 0x000fc60007ffe0ff */
[----:B------:R3:W-:Y:S01]  /*2dd80*/  @P3 STG.E [R166.64], R229 ;  /* 0x000000e5a6003986 */ /* 0x0007e2000c101904 */
[----:B------:R-:W-:Y:S01]  /*2dd90*/  ISETP.LT.AND P3, PT, R230, c[0x0][0x178], !P1 ;  /* 0x00005e00e6007a0c */ /* 0x000fe20004f61270 */
[----:B--2---:R-:W-:Y:S01]  /*2dda0*/  IMAD.WIDE R224, R0, 0x4, R164 ;  /* 0x0000000400e07825 */ /* 0x004fe200078e02a4 */
[----:B------:R-:W-:Y:S01]  /*2ddb0*/  ISETP.GE.AND P5, PT, R3, c[0x0][0x17c], PT ;  /* 0x00005f0003007a0c */ /* 0x000fe20003fa6270 */
[----:B------:R-:W2:Y:S01]  /*2ddc0*/  LDL.LU R226, [R1+0x468] ;  /* 0x0004680001e27983 */ /* 0x000ea20000300800 */
[----:B------:R-:W-:Y:S01]  /*2ddd0*/  IADD3 R3, R252, 0x7b, RZ ;  /* 0x0000007bfc037810 */ /* 0x000fe20007ffe0ff */
[C---:B-1----:R-:W-:Y:S02]  /*2dde0*/  IMAD.WIDE R210, R0.reuse, 0x4, R208 ;  /* 0x0000000400d27825 */ /* 0x042fe400078e02d0 */
[----:B------:R-:W2:Y:S01]  /*2ddf0*/  LDL.LU R235, [R1+0x4bc] ;  /* 0x0004bc0001eb7983 */ /* 0x000ea20000300800 */
[----:B---3--:R-:W-:-:S03]  /*2de00*/  IADD3 R166, R0, c[0x0][0x198], RZ ;  /* 0x0000660000a67a10 */ /* 0x008fc60007ffe0ff */
[----:B------:R1:W-:Y:S04]  /*2de10*/  @P6 STG.E [R210.64], R249 ;  /* 0x000000f9d2006986 */ /* 0x0003e8000c101904 */
[----:B------:R-:W-:Y:S01]  /*2de20*/  @P0 STG.E [R224.64], R248 ;  /* 0x000000f8e0000986 */ /* 0x000fe2000c101904 */
[----:B------:R-:W-:Y:S02]  /*2de30*/  ISETP.GE.AND P0, PT, R3, c[0x0][0x17c], PT ;  /* 0x00005f0003007a0c */ /* 0x000fe40003f06270 */
[----:B------:R-:W-:Y:S01]  /*2de40*/  IADD3 R3, R252, 0x7c, RZ ;  /* 0x0000007cfc037810 */ /* 0x000fe20007ffe0ff */
[----:B------:R-:W3:Y:S01]  /*2de50*/  LDL.LU R229, [R1+0x46c] ;  /* 0x00046c0001e57983 */ /* 0x000ee20000300800 */
[----:B-1----:R-:W-:-:S05]  /*2de60*/  IMAD.WIDE R210, R166, 0x4, R208 ;  /* 0x00000004a6d27825 */ /* 0x002fca00078e02d0 */
[----:B----4-:R1:W-:Y:S01]  /*2de70*/  @P3 STG.E [R210.64], R227 ;  /* 0x000000e3d2003986 */ /* 0x0103e2000c101904 */
[----:B------:R-:W-:-:S03]  /*2de80*/  ISETP.GE.AND P3, PT, R3, c[0x0][0x17c], PT ;  /* 0x00005f0003007a0c */ /* 0x000fc60003f66270 */
[----:B-1----:R-:W4:Y:S04]  /*2de90*/  LDL.LU R227, [R1+0x448] ;  /* 0x0004480001e37983 */ /* 0x002f280000300800 */
[----:B------:R-:W2:Y:S01]  /*2dea0*/  LDL.LU R3, [R1+0x4b8] ;  /* 0x0004b80001037983 */ /* 0x000ea20000300800 */
[----:B------:R-:W-:Y:S02]  /*2deb0*/  ISETP.LT.AND P1, PT, R228, c[0x0][0x178], !P1 ;  /* 0x00005e00e4007a0c */ /* 0x000fe40004f21270 */
[----:B------:R-:W-:Y:S02]  /*2dec0*/  ISETP.LT.AND P6, PT, R230, c[0x0][0x178], !P2 ;  /* 0x00005e00e6007a0c */ /* 0x000fe400057c1270 */
[C---:B------:R-:W-:Y:S01]  /*2ded0*/  IADD3 R0, R166.reuse, c[0x0][0x198], RZ ;  /* 0x00006600a6007a10 */ /* 0x040fe20007ffe0ff */
[----:B------:R-:W-:Y:S01]  /*2dee0*/  IMAD.WIDE R166, R166, 0x4, R164 ;  /* 0x00000004a6a67825 */ /* 0x000fe200078e02a4 */
[----:B------:R-:W-:-:S03]  /*2def0*/  ISETP.LT.AND P2, PT, R228, c[0x0][0x178], !P2 ;  /* 0x00005e00e4007a0c */ /* 0x000fc60005741270 */
[----:B------:R-:W-:-:S04]  /*2df00*/  IMAD.WIDE R210, R0, 0x4, R208 ;  /* 0x0000000400d27825 */ /* 0x000fc800078e02d0 */
[----:B------:R1:W-:Y:S01]  /*2df10*/  @P1 STG.E [R166.64], R234 ;  /* 0x000000eaa6001986 */ /* 0x0003e2000c101904 */
[----:B------:R-:W-:Y:S01]  /*2df20*/  ISETP.LT.AND P1, PT, R230, c[0x0][0x178], !P4 ;  /* 0x00005e00e6007a0c */ /* 0x000fe20006721270 */
[C---:B------:R-:W-:Y:S01]  /*2df30*/  IMAD.WIDE R224, R0.reuse, 0x4, R164 ;  /* 0x0000000400e07825 */ /* 0x040fe200078e02a4 */
[----:B-1----:R-:W-:Y:S01]  /*2df40*/  IADD3 R166, R0, c[0x0][0x198], RZ ;  /* 0x0000660000a67a10 */ /* 0x002fe20007ffe0ff */
[----:B------:R-:W3:Y:S04]  /*2df50*/  LDL.LU R234, [R1+0x44c] ;  /* 0x00044c0001ea7983 */ /* 0x000ee80000300800 */
[----:B------:R-:W3:Y:S04]  /*2df60*/  LDL.LU R249, [R1+0x4e8] ;  /* 0x0004e80001f97983 */ /* 0x000ee80000300800 */
[----:B------:R-:W3:Y:S04]  /*2df70*/  LDL.LU R248, [R1+0x248] ;  /* 0x0002480001f87983 */ /* 0x000ee80000300800 */
[----:B--2---:R1:W-:Y:S04]  /*2df80*/  @P6 STG.E [R210.64], R3 ;  /* 0x00000003d2006986 */ /* 0x0043e8000c101904 */
[----:B------:R2:W-:Y:S01]  /*2df90*/  @P2 STG.E [R224.64], R226 ;  /* 0x000000e2e0002986 */ /* 0x0005e2000c101904 */
[----:B-1----:R-:W-:Y:S01]  /*2dfa0*/  IADD3 R3, R252, 0x7d, RZ ;  /* 0x0000007dfc037810 */ /* 0x002fe20007ffe0ff */
[----:B------:R-:W-:-:S03]  /*2dfb0*/  IMAD.WIDE R210, R166, 0x4, R208 ;  /* 0x00000004a6d27825 */ /* 0x000fc600078e02d0 */
[----:B------:R-:W-:Y:S02]  /*2dfc0*/  ISETP.GE.AND P2, PT, R3, c[0x0][0x17c], PT ;  /* 0x00005f0003007a0c */ /* 0x000fe40003f46270 */
[----:B------:R-:W-:Y:S01]  /*2dfd0*/  IADD3 R3, R252, 0x7e, RZ ;  /* 0x0000007efc037810 */ /* 0x000fe20007ffe0ff */
[----:B------:R1:W-:Y:S03]  /*2dfe0*/  @P1 STG.E [R210.64], R235 ;  /* 0x000000ebd2001986 */ /* 0x0003e6000c101904 */
[----:B------:R-:W-:Y:S02]  /*2dff0*/  ISETP.GE.AND P1, PT, R3, c[0x0][0x17c], PT ;  /* 0x00005f0003007a0c */ /* 0x000fe40003f26270 */
[----:B------:R-:W4:Y:S01]  /*2e000*/  LDL.LU R3, [R1+0x4d8] ;  /* 0x0004d80001037983 */ /* 0x000f220000300800 */
[----:B------:R-:W-:Y:S02]  /*2e010*/  ISETP.LT.AND P4, PT, R228, c[0x0][0x178], !P4 ;  /* 0x00005e00e4007a0c */ /* 0x000fe40006781270 */
[----:B------:R-:W-:Y:S01]  /*2e020*/  ISETP.LT.AND P6, PT, R230, c[0x0][0x178], !P5 ;  /* 0x00005e00e6007a0c */ /* 0x000fe20006fc1270 */
[----:B--2---:R-:W2:Y:S01]  /*2e030*/  LDL.LU R226, [R1+0x4ec] ;  /* 0x0004ec0001e27983 */ /* 0x004ea20000300800 */
[----:B------:R-:W-:-:S02]  /*2e040*/  ISETP.LT.AND P5, PT, R228, c[0x0][0x178], !P5 ;  /* 0x00005e00e4007a0c */ /* 0x000fc40006fa1270 */
[C---:B------:R-:W-:Y:S01]  /*2e050*/  IADD3 R0, R166.reuse, c[0x0][0x198], RZ ;  /* 0x00006600a6007a10 */ /* 0x040fe20007ffe0ff */
[----:B------:R-:W-:Y:S01]  /*2e060*/  IMAD.WIDE R166, R166, 0x4, R164 ;  /* 0x00000004a6a67825 */ /* 0x000fe200078e02a4 */
[----:B-1----:R-:W2:Y:S03]  /*2e070*/  LDL.LU R235, [R1+0x24c] ;  /* 0x00024c0001eb7983 */ /* 0x002ea60000300800 */
[----:B------:R-:W-:-:S04]  /*2e080*/  IMAD.WIDE R210, R0, 0x4, R208 ;  /* 0x0000000400d27825 */ /* 0x000fc800078e02d0 */
[----:B------:R-:W-:Y:S01]  /*2e090*/  IMAD.WIDE R224, R0, 0x4, R164 ;  /* 0x0000000400e07825 */ /* 0x000fe200078e02a4 */
[----:B---3--:R1:W-:Y:S04]  /*2e0a0*/  @P4 STG.E [R166.64], R229 ;  /* 0x000000e5a6004986 */ /* 0x0083e8000c101904 */
[----:B-1----:R-:W3:Y:S04]  /*2e0b0*/  LDL.LU R229, [R1+0x4c8] ;  /* 0x0004c80001e57983 */ /* 0x002ee80000300800 */
[----:B----4-:R-:W-:Y:S04]  /*2e0c0*/  @P6 STG.E [R210.64], R3 ;  /* 0x00000003d2006986 */ /* 0x010fe8000c101904 */
[----:B------:R1:W-:Y:S04]  /*2e0d0*/  @P5 STG.E [R224.64], R227 ;  /* 0x000000e3e0005986 */ /* 0x0003e8000c101904 */
[----:B-1----:R-:W4:Y:S01]  /*2e0e0*/  LDL.LU R225, [R1+0x4dc] ;  /* 0x0004dc0001e17983 */ /* 0x002f220000300800 */
[----:B------:R-:W-:-:S02]  /*2e0f0*/  ISETP.LT.AND P4, PT, R230, c[0x0][0x178], !P0 ;  /* 0x00005e00e6007a0c */ /* 0x000fc40004781270 */
[----:B------:R-:W-:Y:S02]  /*2e100*/  ISETP.LT.AND P0, PT, R228, c[0x0][0x178], !P0 ;  /* 0x00005e00e4007a0c */ /* 0x000fe40004701270 */
[----:B------:R-:W-:-:S05]  /*2e110*/  IADD3 R227, R0, c[0x0][0x198], RZ ;  /* 0x0000660000e37a10 */ /* 0x000fca0007ffe0ff */
[----:B------:R-:W-:-:S04]  /*2e120*/  IMAD.WIDE R210, R227, 0x4, R208 ;  /* 0x00000004e3d27825 */ /* 0x000fc800078e02d0 */
[C---:B------:R-:W-:Y:S01]  /*2e130*/  IMAD.WIDE R166, R227.reuse, 0x4, R164 ;  /* 0x00000004e3a67825 */ /* 0x040fe200078e02a4 */
[----:B------:R-:W-:Y:S02]  /*2e140*/  ISETP.LT.AND P6, PT, R230, c[0x0][0x178], !P3 ;  /* 0x00005e00e6007a0c */ /* 0x000fe40005fc1270 */
[----:B------:R-:W-:Y:S02]  /*2e150*/  IADD3 R0, R227, c[0x0][0x198], RZ ;  /* 0x00006600e3007a10 */ /* 0x000fe40007ffe0ff */
[----:B------:R-:W-:Y:S02]  /*2e160*/  ISETP.LT.AND P3, PT, R228, c[0x0][0x178], !P3 ;  /* 0x00005e00e4007a0c */ /* 0x000fe40005f61270 */
[----:B------:R-:W-:Y:S02]  /*2e170*/  IADD3 R3, R252, 0x7f, RZ ;  /* 0x0000007ffc037810 */ /* 0x000fe40007ffe0ff */
[----:B------:R-:W-:Y:S01]  /*2e180*/  IADD3 R227, R0, c[0x0][0x198], RZ ;  /* 0x0000660000e37a10 */ /* 0x000fe20007ffe0ff */
[----:B----4-:R-:W-:Y:S04]  /*2e190*/  @P4 STG.E [R210.64], R225 ;  /* 0x000000e1d2004986 */ /* 0x010fe8000c101904 */
[----:B------:R1:W-:Y:S04]  /*2e1a0*/  @P0 STG.E [R166.64], R234 ;  /* 0x000000eaa6000986 */ /* 0x0003e8000c101904 */
[----:B-1----:R-:W4:Y:S01]  /*2e1b0*/  LDL.LU R234, [R1+0x4cc] ;  /* 0x0004cc0001ea7983 */ /* 0x002f220000300800 */
[----:B------:R-:W-:Y:S01]  /*2e1c0*/  ISETP.LT.AND P0, PT, R230, c[0x0][0x178], !P2 ;  /* 0x00005e00e6007a0c */ /* 0x000fe20005701270 */
[----:B------:R-:W-:Y:S01]  /*2e1d0*/  IMAD.WIDE R210, R0, 0x4, R208 ;  /* 0x0000000400d27825 */ /* 0x000fe200078e02d0 */
[----:B------:R-:W-:-:S02]  /*2e1e0*/  ISETP.LT.AND P2, PT, R228, c[0x0][0x178], !P2 ;  /* 0x00005e00e4007a0c */ /* 0x000fc40005741270 */
[----:B------:R-:W-:Y:S01]  /*2e1f0*/  ISETP.GE.AND P5, PT, R3, c[0x0][0x17c], PT ;  /* 0x00005f0003007a0c */ /* 0x000fe20003fa6270 */
[--C-:B------:R-:W-:Y:S01]  /*2e200*/  IMAD.WIDE R224, R0, 0x4, R164.reuse ;  /* 0x0000000400e07825 */ /* 0x100fe200078e02a4 */
[----:B------:R-:W-:Y:S01]  /*2e210*/  IADD3 R3, R252, 0x80, RZ ;  /* 0x00000080fc037810 */ /* 0x000fe20007ffe0ff */
[----:B------:R1:W-:Y:S02]  /*2e220*/  @P6 STG.E [R210.64], R249 ;  /* 0x000000f9d2006986 */ /* 0x0003e4000c101904 */
[----:B------:R-:W-:Y:S01]  /*2e230*/  IMAD.WIDE R166, R227, 0x4, R164 ;  /* 0x00000004e3a67825 */ /* 0x000fe200078e02a4 */
[----:B------:R-:W-:Y:S01]  /*2e240*/  ISETP.GE.AND P4, PT, R3, c[0x0][0x17c], PT ;  /* 0x00005f0003007a0c */ /* 0x000fe20003f86270 */
[----:B------:R2:W-:Y:S01]  /*2e250*/  @P3 STG.E [R224.64], R248 ;  /* 0x000000f8e0003986 */ /* 0x0005e2000c101904 */
[C---:B------:R-:W-:Y:S02]  /*2e260*/  IADD3 R3, R227.reuse, c[0x0][0x198], RZ ;  /* 0x00006600e3037a10 */ /* 0x040fe40007ffe0ff */
[----:B------:R-:W-:Y:S01]  /*2e270*/  ISETP.LT.AND P6, PT, R230, c[0x0][0x178], !P1 ;  /* 0x00005e00e6007a0c */ /* 0x000fe20004fc1270 */
[----:B-1----:R-:W-:Y:S01]  /*2e280*/  IMAD.WIDE R210, R227, 0x4, R208 ;  /* 0x00000004e3d27825 */ /* 0x002fe200078e02d0 */
[----:B------:R-:W-:-:S04]  /*2e290*/  ISETP.LT.AND P1, PT, R228, c[0x0][0x178], !P1 ;  /* 0x00005e00e4007a0c */ /* 0x000fc80004f21270 */
[----:B--2---:R1:W-:Y:S01]  /*2e2a0*/  @P0 STG.E [R210.64], R226 ;  /* 0x000000e2d2000986 */ /* 0x0043e2000c101904 */
[----:B------:R-:W-:-:S03]  /*2e2b0*/  IMAD.WIDE R224, R3, 0x4, R164 ;  /* 0x0000000403e07825 */ /* 0x000fc600078e02a4 */
[----:B------:R2:W-:Y:S01]  /*2e2c0*/  @P2 STG.E [R166.64], R235 ;  /* 0x000000eba6002986 */ /* 0x0005e2000c101904 */
[----:B------:R-:W-:Y:S02]  /*2e2d0*/  ISETP.LT.AND P2, PT, R230, c[0x0][0x178], !P5 ;  /* 0x00005e00e6007a0c */ /* 0x000fe40006f41270 */
[----:B------:R-:W-:Y:S01]  /*2e2e0*/  ISETP.LT.AND P5, PT, R228, c[0x0][0x178], !P5 ;  /* 0x00005e00e4007a0c */ /* 0x000fe20006fa1270 */
[C---:B-1----:R-:W-:Y:S01]  /*2e2f0*/  IMAD.WIDE R210, R3.reuse, 0x4, R208 ;  /* 0x0000000403d27825 */ /* 0x042fe200078e02d0 */
[----:B------:R-:W-:Y:S02]  /*2e300*/  IADD3 R3, R3, c[0x0][0x198], RZ ;  /* 0x0000660003037a10 */ /* 0x000fe40007ffe0ff */
[----:B------:R-:W-:-:S03]  /*2e310*/  IADD3 R0, R252, 0x81, RZ ;  /* 0x00000081fc007810 */ /* 0x000fc60007ffe0ff */
[C---:B------:R-:W-:Y:S01]  /*2e320*/  IMAD.WIDE R226, R3.reuse, 0x4, R208 ;  /* 0x0000000403e27825 */ /* 0x040fe200078e02d0 */
[----:B------:R-:W-:Y:S01]  /*2e330*/  ISETP.GE.AND P3, PT, R0, c[0x0][0x17c], PT ;  /* 0x00005f0000007a0c */ /* 0x000fe20003f66270 */
[----:B---3--:R1:W-:Y:S02]  /*2e340*/  @P6 STG.E [R210.64], R229 ;  /* 0x000000e5d2006986 */ /* 0x0083e4000c101904 */
[C---:B--2---:R-:W-:Y:S01]  /*2e350*/  IMAD.WIDE R166, R3.reuse, 0x4, R164 ;  /* 0x0000000403a67825 */ /* 0x044fe200078e02a4 */
[----:B------:R-:W-:Y:S01]  /*2e360*/  ISETP.LT.AND P6, PT, R230, c[0x0][0x178], !P4 ;  /* 0x00005e00e6007a0c */ /* 0x000fe200067c1270 */
[----:B------:R2:W-:Y:S01]  /*2e370*/  @P1 STG.E [R224.64], R250 ;  /* 0x000000fae0001986 */ /* 0x0005e2000c101904 */
[----:B------:R-:W-:Y:S02]  /*2e380*/  ISETP.LT.AND P4, PT, R228, c[0x0][0x178], !P4 ;  /* 0x00005e00e4007a0c */ /* 0x000fe40006781270 */
[----:B------:R-:W-:Y:S02]  /*2e390*/  IADD3 R0, R252, 0x82, RZ ;  /* 0x00000082fc007810 */ /* 0x000fe40007ffe0ff */
[----:B-1----:R-:W-:-:S05]  /*2e3a0*/  IADD3 R229, R3, c[0x0][0x198], RZ ;  /* 0x0000660003e57a10 */ /* 0x002fca0007ffe0ff */
[----:B------:R-:W-:-:S04]  /*2e3b0*/  IMAD.WIDE R210, R229, 0x4, R208 ;  /* 0x00000004e5d27825 */ /* 0x000fc800078e02d0 */
[C---:B--2---:R-:W-:Y:S01]  /*2e3c0*/  IMAD.WIDE R224, R229.reuse, 0x4, R164 ;  /* 0x00000004e5e07825 */ /* 0x044fe200078e02a4 */
[----:B------:R-:W-:Y:S02]  /*2e3d0*/  IADD3 R229, R229, c[0x0][0x198], RZ ;  /* 0x00006600e5e57a10 */ /* 0x000fe40007ffe0ff */
[----:B------:R-:W-:Y:S02]  /*2e3e0*/  ISETP.GE.AND P0, PT, R0, c[0x0][0x17c], PT ;  /* 0x00005f0000007a0c */ /* 0x000fe40003f06270 */
[----:B------:R-:W-:Y:S02]  /*2e3f0*/  IADD3 R0, R252, 0x83, RZ ;  /* 0x00000083fc007810 */ /* 0x000fe40007ffe0ff */
[----:B------:R-:W-:Y:S02]  /*2e400*/  IADD3 R3, R229, c[0x0][0x198], RZ ;  /* 0x00006600e5037a10 */ /* 0x000fe40007ffe0ff */
[----:B------:R-:W-:Y:S02]  /*2e410*/  ISETP.GE.AND P1, PT, R0, c[0x0][0x17c], PT ;  /* 0x00005f0000007a0c */ /* 0x000fe40003f26270 */
[----:B------:R-:W-:Y:S01]  /*2e420*/  IADD3 R0, R252, 0x84, RZ ;  /* 0x00000084fc007810 */ /* 0x000fe20007ffe0ff */
[----:B----4-:R1:W-:Y:S04]  /*2e430*/  @P2 STG.E [R226.64], R234 ;  /* 0x000000eae2002986 */ /* 0x0103e8000c101904 */
[----:B------:R2:W-:Y:S01]  /*2e440*/  @P5 STG.E [R166.64], R251 ;  /* 0x000000fba6005986 */ /* 0x0005e2000c101904 */
[----:B------:R-:W-:-:S02]  /*2e450*/  ISETP.LT.AND P5, PT, R230, c[0x0][0x178], !P3 ;  /* 0x00005e00e6007a0c */ /* 0x000fc40005fa1270 */
[----:B------:R-:W-:Y:S01]  /*2e460*/  ISETP.LT.AND P3, PT, R228, c[0x0][0x178], !P3 ;  /* 0x00005e00e4007a0c */ /* 0x000fe20005f61270 */
[----:B------:R3:W-:Y:S01]  /*2e470*/  @P6 STG.E [R210.64], R244 ;  /* 0x000000f4d2006986 */ /* 0x0007e2000c101904 */
[----:B-1----:R-:W-:-:S03]  /*2e480*/  IMAD.WIDE R226, R229, 0x4, R208 ;  /* 0x00000004e5e27825 */ /* 0x002fc600078e02d0 */
[----:B------:R1:W-:Y:S01]  /*2e490*/  @P4 STG.E [R224.64], R32 ;  /* 0x00000020e0004986 */ /* 0x0003e2000c101904 */
[----:B--2---:R-:W-:Y:S01]  /*2e4a0*/  IMAD.WIDE R166, R229, 0x4, R164 ;  /* 0x00000004e5a67825 */ /* 0x004fe200078e02a4 */
[----:B------:R-:W-:-:S04]  /*2e4b0*/  ISETP.LT.AND P4, PT, R230, c[0x0][0x178], !P0 ;  /* 0x00005e00e6007a0c */ /* 0x000fc80004781270 */
[----:B------:R2:W-:Y:S01]  /*2e4c0*/  @P5 STG.E [R226.64], R245 ;  /* 0x000000f5e2005986 */ /* 0x0005e2000c101904 */
[----:B------:R-:W-:-:S03]  /*2e4d0*/  ISETP.LT.AND P6, PT, R228, c[0x0][0x178], !P0 ;  /* 0x00005e00e4007a0c */ /* 0x000fc600047c1270 */
[----:B------:R4:W-:Y:S01]  /*2e4e0*/  @P3 STG.E [R166.64], R33 ;  /* 0x00000021a6003986 */ /* 0x0009e2000c101904 */
[----:B------:R-:W-:Y:S01]  /*2e4f0*/  ISETP.LT.AND P3, PT, R230, c[0x0][0x178], !P1 ;  /* 0x00005e00e6007a0c */ /* 0x000fe20004f61270 */
[----:B---3--:R-:W-:Y:S01]  /*2e500*/  IMAD.WIDE R210, R3, 0x4, R208 ;  /* 0x0000000403d27825 */ /* 0x008fe200078e02d0 */
[----:B------:R-:W-:-:S03]  /*2e510*/  ISETP.LT.AND P1, PT, R228, c[0x0][0x178], !P1 ;  /* 0x00005e00e4007a0c */ /* 0x000fc60004f21270 */
[C---:B-1----:R-:W-:Y:S01]  /*2e520*/  IMAD.WIDE R224, R3.reuse, 0x4, R164 ;  /* 0x0000000403e07825 */ /* 0x042fe200078e02a4 */
[----:B------:R-:W-:Y:S02]  /*2e530*/  IADD3 R3, R3, c[0x0][0x198], RZ ;  /* 0x0000660003037a10 */ /* 0x000fe40007ffe0ff */
[----:B------:R-:W-:Y:S02]  /*2e540*/  ISETP.GE.AND P2, PT, R0, c[0x0][0x17c], PT ;  /* 0x00005f0000007a0c */ /* 0x000fe40003f46270 */
[----:B------:R-:W-:Y:S01]  /*2e550*/  IADD3 R0, R252, 0x85, RZ ;  /* 0x00000085fc007810 */ /* 0x000fe20007ffe0ff */
[C---:B--2---:R-:W-:Y:S01]  /*2e560*/  IMAD.WIDE R226, R3.reuse, 0x4, R208 ;  /* 0x0000000403e27825 */ /* 0x044fe200078e02d0 */
[----:B------:R1:W-:Y:S03]  /*2e570*/  @P4 STG.E [R210.64], R236 ;  /* 0x000000ecd2004986 */ /* 0x0003e6000c101904 */
[C---:B----4-:R-:W-:Y:S01]  /*2e580*/  IMAD.WIDE R32, R3.reuse, 0x4, R164 ;  /* 0x0000000403207825 */ /* 0x050fe200078e02a4 */
[----:B------:R-:W-:Y:S01]  /*2e590*/  ISETP.GE.AND P0, PT, R0, c[0x0][0x17c], PT ;  /* 0x00005f0000007a0c */ /* 0x000fe20003f06270 */
[----:B------:R2:W-:Y:S01]  /*2e5a0*/  @P6 STG.E [R224.64], R28 ;  /* 0x0000001ce0006986 */ /* 0x0005e2000c101904 */
[----:B------:R-:W-:-:S02]  /*2e5b0*/  IADD3 R229, R3, c[0x0][0x198], RZ ;  /* 0x0000660003e57a10 */ /* 0x000fc40007ffe0ff */
[----:B------:R-:W-:Y:S01]  /*2e5c0*/  ISETP.LT.AND P4, PT, R230, c[0x0][0x178], !P2 ;  /* 0x00005e00e6007a0c */ /* 0x000fe20005781270 */
[----:B------:R-:W-:Y:S01]  /*2e5d0*/  @P3 STG.E [R226.64], R237 ;  /* 0x000000ede2003986 */ /* 0x000fe2000c101904 */
[----:B------:R-:W-:-:S03]  /*2e5e0*/  ISETP.LT.AND P6, PT, R228, c[0x0][0x178], !P2 ;  /* 0x00005e00e4007a0c */ /* 0x000fc600057c1270 */
[----:B------:R3:W-:Y:S01]  /*2e5f0*/  @P1 STG.E [R32.64], R29 ;  /* 0x0000001d20001986 */ /* 0x0007e2000c101904 */
[----:B------:R-:W-:Y:S01]  /*2e600*/  ISETP.LT.AND P1, PT, R230, c[0x0][0x178], !P0 ;  /* 0x00005e00e6007a0c */ /* 0x000fe20004721270 */
[C---:B------:R-:W-:Y:S01]  /*2e610*/  IMAD.WIDE R166, R229.reuse, 0x4, R208 ;  /* 0x00000004e5a67825 */ /* 0x040fe200078e02d0 */
[----:B------:R-:W-:Y:S02]  /*2e620*/  ISETP.LT.AND P0, PT, R228, c[0x0][0x178], !P0 ;  /* 0x00005e00e4007a0c */ /* 0x000fe40004701270 */
[----:B------:R-:W-:Y:S01]  /*2e630*/  IADD3 R0, R252, 0x86, RZ ;  /* 0x00000086fc007810 */ /* 0x000fe20007ffe0ff */
[C---:B-1----:R-:W-:Y:S01]  /*2e640*/  IMAD.WIDE R210, R229.reuse, 0x4, R164 ;  /* 0x00000004e5d27825 */ /* 0x042fe200078e02a4 */
[----:B------:R-:W-:Y:S02]  /*2e650*/  IADD3 R229, R229, c[0x0][0x198], RZ ;  /* 0x00006600e5e57a10 */ /* 0x000fe40007ffe0ff */
[----:B------:R-:W-:Y:S02]  /*2e660*/  ISETP.GE.AND P5, PT, R0, c[0x0][0x17c], PT ;  /* 0x00005f0000007a0c */ /* 0x000fe40003fa6270 */
[----:B------:R-:W-:Y:S01]  /*2e670*/  IADD3 R0, R252, 0x87, RZ ;  /* 0x00000087fc007810 */ /* 0x000fe20007ffe0ff */
[C---:B--2---:R-:W-:Y:S01]  /*2e680*/  IMAD.WIDE R224, R229.reuse, 0x4, R208 ;  /* 0x00000004e5e07825 */ /* 0x044fe200078e02d0 */
[----:B------:R1:W-:Y:S03]  /*2e690*/  @P4 STG.E [R166.64], R216 ;  /* 0x000000d8a6004986 */ /* 0x0003e6000c101904 */
[C---:B---3--:R-:W-:Y:S01]  /*2e6a0*/  IMAD.WIDE R28, R229.reuse, 0x4, R164 ;  /* 0x00000004e51c7825 */ /* 0x048fe200078e02a4 */
        /* <DEDUP_REMOVED lines=130> */
[----:B------:R3:W-:Y:S01]  /*2eed0*/  @P2 STG.E [R16.64], R239 ;  /* 0x000000ef10002986 */ /* 0x0007e2000c101904 */
[----:B------:R-:W-:-:S03]  /*2eee0*/  ISETP.LT.AND P6, PT, R228, c[0x0][0x178], !P1 ;  /* 0x00005e00e4007a0c */ /* 0x000fc60004fc1270 */
[----:B------:R4:W-:Y:S01]  /*2eef0*/  @P4 STG.E [R4.64], R31 ;  /* 0x0000001f04004986 */ /* 0x0009e2000c101904 */
[----:B------:R-:W-:Y:S01]  /*2ef00*/  ISETP.LT.AND P4, PT, R230, c[0x0][0x178], !P3 ;  /* 0x00005e00e6007a0c */ /* 0x000fe20005f81270 */
[C---:B-1----:R-:W-:Y:S01]  /*2ef10*/  IMAD.WIDE R8, R21.reuse, 0x4, R208 ;  /* 0x0000000415087825 */ /* 0x042fe200078e02d0 */
[----:B------:R-:W-:Y:S02]  /*2ef20*/  ISETP.LT.AND P3, PT, R228, c[0x0][0x178], !P3 ;  /* 0x00005e00e4007a0c */ /* 0x000fe40005f61270 */
[----:B------:R-:W-:Y:S01]  /*2ef30*/  IADD3 R0, R252, 0x96, RZ ;  /* 0x00000096fc007810 */ /* 0x000fe20007ffe0ff */
[C---:B--2---:R-:W-:Y:S01]  /*2ef40*/  IMAD.WIDE R12, R21.reuse, 0x4, R164 ;  /* 0x00000004150c7825 */ /* 0x044fe200078e02a4 */
[----:B------:R-:W-:Y:S02]  /*2ef50*/  IADD3 R21, R21, c[0x0][0x198], RZ ;  /* 0x0000660015157a10 */ /* 0x000fe40007ffe0ff */
[----:B------:R-:W-:Y:S02]  /*2ef60*/  ISETP.GE.AND P0, PT, R0, c[0x0][0x17c], PT ;  /* 0x00005f0000007a0c */ /* 0x000fe40003f06270 */
[----:B------:R-:W-:Y:S01]  /*2ef70*/  IADD3 R0, R252, 0x97, RZ ;  /* 0x00000097fc007810 */ /* 0x000fe20007ffe0ff */
[C---:B---3--:R-:W-:Y:S01]  /*2ef80*/  IMAD.WIDE R16, R21.reuse, 0x4, R208 ;  /* 0x0000000415107825 */ /* 0x048fe200078e02d0 */
[----:B------:R1:W-:Y:S03]  /*2ef90*/  @P5 STG.E [R8.64], R218 ;  /* 0x000000da08005986 */ /* 0x0003e6000c101904 */
[C---:B----4-:R-:W-:Y:S01]  /*2efa0*/  IMAD.WIDE R4, R21.reuse, 0x4, R164 ;  /* 0x0000000415047825 */ /* 0x050fe200078e02a4 */
        /* <DEDUP_REMOVED lines=87> */
[C---:B------:R-:W-:Y:S01]  /*2f520*/  IMAD.WIDE R14, R3.reuse, 0x4, R208 ;  /* 0x00000004030e7825 */ /* 0x040fe200078e02d0 */
        /* <DEDUP_REMOVED lines=13> */
[C---:B------:R-:W-:Y:S01]  /*2f600*/  IMAD.WIDE R10, R17.reuse, 0x4, R164 ;  /* 0x00000004110a7825 */ /* 0x040fe200078e02a4 */
        /* <DEDUP_REMOVED lines=509> */
[----:B----4-:R-:W-:Y:S01]  /*315e0*/  IMAD.WIDE R4, R13, 0x4, R164 ;  /* 0x000000040d047825 */ /* 0x010fe200078e02a4 */
[----:B------:R-:W-:Y:S01]  /*315f0*/  ISETP.GE.AND P3, PT, R0, c[0x0][0x17c], PT ;  /* 0x00005f0000007a0c */ /* 0x000fe20003f66270 */
[----:B------:R2:W-:Y:S01]  /*31600*/  @P6 STG.E [R8.64], R146 ;  /* 0x0000009208006986 */ /* 0x0005e2000c101904 */
[----:B------:R-:W-:-:S02]  /*31610*/  ISETP.LT.AND P5, PT, R230, c[0x0][0x178], !P1 ;  /* 0x00005e00e6007a0c */ /* 0x000fc40004fa1270 */
[----:B------:R-:W-:Y:S01]  /*31620*/  ISETP.LT.AND P6, PT, R228, c[0x0][0x178], !P1 ;  /* 0x00005e00e4007a0c */ /* 0x000fe20004fc1270 */
[----:B------:R3:W-:Y:S01]  /*31630*/  @P2 STG.E [R10.64], R115 ;  /* 0x000000730a002986 */ /* 0x0007e2000c101904 */
[----:B------:R-:W-:-:S03]  /*31640*/  IADD3 R3, R13, c[0x0][0x198], RZ ;  /* 0x000066000d037a10 */ /* 0x000fc60007ffe0ff */
[----:B------:R-:W-:Y:S01]  /*31650*/  @P4 STG.E [R4.64], R147 ;  /* 0x0000009304004986 */ /* 0x000fe2000c101904 */
[----:B------:R-:W-:Y:S02]  /*31660*/  ISETP.LT.AND P4, PT, R230, c[0x0][0x178], !P3 ;  /* 0x00005e00e6007a0c */ /* 0x000fe40005f81270 */
[----:B------:R-:W-:Y:S02]  /*31670*/  ISETP.LT.AND P3, PT, R228, c[0x0][0x178], !P3 ;  /* 0x00005e00e4007a0c */ /* 0x000fe40005f61270 */
[----:B------:R-:W-:Y:S02]  /*31680*/  IADD3 R0, R252, 0xdc, RZ ;  /* 0x000000dcfc007810 */ /* 0x000fe40007ffe0ff */
[C---:B------:R-:W-:Y:S01]  /*31690*/  IADD3 R13, R3.reuse, c[0x0][0x198], RZ ;  /* 0x00006600030d7a10 */ /* 0x040fe20007ffe0ff */
[C---:B-1----:R-:W-:Y:S01]  /*316a0*/  IMAD.WIDE R6, R3.reuse, 0x4, R208 ;  /* 0x0000000403067825 */ /* 0x042fe200078e02d0 */
[----:B------:R-:W-:Y:S02]  /*316b0*/  ISETP.GE.AND P0, PT, R0, c[0x0][0x17c], PT ;  /* 0x00005f0000007a0c */ /* 0x000fe40003f06270 */
[----:B------:R-:W-:Y:S01]  /*316c0*/  IADD3 R0, R252, 0xdd, RZ ;  /* 0x000000ddfc007810 */ /* 0x000fe20007ffe0ff */
[----:B--2---:R-:W-:Y:S01]  /*316d0*/  IMAD.WIDE R8, R3, 0x4, R164 ;  /* 0x0000000403087825 */ /* 0x004fe200078e02a4 */
[----:B------:R-:W-:-:S03]  /*316e0*/  IADD3 R17, R13, c[0x0][0x198], RZ ;  /* 0x000066000d117a10 */ /* 0x000fc60007ffe0ff */
[C---:B---3--:R-:W-:Y:S01]  /*316f0*/  IMAD.WIDE R10, R13.reuse, 0x4, R208 ;  /* 0x000000040d0a7825 */ /* 0x048fe200078e02d0 */
[----:B------:R-:W-:Y:S01]  /*31700*/  ISETP.GE.AND P1, PT, R0, c[0x0][0x17c], PT ;  /* 0x00005f0000007a0c */ /* 0x000fe20003f26270 */
[----:B------:R-:W-:Y:S02]  /*31710*/  @P5 STG.E [R6.64], R110 ;  /* 0x0000006e06005986 */ /* 0x000fe4000c101904 */
[----:B------:R-:W-:Y:S01]  /*31720*/  IMAD.WIDE R12, R13, 0x4, R164 ;  /* 0x000000040d0c7825 */ /* 0x000fe200078e02a4 */
[----:B------:R-:W-:Y:S01]  /*31730*/  ISETP.LT.AND P5, PT, R230, c[0x0][0x178], !P0 ;  /* 0x00005e00e6007a0c */ /* 0x000fe200047a1270 */
[----:B------:R1:W-:Y:S01]  /*31740*/  @P6 STG.E [R8.64], R142 ;  /* 0x0000008e08006986 */ /* 0x0003e2000c101904 */
[----:B------:R-:W-:-:S03]  /*31750*/  ISETP.LT.AND P6, PT, R228, c[0x0][0x178], !P0 ;  /* 0x00005e00e4007a0c */ /* 0x000fc600047c1270 */
[----:B------:R-:W-:Y:S04]  /*31760*/  @P4 STG.E [R10.64], R111 ;  /* 0x0000006f0a004986 */ /* 0x000fe8000c101904 */
[----:B------:R2:W-:Y:S01]  /*31770*/  @P3 STG.E [R12.64], R143 ;  /* 0x0000008f0c003986 */ /* 0x0005e2000c101904 */
[----:B------:R-:W-:Y:S02]  /*31780*/  ISETP.LT.AND P3, PT, R230, c[0x0][0x178], !P1 ;  /* 0x00005e00e6007a0c */ /* 0x000fe40004f61270 */
[----:B------:R-:W-:Y:S01]  /*31790*/  ISETP.LT.AND P1, PT, R228, c[0x0][0x178], !P1 ;  /* 0x00005e00e4007a0c */ /* 0x000fe20004f21270 */
[----:B------:R-:W3:Y:S01]  /*317a0*/  LDS.128 R4, [R2] ;  /* 0x0000000002047984 */ /* 0x000ee20000000c00 */
[C---:B------:R-:W-:Y:S01]  /*317b0*/  IADD3 R19, R17.reuse, c[0x0][0x198], RZ ;  /* 0x0000660011137a10 */ /* 0x040fe20007ffe0ff */
[----:B-1----:R-:W-:Y:S01]  /*317c0*/  IMAD.WIDE R8, R17, 0x4, R208 ;  /* 0x0000000411087825 */ /* 0x002fe200078e02d0 */
[----:B------:R-:W-:-:S02]  /*317d0*/  IADD3 R0, R252, 0xde, RZ ;  /* 0x000000defc007810 */ /* 0x000fc40007ffe0ff */
[----:B------:R-:W-:Y:S01]  /*317e0*/  IADD3 R3, R252, 0xdf, RZ ;  /* 0x000000dffc037810 */ /* 0x000fe20007ffe0ff */
[----:B------:R-:W-:Y:S01]  /*317f0*/  IMAD.WIDE R14, R17, 0x4, R164 ;  /* 0x00000004110e7825 */ /* 0x000fe200078e02a4 */
[----:B------:R-:W-:-:S03]  /*31800*/  ISETP.GE.AND P2, PT, R0, c[0x0][0x17c], PT ;  /* 0x00005f0000007a0c */ /* 0x000fc60003f46270 */
[----:B------:R-:W-:Y:S01]  /*31810*/  IMAD.WIDE R16, R19, 0x4, R208 ;  /* 0x0000000413107825 */ /* 0x000fe200078e02d0 */
[----:B------:R-:W-:Y:S01]  /*31820*/  ISETP.GE.AND P0, PT, R3, c[0x0][0x17c], PT ;  /* 0x00005f0003007a0c */ /* 0x000fe20003f06270 */
[----:B------:R-:W-:Y:S02]  /*31830*/  @P5 STG.E [R8.64], R106 ;  /* 0x0000006a08005986 */ /* 0x000fe4000c101904 */
[C-C-:B--2---:R-:W-:Y:S01]  /*31840*/  IMAD.WIDE R12, R19.reuse, 0x4, R164.reuse ;  /* 0x00000004130c7825 */ /* 0x144fe200078e02a4 */
[----:B------:R-:W-:Y:S01]  /*31850*/  IADD3 R21, R19, c[0x0][0x198], RZ ;  /* 0x0000660013157a10 */ /* 0x000fe20007ffe0ff */
[----:B------:R1:W-:Y:S01]  /*31860*/  @P6 STG.E [R14.64], R138 ;  /* 0x0000008a0e006986 */ /* 0x0003e2000c101904 */
[----:B------:R-:W-:Y:S02]  /*31870*/  ISETP.LT.AND P5, PT, R230, c[0x0][0x178], !P2 ;  /* 0x00005e00e6007a0c */ /* 0x000fe400057a1270 */
[----:B------:R-:W-:Y:S01]  /*31880*/  ISETP.LT.AND P6, PT, R228, c[0x0][0x178], !P2 ;  /* 0x00005e00e4007a0c */ /* 0x000fe200057c1270 */
[----:B------:R2:W-:Y:S01]  /*31890*/  @P3 STG.E [R16.64], R107 ;  /* 0x0000006b10003986 */ /* 0x0005e2000c101904 */
[----:B------:R-:W-:-:S03]  /*318a0*/  IMAD.WIDE R18, R21, 0x4, R164 ;  /* 0x0000000415127825 */ /* 0x000fc600078e02a4 */
[----:B------:R-:W-:Y:S01]  /*318b0*/  @P1 STG.E [R12.64], R139 ;  /* 0x0000008b0c001986 */ /* 0x000fe2000c101904 */
[----:B------:R-:W-:Y:S02]  /*318c0*/  ISETP.LT.AND P1, PT, R230, c[0x0][0x178], !P0 ;  /* 0x00005e00e6007a0c */ /* 0x000fe40004721270 */
[----:B------:R-:W-:Y:S01]  /*318d0*/  ISETP.LT.AND P0, PT, R228, c[0x0][0x178], !P0 ;  /* 0x00005e00e4007a0c */ /* 0x000fe20004701270 */
[C-C-:B-1----:R-:W-:Y:S01]  /*318e0*/  IMAD.WIDE R14, R21.reuse, 0x4, R208.reuse ;  /* 0x00000004150e7825 */ /* 0x142fe200078e02d0 */
[----:B------:R-:W1:Y:S01]  /*318f0*/  LDS.128 R8, [R233] ;  /* 0x00000000e9087984 */ /* 0x000e620000000c00 */
[----:B------:R-:W-:Y:S02]  /*31900*/  IADD3 R21, R21, c[0x0][0x198], RZ ;  /* 0x0000660015157a10 */ /* 0x000fe40007ffe0ff */
[C---:B------:R-:W-:Y:S02]  /*31910*/  IADD3 R0, R252.reuse, 0xe0, RZ ;  /* 0x000000e0fc007810 */ /* 0x040fe40007ffe0ff */
[----:B------:R-:W-:Y:S01]  /*31920*/  IADD3 R3, R252, 0xe1, RZ ;  /* 0x000000e1fc037810 */ /* 0x000fe20007ffe0ff */
[C---:B--2---:R-:W-:Y:S01]  /*31930*/  IMAD.WIDE R16, R21.reuse, 0x4, R208 ;  /* 0x0000000415107825 */ /* 0x044fe200078e02d0 */
[----:B------:R-:W-:-:S02]  /*31940*/  IADD3 R25, R21, c[0x0][0x198], RZ ;  /* 0x0000660015197a10 */ /* 0x000fc40007ffe0ff */
[----:B------:R-:W-:Y:S01]  /*31950*/  ISETP.GE.AND P4, PT, R0, c[0x0][0x17c], PT ;  /* 0x00005f0000007a0c */ /* 0x000fe20003f86270 */
[----:B------:R-:W-:Y:S01]  /*31960*/  IMAD.WIDE R20, R21, 0x4, R164 ;  /* 0x0000000415147825 */ /* 0x000fe200078e02a4 */
[----:B------:R-:W-:Y:S01]  /*31970*/  ISETP.GE.AND P2, PT, R3, c[0x0][0x17c], PT ;  /* 0x00005f0003007a0c */ /* 0x000fe20003f46270 */
[----:B------:R-:W-:Y:S01]  /*31980*/  @P5 STG.E [R14.64], R102 ;  /* 0x000000660e005986 */ /* 0x000fe2000c101904 */
[----:B------:R-:W-:-:S03]  /*31990*/  ISETP.LT.AND P5, PT, R230, c[0x0][0x178], !P4 ;  /* 0x00005e00e6007a0c */ /* 0x000fc600067a1270 */
[----:B------:R2:W-:Y:S01]  /*319a0*/  @P6 STG.E [R18.64], R134 ;  /* 0x0000008612006986 */ /* 0x0005e2000c101904 */
[----:B------:R-:W-:-:S03]  /*319b0*/  ISETP.LT.AND P6, PT, R228, c[0x0][0x178], !P4 ;  /* 0x00005e00e4007a0c */ /* 0x000fc600067c1270 */
[----:B------:R-:W-:Y:S04]  /*319c0*/  @P1 STG.E [R16.64], R103 ;  /* 0x0000006710001986 */ /* 0x000fe8000c101904 */
[----:B------:R4:W-:Y:S01]  /*319d0*/  @P0 STG.E [R20.64], R135 ;  /* 0x0000008714000986 */ /* 0x0009e2000c101904 */
[----:B------:R-:W-:Y:S02]  /*319e0*/  ISETP.LT.AND P0, PT, R230, c[0x0][0x178], !P2 ;  /* 0x00005e00e6007a0c */ /* 0x000fe40005701270 */
[----:B------:R-:W-:Y:S01]  /*319f0*/  ISETP.LT.AND P2, PT, R228, c[0x0][0x178], !P2 ;  /* 0x00005e00e4007a0c */ /* 0x000fe20005741270 */
[----:B------:R-:W1:Y:S01]  /*31a00*/  LDS.128 R12, [R232] ;  /* 0x00000000e80c7984 */ /* 0x000e620000000c00 */
[C---:B------:R-:W-:Y:S01]  /*31a10*/  IADD3 R27, R25.reuse, c[0x0][0x198], RZ ;  /* 0x00006600191b7a10 */ /* 0x040fe20007ffe0ff */
[----:B--2---:R-:W-:Y:S01]  /*31a20*/  IMAD.WIDE R18, R25, 0x4, R208 ;  /* 0x0000000419127825 */ /* 0x004fe200078e02d0 */
[----:B------:R-:W-:-:S02]  /*31a30*/  IADD3 R0, R252, 0xe2, RZ ;  /* 0x000000e2fc007810 */ /* 0x000fc40007ffe0ff */
[----:B------:R-:W-:Y:S01]  /*31a40*/  IADD3 R3, R252, 0xe3, RZ ;  /* 0x000000e3fc037810 */ /* 0x000fe20007ffe0ff */
[----:B------:R-:W-:Y:S01]  /*31a50*/  IMAD.WIDE R22, R25, 0x4, R164 ;  /* 0x0000000419167825 */ /* 0x000fe200078e02a4 */
[----:B------:R-:W-:-:S03]  /*31a60*/  ISETP.GE.AND P3, PT, R0, c[0x0][0x17c], PT ;  /* 0x00005f0000007a0c */ /* 0x000fc60003f66270 */
[----:B------:R-:W-:Y:S01]  /*31a70*/  IMAD.WIDE R24, R27, 0x4, R208 ;  /* 0x000000041b187825 */ /* 0x000fe200078e02d0 */
[----:B------:R-:W-:Y:S01]  /*31a80*/  ISETP.GE.AND P4, PT, R3, c[0x0][0x17c], PT ;  /* 0x00005f0003007a0c */ /* 0x000fe20003f86270 */
[----:B------:R-:W-:Y:S02]  /*31a90*/  @P5 STG.E [R18.64], R168 ;  /* 0x000000a812005986 */ /* 0x000fe4000c101904 */
[C-C-:B----4-:R-:W-:Y:S01]  /*31aa0*/  IMAD.WIDE R20, R27.reuse, 0x4, R164.reuse ;  /* 0x000000041b147825 */ /* 0x150fe200078e02a4 */
[----:B------:R-:W-:Y:S01]  /*31ab0*/  IADD3 R29, R27, c[0x0][0x198], RZ ;  /* 0x000066001b1d7a10 */ /* 0x000fe20007ffe0ff */
[----:B---3--:R2:W-:Y:S01]  /*31ac0*/  @P6 STG.E [R22.64], R4 ;  /* 0x0000000416006986 */ /* 0x0085e2000c101904 */
[----:B------:R-:W-:Y:S02]  /*31ad0*/  ISETP.LT.AND P5, PT, R230, c[0x0][0x178], !P3 ;  /* 0x00005e00e6007a0c */ /* 0x000fe40005fa1270 */
[----:B------:R-:W-:Y:S01]  /*31ae0*/  ISETP.LT.AND P6, PT, R228, c[0x0][0x178], !P3 ;  /* 0x00005e00e4007a0c */ /* 0x000fe20005fc1270 */
[----:B------:R3:W-:Y:S01]  /*31af0*/  @P0 STG.E [R24.64], R169 ;  /* 0x000000a918000986 */ /* 0x0007e2000c101904 */
[----:B------:R-:W-:-:S03]  /*31b00*/  IMAD.WIDE R26, R29, 0x4, R164 ;  /* 0x000000041d1a7825 */ /* 0x000fc600078e02a4 */
[----:B------:R4:W-:Y:S01]  /*31b10*/  @P2 STG.E [R20.64], R5 ;  /* 0x0000000514002986 */ /* 0x0009e2000c101904 */
[----:B------:R-:W-:Y:S02]  /*31b20*/  ISETP.LT.AND P2, PT, R230, c[0x0][0x178], !P4 ;  /* 0x00005e00e6007a0c */ /* 0x000fe40006741270 */
[----:B------:R-:W-:Y:S01]  /*31b30*/  ISETP.LT.AND P4, PT, R228, c[0x0][0x178], !P4 ;  /* 0x00005e00e4007a0c */ /* 0x000fe20006781270 */
[C-C-:B--2---:R-:W-:Y:S01]  /*31b40*/  IMAD.WIDE R22, R29.reuse, 0x4, R208.reuse ;  /* 0x000000041d167825 */ /* 0x144fe200078e02d0 */
[----:B------:R-:W2:Y:S01]  /*31b50*/  LDS.128 R16, [R231] ;  /* 0x00000000e7107984 */ /* 0x000ea20000000c00 */
[----:B------:R-:W-:Y:S02]  /*31b60*/  IADD3 R29, R29, c[0x0][0x198], RZ ;  /* 0x000066001d1d7a10 */ /* 0x000fe40007ffe0ff */
[C---:B------:R-:W-:Y:S02]  /*31b70*/  IADD3 R0, R252.reuse, 0xe4, RZ ;  /* 0x000000e4fc007810 */ /* 0x040fe40007ffe0ff */
[----:B------:R-:W-:Y:S01]  /*31b80*/  IADD3 R3, R252, 0xe5, RZ ;  /* 0x000000e5fc037810 */ /* 0x000fe20007ffe0ff */
[C---:B---3--:R-:W-:Y:S01]  /*31b90*/  IMAD.WIDE R24, R29.reuse, 0x4, R208 ;  /* 0x000000041d187825 */ /* 0x048fe200078e02d0 */
[----:B------:R-:W-:Y:S01]  /*31ba0*/  ISETP.GE.AND P1, PT, R0, c[0x0][0x17c], PT ;  /* 0x00005f0000007a0c */ /* 0x000fe20003f26270 */
[----:B------:R-:W-:Y:S02]  /*31bb0*/  @P5 STG.E [R22.64], R176 ;  /* 0x000000b016005986 */ /* 0x000fe4000c101904 */
[----:B----4-:R-:W-:Y:S01]  /*31bc0*/  IMAD.WIDE R4, R29, 0x4, R164 ;  /* 0x000000041d047825 */ /* 0x010fe200078e02a4 */
[----:B------:R-:W-:Y:S01]  /*31bd0*/  ISETP.GE.AND P3, PT, R3, c[0x0][0x17c], PT ;  /* 0x00005f0003007a0c */ /* 0x000fe20003f66270 */
[----:B-1----:R1:W-:Y:S01]  /*31be0*/  @P6 STG.E [R26.64], R8 ;  /* 0x000000081a006986 */ /* 0x0023e2000c101904 */
[----:B------:R-:W-:-:S02]  /*31bf0*/  IADD3 R3, R29, c[0x0][0x198], RZ ;  /* 0x000066001d037a10 */ /* 0x000fc40007ffe0ff */
[----:B------:R-:W-:Y:S01]  /*31c00*/  ISETP.LT.AND P5, PT, R230, c[0x0][0x178], !P1 ;  /* 0x00005e00e6007a0c */ /* 0x000fe20004fa1270 */
[----:B------:R-:W-:Y:S01]  /*31c10*/  @P2 STG.E [R24.64], R177 ;  /* 0x000000b118002986 */ /* 0x000fe2000c101904 */
[----:B------:R-:W-:-:S03]  /*31c20*/  ISETP.LT.AND P6, PT, R228, c[0x0][0x178], !P1 ;  /* 0x00005e00e4007a0c */ /* 0x000fc60004fc1270 */
[----:B------:R3:W-:Y:S01]  /*31c30*/  @P4 STG.E [R4.64], R9 ;  /* 0x0000000904004986 */ /* 0x0007e2000c101904 */
[----:B------:R-:W-:Y:S01]  /*31c40*/  ISETP.LT.AND P4, PT, R230, c[0x0][0x178], !P3 ;  /* 0x00005e00e6007a0c */ /* 0x000fe20005f81270 */
[C---:B------:R-:W-:Y:S01]  /*31c50*/  IMAD.WIDE R28, R3.reuse, 0x4, R164 ;  /* 0x00000004031c7825 */ /* 0x040fe200078e02a4 */
[----:B------:R-:W-:Y:S01]  /*31c60*/  ISETP.LT.AND P3, PT, R228, c[0x0][0x178], !P3 ;  /* 0x00005e00e4007a0c */ /* 0x000fe20005f61270 */
[----:B------:R4:W2:Y:S01]  /*31c70*/  LDS.128 R20, [R2+0x800] ;  /* 0x0008000002147984 */ /* 0x0008a20000000c00 */
[----:B------:R-:W-:Y:S01]  /*31c80*/  IADD3 R0, R252, 0xe6, RZ ;  /* 0x000000e6fc007810 */ /* 0x000fe20007ffe0ff */
[C-C-:B-1----:R-:W-:Y:S01]  /*31c90*/  IMAD.WIDE R26, R3.reuse, 0x4, R208.reuse ;  /* 0x00000004031a7825 */ /* 0x142fe200078e02d0 */
[----:B------:R-:W-:Y:S02]  /*31ca0*/  IADD3 R3, R3, c[0x0][0x198], RZ ;  /* 0x0000660003037a10 */ /* 0x000fe40007ffe0ff */
[----:B------:R-:W-:Y:S02]  /*31cb0*/  ISETP.GE.AND P0, PT, R0, c[0x0][0x17c], PT ;  /* 0x00005f0000007a0c */ /* 0x000fe40003f06270 */
[----:B------:R-:W-:Y:S01]  /*31cc0*/  IADD3 R0, R252, 0xe7, RZ ;  /* 0x000000e7fc007810 */ /* 0x000fe20007ffe0ff */
[C---:B---3--:R-:W-:Y:S01]  /*31cd0*/  IMAD.WIDE R4, R3.reuse, 0x4, R208 ;  /* 0x0000000403047825 */ /* 0x048fe200078e02d0 */
[C---:B------:R-:W-:Y:S01]  /*31ce0*/  IADD3 R25, R3.reuse, c[0x0][0x198], RZ ;  /* 0x0000660003197a10 */ /* 0x040fe20007ffe0ff */
[----:B------:R-:W-:Y:S02]  /*31cf0*/  @P5 STG.E [R26.64], R184 ;  /* 0x000000b81a005986 */ /* 0x000fe4000c101904 */
[----:B----4-:R-:W-:Y:S01]  /*31d00*/  IMAD.WIDE R2, R3, 0x4, R164 ;  /* 0x0000000403027825 */ /* 0x010fe200078e02a4 */
[----:B------:R-:W-:Y:S01]  /*31d10*/  ISETP.GE.AND P1, PT, R0, c[0x0][0x17c], PT ;  /* 0x00005f0000007a0c */ /* 0x000fe20003f26270 */
[----:B------:R1:W-:Y:S01]  /*31d20*/  @P6 STG.E [R28.64], R12 ;  /* 0x0000000c1c006986 */ /* 0x0003e2000c101904 */
[----:B------:R-:W-:-:S02]  /*31d30*/  ISETP.LT.AND P5, PT, R230, c[0x0][0x178], !P0 ;  /* 0x00005e00e6007a0c */ /* 0x000fc400047a1270 */
[----:B------:R-:W-:Y:S01]  /*31d40*/  ISETP.LT.AND P0, PT, R228, c[0x0][0x178], !P0 ;  /* 0x00005e00e4007a0c */ /* 0x000fe20004701270 */
[----:B------:R3:W-:Y:S01]  /*31d50*/  @P4 STG.E [R4.64], R185 ;  /* 0x000000b904004986 */ /* 0x0007e2000c101904 */
[C---:B------:R-:W-:Y:S01]  /*31d60*/  IMAD.WIDE R8, R25.reuse, 0x4, R208 ;  /* 0x0000000419087825 */ /* 0x040fe200078e02d0 */
[C---:B------:R-:W-:Y:S02]  /*31d70*/  IADD3 R31, R25.reuse, c[0x0][0x198], RZ ;  /* 0x00006600191f7a10 */ /* 0x040fe40007ffe0ff */
[----:B------:R4:W-:Y:S01]  /*31d80*/  @P3 STG.E [R2.64], R13 ;  /* 0x0000000d02003986 */ /* 0x0009e2000c101904 */
[----:B------:R-:W-:Y:S02]  /*31d90*/  ISETP.LT.AND P3, PT, R230, c[0x0][0x178], !P1 ;  /* 0x00005e00e6007a0c */ /* 0x000fe40004f61270 */
[----:B------:R-:W-:Y:S01]  /*31da0*/  ISETP.LT.AND P1, PT, R228, c[0x0][0x178], !P1 ;  /* 0x00005e00e4007a0c */ /* 0x000fe20004f21270 */
[----:B-1----:R-:W-:Y:S01]  /*31db0*/  IMAD.WIDE R28, R25, 0x4, R164 ;  /* 0x00000004191c7825 */ /* 0x002fe200078e02a4 */
[----:B------:R-:W-:Y:S01]  /*31dc0*/  IADD3 R0, R252, 0xe8, RZ ;  /* 0x000000e8fc007810 */ /* 0x000fe20007ffe0ff */
[----:B------:R-:W1:Y:S03]  /*31dd0*/  LDS.128 R24, [R233+0x800] ;  /* 0x00080000e9187984 */ /* 0x000e660000000c00 */
[----:B------:R-:W-:Y:S01]  /*31de0*/  ISETP.GE.AND P2, PT, R0, c[0x0][0x17c], PT ;  /* 0x00005f0000007a0c */ /* 0x000fe20003f46270 */
[C---:B---3--:R-:W-:Y:S01]  /*31df0*/  IMAD.WIDE R4, R31.reuse, 0x4, R208 ;  /* 0x000000041f047825 */ /* 0x048fe200078e02d0 */
[----:B------:R-:W-:Y:S01]  /*31e00*/  IADD3 R0, R252, 0xe9, RZ ;  /* 0x000000e9fc007810 */ /* 0x000fe20007ffe0ff */
[----:B------:R3:W-:Y:S02]  /*31e10*/  @P5 STG.E [R8.64], R192 ;  /* 0x000000c008005986 */ /* 0x0007e4000c101904 */
[C---:B----4-:R-:W-:Y:S01]  /*31e20*/  IMAD.WIDE R2, R31.reuse, 0x4, R164 ;  /* 0x000000041f027825 */ /* 0x050fe200078e02a4 */
[----:B------:R-:W-:Y:S01]  /*31e30*/  ISETP.GE.AND P6, PT, R0, c[0x0][0x17c], PT ;  /* 0x00005f0000007a0c */ /* 0x000fe20003fc6270 */
[----:B--2---:R-:W-:Y:S01]  /*31e40*/  @P0 STG.E [R28.64], R16 ;  /* 0x000000101c000986 */ /* 0x004fe2000c101904 */
[----:B------:R-:W-:-:S02]  /*31e50*/  IADD3 R33, R31, c[0x0][0x198], RZ ;  /* 0x000066001f217a10 */ /* 0x000fc40007ffe0ff */
[----:B------:R-:W-:Y:S01]  /*31e60*/  ISETP.LT.AND P5, PT, R230, c[0x0][0x178], !P2 ;  /* 0x00005e00e6007a0c */ /* 0x000fe200057a1270 */
[----:B------:R2:W-:Y:S01]  /*31e70*/  @P3 STG.E [R4.64], R193 ;  /* 0x000000c104003986 */ /* 0x0005e2000c101904 */
[----:B------:R-:W-:-:S03]  /*31e80*/  ISETP.LT.AND P2, PT, R228, c[0x0][0x178], !P2 ;  /* 0x00005e00e4007a0c */ /* 0x000fc60005741270 */
[----:B------:R4:W-:Y:S01]  /*31e90*/  @P1 STG.E [R2.64], R17 ;  /* 0x0000001102001986 */ /* 0x0009e2000c101904 */
[----:B------:R-:W-:Y:S01]  /*31ea0*/  ISETP.LT.AND P1, PT, R230, c[0x0][0x178], !P6 ;  /* 0x00005e00e6007a0c */ /* 0x000fe20007721270 */
[C---:B---3--:R-:W-:Y:S01]  /*31eb0*/  IMAD.WIDE R8, R33.reuse, 0x4, R208 ;  /* 0x0000000421087825 */ /* 0x048fe200078e02d0 */
[----:B------:R-:W-:Y:S01]  /*31ec0*/  ISETP.LT.AND P6, PT, R228, c[0x0][0x178], !P6 ;  /* 0x00005e00e4007a0c */ /* 0x000fe200077c1270 */
[----:B------:R-:W3:Y:S01]  /*31ed0*/  LDS.128 R28, [R232+0x800] ;  /* 0x00080000e81c7984 */ /* 0x000ee20000000c00 */
[----:B------:R-:W-:Y:S01]  /*31ee0*/  IADD3 R0, R252, 0xea, RZ ;  /* 0x000000eafc007810 */ /* 0x000fe20007ffe0ff */
[C---:B------:R-:W-:Y:S01]  /*31ef0*/  IMAD.WIDE R12, R33.reuse, 0x4, R164 ;  /* 0x00000004210c7825 */ /* 0x040fe200078e02a4 */
[----:B------:R-:W-:Y:S02]  /*31f00*/  IADD3 R33, R33, c[0x0][0x198], RZ ;  /* 0x0000660021217a10 */ /* 0x000fe40007ffe0ff */
[----:B------:R-:W-:Y:S02]  /*31f10*/  ISETP.GE.AND P4, PT, R0, c[0x0][0x17c], PT ;  /* 0x00005f0000007a0c */ /* 0x000fe40003f86270 */
[----:B------:R-:W-:Y:S01]  /*31f20*/  IADD3 R0, R252, 0xeb, RZ ;  /* 0x000000ebfc007810 */ /* 0x000fe20007ffe0ff */
[C---:B--2---:R-:W-:Y:S01]  /*31f30*/  IMAD.WIDE R4, R33.reuse, 0x4, R208 ;  /* 0x0000000421047825 */ /* 0x044fe200078e02d0 */
[----:B------:R2:W-:Y:S03]  /*31f40*/  @P5 STG.E [R8.64], R172 ;  /* 0x000000ac08005986 */ /* 0x0005e6000c101904 */
[----:B----4-:R-:W-:Y:S01]  /*31f50*/  IMAD.WIDE R2, R33, 0x4, R164 ;  /* 0x0000000421027825 */ /* 0x010fe200078e02a4 */
[----:B------:R-:W-:Y:S01]  /*31f60*/  ISETP.GE.AND P0, PT, R0, c[0x0][0x17c], PT ;  /* 0x00005f0000007a0c */ /* 0x000fe20003f06270 */
[----:B------:R4:W-:Y:S01]  /*31f70*/  @P2 STG.E [R12.64], R20 ;  /* 0x000000140c002986 */ /* 0x0009e2000c101904 */
[----:B------:R-:W-:-:S02]  /*31f80*/  ISETP.LT.AND P5, PT, R230, c[0x0][0x178], !P4 ;  /* 0x00005e00e6007a0c */ /* 0x000fc400067a1270 */
[----:B------:R-:W-:Y:S01]  /*31f90*/  IADD3 R17, R33, c[0x0][0x198], RZ ;  /* 0x0000660021117a10 */ /* 0x000fe20007ffe0ff */
[----:B------:R1:W-:Y:S01]  /*31fa0*/  @P1 STG.E [R4.64], R173 ;  /* 0x000000ad04001986 */ /* 0x0003e2000c101904 */
[----:B------:R-:W-:-:S03]  /*31fb0*/  ISETP.LT.AND P4, PT, R228, c[0x0][0x178], !P4 ;  /* 0x00005e00e4007a0c */ /* 0x000fc60006781270 */
[----:B------:R1:W-:Y:S01]  /*31fc0*/  @P6 STG.E [R2.64], R21 ;  /* 0x0000001502006986 */ /* 0x0003e2000c101904 */
[----:B------:R-:W-:Y:S02]  /*31fd0*/  ISETP.LT.AND P6, PT, R230, c[0x0][0x178], !P0 ;  /* 0x00005e00e6007a0c */ /* 0x000fe400047c1270 */
[----:B------:R-:W-:Y:S01]  /*31fe0*/  IADD3 R0, R252, 0xec, RZ ;  /* 0x000000ecfc007810 */ /* 0x000fe20007ffe0ff */
[----:B------:R-:W3:Y:S01]  /*31ff0*/  LDS.128 R32, [R231+0x800] ;  /* 0x00080000e7207984 */ /* 0x000ee20000000c00 */
[C---:B------:R-:W-:Y:S01]  /*32000*/  IADD3 R37, R17.reuse, c[0x0][0x198], RZ ;  /* 0x0000660011257a10 */ /* 0x040fe20007ffe0ff */
[C---:B--2---:R-:W-:Y:S01]  /*32010*/  IMAD.WIDE R8, R17.reuse, 0x4, R208 ;  /* 0x0000000411087825 */ /* 0x044fe200078e02d0 */
[----:B------:R-:W-:Y:S02]  /*32020*/  ISETP.GE.AND P3, PT, R0, c[0x0][0x17c], PT ;  /* 0x00005f0000007a0c */ /* 0x000fe40003f66270 */
[----:B------:R-:W-:Y:S01]  /*32030*/  IADD3 R0, R252, 0xed, RZ ;  /* 0x000000edfc007810 */ /* 0x000fe20007ffe0ff */
[----:B----4-:R-:W-:Y:S01]  /*32040*/  IMAD.WIDE R12, R17, 0x4, R164 ;  /* 0x00000004110c7825 */ /* 0x010fe200078e02a4 */
[----:B------:R-:W-:-:S03]  /*32050*/  ISETP.LT.AND P0, PT, R228, c[0x0][0x178], !P0 ;  /* 0x00005e00e4007a0c */ /* 0x000fc60004701270 */
[C---:B-1----:R-:W-:Y:S01]  /*32060*/  IMAD.WIDE R4, R37.reuse, 0x4, R208 ;  /* 0x0000000425047825 */ /* 0x042fe200078e02d0 */
[----:B------:R-:W-:Y:S01]  /*32070*/  ISETP.GE.AND P2, PT, R0, c[0x0][0x17c], PT ;  /* 0x00005f0000007a0c */ /* 0x000fe20003f46270 */
[----:B------:R1:W-:Y:S01]  /*32080*/  @P5 STG.E [R8.64], R180 ;  /* 0x000000b408005986 */ /* 0x0003e2000c101904 */
[----:B------:R-:W-:Y:S01]  /*32090*/  ISETP.LT.AND P5, PT, R230, c[0x0][0x178], !P3 ;  /* 0x00005e00e6007a0c */ /* 0x000fe20005fa1270 */
[C---:B------:R-:W-:Y:S01]  /*320a0*/  IMAD.WIDE R16, R37.reuse, 0x4, R164 ;  /* 0x0000000425107825 */ /* 0x040fe200078e02a4 */
[----:B------:R-:W-:Y:S01]  /*320b0*/  IADD3 R37, R37, c[0x0][0x198], RZ ;  /* 0x0000660025257a10 */ /* 0x000fe20007ffe0ff */
[----:B------:R-:W-:Y:S01]  /*320c0*/  @P4 STG.E [R12.64], R24 ;  /* 0x000000180c004986 */ /* 0x000fe2000c101904 */
[----:B------:R-:W-:-:S03]  /*320d0*/  ISETP.LT.AND P3, PT, R228, c[0x0][0x178], !P3 ;  /* 0x00005e00e4007a0c */ /* 0x000fc60005f61270 */
[----:B------:R2:W-:Y:S01]  /*320e0*/  @P6 STG.E [R4.64], R181 ;  /* 0x000000b504006986 */ /* 0x0005e2000c101904 */
[----:B------:R-:W-:Y:S02]  /*320f0*/  ISETP.LT.AND P6, PT, R230, c[0x0][0x178], !P2 ;  /* 0x00005e00e6007a0c */ /* 0x000fe400057c1270 */
[----:B------:R-:W-:Y:S02]  /*32100*/  IADD3 R0, R252, 0xee, RZ ;  /* 0x000000eefc007810 */ /* 0x000fe40007ffe0ff */
[C---:B------:R-:W-:Y:S01]  /*32110*/  IADD3 R21, R37.reuse, c[0x0][0x198], RZ ;  /* 0x0000660025157a10 */ /* 0x040fe20007ffe0ff */
[C---:B------:R-:W-:Y:S01]  /*32120*/  IMAD.WIDE R2, R37.reuse, 0x4, R208 ;  /* 0x0000000425027825 */ /* 0x040fe200078e02d0 */
[----:B------:R-:W-:Y:S02]  /*32130*/  ISETP.GE.AND P1, PT, R0, c[0x0][0x17c], PT ;  /* 0x00005f0000007a0c */ /* 0x000fe40003f26270 */
[----:B------:R-:W-:Y:S01]  /*32140*/  IADD3 R0, R252, 0xef, RZ ;  /* 0x000000effc007810 */ /* 0x000fe20007ffe0ff */
[----:B-1----:R-:W-:Y:S01]  /*32150*/  IMAD.WIDE R8, R37, 0x4, R164 ;  /* 0x0000000425087825 */ /* 0x002fe200078e02a4 */
[----:B------:R-:W-:Y:S01]  /*32160*/  ISETP.LT.AND P2, PT, R228, c[0x0][0x178], !P2 ;  /* 0x00005e00e4007a0c */ /* 0x000fe20005741270 */
[----:B------:R1:W-:Y:S02]  /*32170*/  @P0 STG.E [R16.64], R25 ;  /* 0x0000001910000986 */ /* 0x0003e4000c101904 */
[C---:B--2---:R-:W-:Y:S01]  /*32180*/  IMAD.WIDE R4, R21.reuse, 0x4, R208 ;  /* 0x0000000415047825 */ /* 0x044fe200078e02d0 */
[----:B------:R-:W-:Y:S01]  /*32190*/  ISETP.GE.AND P4, PT, R0, c[0x0][0x17c], PT ;  /* 0x00005f0000007a0c */ /* 0x000fe20003f86270 */
[----:B------:R2:W-:Y:S01]  /*321a0*/  @P5 STG.E [R2.64], R188 ;  /* 0x000000bc02005986 */ /* 0x0005e2000c101904 */
[----:B------:R-:W-:Y:S01]  /*321b0*/  ISETP.LT.AND P5, PT, R230, c[0x0][0x178], !P1 ;  /* 0x00005e00e6007a0c */ /* 0x000fe20004fa1270 */
[C---:B------:R-:W-:Y:S01]  /*321c0*/  IMAD.WIDE R12, R21.reuse, 0x4, R164 ;  /* 0x00000004150c7825 */ /* 0x040fe200078e02a4 */
[----:B------:R-:W-:Y:S01]  /*321d0*/  IADD3 R21, R21, c[0x0][0x198], RZ ;  /* 0x0000660015157a10 */ /* 0x000fe20007ffe0ff */
[----:B---3--:R3:W-:Y:S01]  /*321e0*/  @P3 STG.E [R8.64], R28 ;  /* 0x0000001c08003986 */ /* 0x0087e2000c101904 */
[----:B------:R-:W-:-:S03]  /*321f0*/  ISETP.LT.AND P1, PT, R228, c[0x0][0x178], !P1 ;  /* 0x00005e00e4007a0c */ /* 0x000fc60004f21270 */
[----:B------:R4:W-:Y:S01]  /*32200*/  @P6 STG.E [R4.64], R189 ;  /* 0x000000bd04006986 */ /* 0x0009e2000c101904 */
[----:B------:R-:W-:Y:S02]  /*32210*/  ISETP.LT.AND P6, PT, R230, c[0x0][0x178], !P4 ;  /* 0x00005e00e6007a0c */ /* 0x000fe400067c1270 */
[----:B------:R-:W-:Y:S02]  /*32220*/  ISETP.LT.AND P4, PT, R228, c[0x0][0x178], !P4 ;  /* 0x00005e00e4007a0c */ /* 0x000fe40006781270 */
[----:B------:R-:W-:Y:S02]  /*32230*/  IADD3 R0, R252, 0xf0, RZ ;  /* 0x000000f0fc007810 */ /* 0x000fe40007ffe0ff */
[C---:B-1----:R-:W-:Y:S01]  /*32240*/  IADD3 R17, R21.reuse, c[0x0][0x198], RZ ;  /* 0x0000660015117a10 */ /* 0x042fe20007ffe0ff */
[C---:B--2---:R-:W-:Y:S01]  /*32250*/  IMAD.WIDE R2, R21.reuse, 0x4, R208 ;  /* 0x0000000415027825 */ /* 0x044fe200078e02d0 */
[----:B------:R-:W-:Y:S01]  /*32260*/  ISETP.GE.AND P0, PT, R0, c[0x0][0x17c], PT ;  /* 0x00005f0000007a0c */ /* 0x000fe20003f06270 */
[----:B------:R1:W-:Y:S01]  /*32270*/  @P2 STG.E [R12.64], R29 ;  /* 0x0000001d0c002986 */ /* 0x0003e2000c101904 */
[----:B------:R-:W-:Y:S01]  /*32280*/  IADD3 R0, R252, 0xf1, RZ ;  /* 0x000000f1fc007810 */ /* 0x000fe20007ffe0ff */
[----:B---3--:R-:W-:-:S04]  /*32290*/  IMAD.WIDE R8, R21, 0x4, R164 ;  /* 0x0000000415087825 */ /* 0x008fc800078e02a4 */
[C---:B----4-:R-:W-:Y:S01]  /*322a0*/  IMAD.WIDE R4, R17.reuse, 0x4, R208 ;  /* 0x0000000411047825 */ /* 0x050fe200078e02d0 */
[----:B------:R-:W-:Y:S01]  /*322b0*/  ISETP.GE.AND P3, PT, R0, c[0x0][0x17c], PT ;  /* 0x00005f0000007a0c */ /* 0x000fe20003f66270 */
[----:B------:R2:W-:Y:S02]  /*322c0*/  @P5 STG.E [R2.64], R196 ;  /* 0x000000c402005986 */ /* 0x0005e4000c101904 */
[C---:B-1----:R-:W-:Y:S02]  /*322d0*/  IMAD.WIDE R12, R17.reuse, 0x4, R164 ;  /* 0x00000004110c7825 */ /* 0x042fe400078e02a4 */
[----:B------:R1:W-:Y:S01]  /*322e0*/  @P1 STG.E [R8.64], R32 ;  /* 0x0000002008001986 */ /* 0x0003e2000c101904 */
[----:B------:R-:W-:Y:S02]  /*322f0*/  ISETP.LT.AND P5, PT, R230, c[0x0][0x178], !P0 ;  /* 0x00005e00e6007a0c */ /* 0x000fe400047a1270 */
[----:B------:R-:W-:Y:S01]  /*32300*/  IADD3 R17, R17, c[0x0][0x198], RZ ;  /* 0x0000660011117a10 */ /* 0x000fe20007ffe0ff */
[----:B------:R3:W-:Y:S01]  /*32310*/  @P6 STG.E [R4.64], R197 ;  /* 0x000000c504006986 */ /* 0x0007e2000c101904 */
[----:B------:R-:W-:-:S03]  /*32320*/  ISETP.LT.AND P0, PT, R228, c[0x0][0x178], !P0 ;  /* 0x00005e00e4007a0c */ /* 0x000fc60004701270 */
[----:B------:R4:W-:Y:S01]  /*32330*/  @P4 STG.E [R12.64], R33 ;  /* 0x000000210c004986 */ /* 0x0009e2000c101904 */
[----:B------:R-:W-:Y:S02]  /*32340*/  ISETP.LT.AND P4, PT, R230, c[0x0][0x178], !P3 ;  /* 0x00005e00e6007a0c */ /* 0x000fe40005f81270 */
[----:B------:R-:W-:Y:S02]  /*32350*/  IADD3 R0, R252, 0xf2, RZ ;  /* 0x000000f2fc007810 */ /* 0x000fe40007ffe0ff */
[----:B------:R-:W-:Y:S02]  /*32360*/  ISETP.LT.AND P6, PT, R228, c[0x0][0x178], !P3 ;  /* 0x00005e00e4007a0c */ /* 0x000fe40005fc1270 */
[C---:B------:R-:W-:Y:S01]  /*32370*/  IADD3 R21, R17.reuse, c[0x0][0x198], RZ ;  /* 0x0000660011157a10 */ /* 0x040fe20007ffe0ff */
[C---:B--2---:R-:W-:Y:S01]  /*32380*/  IMAD.WIDE R2, R17.reuse, 0x4, R208 ;  /* 0x0000000411027825 */ /* 0x044fe200078e02d0 */
[----:B------:R-:W-:Y:S02]  /*32390*/  ISETP.GE.AND P2, PT, R0, c[0x0][0x17c], PT ;  /* 0x00005f0000007a0c */ /* 0x000fe40003f46270 */
[----:B------:R-:W-:Y:S01]  /*323a0*/  IADD3 R0, R252, 0xf3, RZ ;  /* 0x000000f3fc007810 */ /* 0x000fe20007ffe0ff */
[----:B-1----:R-:W-:Y:S01]  /*323b0*/  IMAD.WIDE R8, R17, 0x4, R164 ;  /* 0x0000000411087825 */ /* 0x002fe200078e02a4 */
[----:B------:R1:W-:Y:S03]  /*323c0*/  @P5 STG.E [R2.64], R170 ;  /* 0x000000aa02005986 */ /* 0x0003e6000c101904 */
[C---:B---3--:R-:W-:Y:S01]  /*323d0*/  IMAD.WIDE R4, R21.reuse, 0x4, R208 ;  /* 0x0000000415047825 */ /* 0x048fe200078e02d0 */
[----:B------:R-:W-:Y:S01]  /*323e0*/  ISETP.GE.AND P1, PT, R0, c[0x0][0x17c], PT ;  /* 0x00005f0000007a0c */ /* 0x000fe20003f26270 */
[----:B------:R2:W-:Y:S02]  /*323f0*/  @P0 STG.E [R8.64], R6 ;  /* 0x0000000608000986 */ /* 0x0005e4000c101904 */
[C---:B----4-:R-:W-:Y:S01]  /*32400*/  IMAD.WIDE R12, R21.reuse, 0x4, R164 ;  /* 0x00000004150c7825 */ /* 0x050fe200078e02a4 */
[----:B------:R-:W-:Y:S01]  /*32410*/  ISETP.LT.AND P5, PT, R230, c[0x0][0x178], !P2 ;  /* 0x00005e00e6007a0c */ /* 0x000fe200057a1270 */
[----:B------:R3:W-:Y:S01]  /*32420*/  @P4 STG.E [R4.64], R171 ;  /* 0x000000ab04004986 */ /* 0x0007e2000c101904 */
[----:B------:R-:W-:-:S02]  /*32430*/  IADD3 R21, R21, c[0x0][0x198], RZ ;  /* 0x0000660015157a10 */ /* 0x000fc40007ffe0ff */
[----:B------:R-:W-:Y:S01]  /*32440*/  ISETP.LT.AND P2, PT, R228, c[0x0][0x178], !P2 ;  /* 0x00005e00e4007a0c */ /* 0x000fe20005741270 */
[----:B------:R4:W-:Y:S01]  /*32450*/  @P6 STG.E [R12.64], R7 ;  /* 0x000000070c006986 */ /* 0x0009e2000c101904 */
[----:B------:R-:W-:Y:S02]  /*32460*/  ISETP.LT.AND P4, PT, R230, c[0x0][0x178], !P1 ;  /* 0x00005e00e6007a0c */ /* 0x000fe40004f81270 */
[----:B------:R-:W-:Y:S02]  /*32470*/  IADD3 R0, R252, 0xf4, RZ ;  /* 0x000000f4fc007810 */ /* 0x000fe40007ffe0ff */
[----:B------:R-:W-:Y:S02]  /*32480*/  ISETP.LT.AND P6, PT, R228, c[0x0][0x178], !P1 ;  /* 0x00005e00e4007a0c */ /* 0x000fe40004fc1270 */
[C---:B------:R-:W-:Y:S01]  /*32490*/  IADD3 R17, R21.reuse, c[0x0][0x198], RZ ;  /* 0x0000660015117a10 */ /* 0x040fe20007ffe0ff */
[----:B-1----:R-:W-:Y:S01]  /*324a0*/  IMAD.WIDE R2, R21, 0x4, R208 ;  /* 0x0000000415027825 */ /* 0x002fe200078e02d0 */
[----:B------:R-:W-:-:S02]  /*324b0*/  ISETP.GE.AND P3, PT, R0, c[0x0][0x17c], PT ;  /* 0x00005f0000007a0c */ /* 0x000fc40003f66270 */
[----:B------:R-:W-:Y:S01]  /*324c0*/  IADD3 R0, R252, 0xf5, RZ ;  /* 0x000000f5fc007810 */ /* 0x000fe20007ffe0ff */
[----:B--2---:R-:W-:Y:S01]  /*324d0*/  IMAD.WIDE R8, R21, 0x4, R164 ;  /* 0x0000000415087825 */ /* 0x004fe200078e02a4 */
        /* <DEDUP_REMOVED lines=40> */
[----:B----4-:R-:W-:Y:S01]  /*32760*/  IMAD.WIDE R6, R11, 0x4, R164 ;  /* 0x000000040b067825 */ /* 0x010fe200078e02a4 */
[----:B------:R-:W-:Y:S01]  /*32770*/  IADD3 R0, R252, 0xfa, RZ ;  /* 0x000000fafc007810 */ /* 0x000fe20007ffe0ff */
[----:B------:R3:W-:Y:S01]  /*32780*/  @P4 STG.E [R4.64], R195 ;  /* 0x000000c304004986 */ /* 0x0007e2000c101904 */
[----:B------:R-:W-:-:S02]  /*32790*/  ISETP.LT.AND P5, PT, R230, c[0x0][0x178], !P0 ;  /* 0x00005e00e6007a0c */ /* 0x000fc400047a1270 */
[----:B------:R-:W-:Y:S02]  /*327a0*/  IADD3 R11, R11, c[0x0][0x198], RZ ;  /* 0x000066000b0b7a10 */ /* 0x000fe40007ffe0ff */
[----:B------:R-:W-:Y:S01]  /*327b0*/  ISETP.LT.AND P0, PT, R228, c[0x0][0x178], !P0 ;  /* 0x00005e00e4007a0c */ /* 0x000fe20004701270 */
[----:B------:R4:W-:Y:S01]  /*327c0*/  @P6 STG.E [R6.64], R19 ;  /* 0x0000001306006986 */ /* 0x0009e2000c101904 */
[----:B------:R-:W-:Y:S02]  /*327d0*/  ISETP.LT.AND P4, PT, R230, c[0x0][0x178], !P3 ;  /* 0x00005e00e6007a0c */ /* 0x000fe40005f81270 */
[----:B------:R-:W-:Y:S02]  /*327e0*/  ISETP.GE.AND P2, PT, R0, c[0x0][0x17c], PT ;  /* 0x00005f0000007a0c */ /* 0x000fe40003f46270 */
[----:B------:R-:W-:Y:S02]  /*327f0*/  ISETP.LT.AND P6, PT, R228, c[0x0][0x178], !P3 ;  /* 0x00005e00e4007a0c */ /* 0x000fe40005fc1270 */
[----:B------:R-:W-:-:S02]  /*32800*/  IADD3 R0, R252, 0xfb, RZ ;  /* 0x000000fbfc007810 */ /* 0x000fc40007ffe0ff */
[C---:B------:R-:W-:Y:S01]  /*32810*/  IADD3 R13, R11.reuse, c[0x0][0x198], RZ ;  /* 0x000066000b0d7a10 */ /* 0x040fe20007ffe0ff */
[C---:B-1----:R-:W-:Y:S01]  /*32820*/  IMAD.WIDE R2, R11.reuse, 0x4, R208 ;  /* 0x000000040b027825 */ /* 0x042fe200078e02d0 */
[----:B------:R-:W-:Y:S02]  /*32830*/  ISETP.GE.AND P1, PT, R0, c[0x0][0x17c], PT ;  /* 0x00005f0000007a0c */ /* 0x000fe40003f26270 */
[----:B------:R-:W-:Y:S01]  /*32840*/  IADD3 R0, R252, 0xfc, RZ ;  /* 0x000000fcfc007810 */ /* 0x000fe20007ffe0ff */
[----:B--2---:R-:W-:Y:S01]  /*32850*/  IMAD.WIDE R8, R11, 0x4, R164 ;  /* 0x000000040b087825 */ /* 0x004fe200078e02a4 */
[----:B------:R1:W-:Y:S03]  /*32860*/  @P5 STG.E [R2.64], R174 ;  /* 0x000000ae02005986 */ /* 0x0003e6000c101904 */
[C---:B---3--:R-:W-:Y:S01]  /*32870*/  IMAD.WIDE R4, R13.reuse, 0x4, R208 ;  /* 0x000000040d047825 */ /* 0x048fe200078e02d0 */
[----:B------:R-:W-:Y:S01]  /*32880*/  ISETP.GE.AND P3, PT, R0, c[0x0][0x17c], PT ;  /* 0x00005f0000007a0c */ /* 0x000fe20003f66270 */
[----:B------:R-:W-:Y:S02]  /*32890*/  @P0 STG.E [R8.64], R22 ;  /* 0x0000001608000986 */ /* 0x000fe4000c101904 */
[C---:B----4-:R-:W-:Y:S01]  /*328a0*/  IMAD.WIDE R6, R13.reuse, 0x4, R164 ;  /* 0x000000040d067825 */ /* 0x050fe200078e02a4 */
[----:B------:R-:W-:Y:S01]  /*328b0*/  IADD3 R13, R13, c[0x0][0x198], RZ ;  /* 0x000066000d0d7a10 */ /* 0x000fe20007ffe0ff */
[----:B------:R2:W-:Y:S01]  /*328c0*/  @P4 STG.E [R4.64], R175 ;  /* 0x000000af04004986 */ /* 0x0005e2000c101904 */
[----:B------:R-:W-:-:S02]  /*328d0*/  ISETP.LT.AND P5, PT, R230, c[0x0][0x178], !P2 ;  /* 0x00005e00e6007a0c */ /* 0x000fc400057a1270 */
[----:B------:R-:W-:Y:S01]  /*328e0*/  ISETP.LT.AND P2, PT, R228, c[0x0][0x178], !P2 ;  /* 0x00005e00e4007a0c */ /* 0x000fe20005741270 */
[----:B------:R3:W-:Y:S01]  /*328f0*/  @P6 STG.E [R6.64], R23 ;  /* 0x0000001706006986 */ /* 0x0007e2000c101904 */
[----:B------:R-:W-:Y:S02]  /*32900*/  ISETP.LT.AND P4, PT, R230, c[0x0][0x178], !P1 ;  /* 0x00005e00e6007a0c */ /* 0x000fe40004f81270 */
[----:B------:R-:W-:Y:S02]  /*32910*/  ISETP.LT.AND P1, PT, R228, c[0x0][0x178], !P1 ;  /* 0x00005e00e4007a0c */ /* 0x000fe40004f21270 */
[C---:B------:R-:W-:Y:S02]  /*32920*/  IADD3 R11, R13.reuse, c[0x0][0x198], RZ ;  /* 0x000066000d0b7a10 */ /* 0x040fe40007ffe0ff */
[----:B------:R-:W-:Y:S01]  /*32930*/  ISETP.LT.AND P6, PT, R230, c[0x0][0x178], !P3 ;  /* 0x00005e00e6007a0c */ /* 0x000fe20005fc1270 */
[----:B-1----:R-:W-:Y:S01]  /*32940*/  IMAD.WIDE R2, R13, 0x4, R208 ;  /* 0x000000040d027825 */ /* 0x002fe200078e02d0 */
[----:B------:R-:W-:-:S02]  /*32950*/  IADD3 R0, R252, 0xfd, RZ ;  /* 0x000000fdfc007810 */ /* 0x000fc40007ffe0ff */
[----:B------:R-:W-:Y:S01]  /*32960*/  IADD3 R15, R11, c[0x0][0x198], RZ ;  /* 0x000066000b0f7a10 */ /* 0x000fe20007ffe0ff */
[----:B--2---:R-:W-:Y:S01]  /*32970*/  IMAD.WIDE R4, R13, 0x4, R164 ;  /* 0x000000040d047825 */ /* 0x004fe200078e02a4 */
[----:B------:R-:W-:-:S03]  /*32980*/  ISETP.GE.AND P0, PT, R0, c[0x0][0x17c], PT ;  /* 0x00005f0000007a0c */ /* 0x000fc60003f06270 */
[C---:B---3--:R-:W-:Y:S01]  /*32990*/  IMAD.WIDE R6, R11.reuse, 0x4, R208 ;  /* 0x000000040b067825 */ /* 0x048fe200078e02d0 */
[C---:B------:R-:W-:Y:S01]  /*329a0*/  IADD3 R0, R252.reuse, 0xfe, RZ ;  /* 0x000000fefc007810 */ /* 0x040fe20007ffe0ff */
[----:B------:R1:W-:Y:S02]  /*329b0*/  @P5 STG.E [R2.64], R182 ;  /* 0x000000b602005986 */ /* 0x0003e4000c101904 */
[----:B------:R-:W-:Y:S01]  /*329c0*/  IMAD.WIDE R8, R11, 0x4, R164 ;  /* 0x000000040b087825 */ /* 0x000fe200078e02a4 */
[----:B------:R-:W-:Y:S01]  /*329d0*/  IADD3 R252, R252, 0xff, RZ ;  /* 0x000000fffcfc7810 */ /* 0x000fe20007ffe0ff */
[----:B------:R2:W-:Y:S02]  /*329e0*/  @P2 STG.E [R4.64], R26 ;  /* 0x0000001a04002986 */ /* 0x0005e4000c101904 */
[C---:B------:R-:W-:Y:S01]  /*329f0*/  IMAD.WIDE R10, R15.reuse, 0x4, R208 ;  /* 0x000000040f0a7825 */ /* 0x040fe200078e02d0 */
[----:B------:R-:W-:Y:S01]  /*32a00*/  ISETP.GE.AND P5, PT, R0, c[0x0][0x17c], PT ;  /* 0x00005f0000007a0c */ /* 0x000fe20003fa6270 */
[----:B------:R3:W-:Y:S01]  /*32a10*/  @P4 STG.E [R6.64], R183 ;  /* 0x000000b706004986 */ /* 0x0007e2000c101904 */
[----:B------:R-:W-:-:S02]  /*32a20*/  IADD3 R13, R15, c[0x0][0x198], RZ ;  /* 0x000066000f0d7a10 */ /* 0x000fc40007ffe0ff */
[----:B------:R-:W-:Y:S01]  /*32a30*/  ISETP.LT.AND P3, PT, R228, c[0x0][0x178], !P3 ;  /* 0x00005e00e4007a0c */ /* 0x000fe20005f61270 */
[----:B------:R4:W-:Y:S01]  /*32a40*/  @P1 STG.E [R8.64], R27 ;  /* 0x0000001b08001986 */ /* 0x0009e2000c101904 */
[----:B------:R-:W-:-:S03]  /*32a50*/  ISETP.GE.AND P2, PT, R252, c[0x0][0x17c], PT ;  /* 0x00005f00fc007a0c */ /* 0x000fc60003f46270 */
[----:B------:R1:W-:Y:S01]  /*32a60*/  @P6 STG.E [R10.64], R190 ;  /* 0x000000be0a006986 */ /* 0x0003e2000c101904 */
[----:B------:R-:W-:Y:S02]  /*32a70*/  ISETP.LT.AND P6, PT, R230, c[0x0][0x178], !P0 ;  /* 0x00005e00e6007a0c */ /* 0x000fe400047c1270 */
[----:B------:R-:W-:Y:S02]  /*32a80*/  ISETP.LT.AND P0, PT, R228, c[0x0][0x178], !P0 ;  /* 0x00005e00e4007a0c */ /* 0x000fe40004701270 */
[----:B------:R-:W-:Y:S02]  /*32a90*/  ISETP.LT.AND P4, PT, R230, c[0x0][0x178], !P5 ;  /* 0x00005e00e6007a0c */ /* 0x000fe40006f81270 */
[----:B------:R-:W-:Y:S02]  /*32aa0*/  IADD3 R17, R13, c[0x0][0x198], RZ ;  /* 0x000066000d117a10 */ /* 0x000fe40007ffe0ff */
[----:B------:R-:W-:Y:S02]  /*32ab0*/  ISETP.LT.AND P5, PT, R228, c[0x0][0x178], !P5 ;  /* 0x00005e00e4007a0c */ /* 0x000fe40006fa1270 */
[----:B------:R-:W-:Y:S01]  /*32ac0*/  ISETP.LT.AND P1, PT, R230, c[0x0][0x178], !P2 ;  /* 0x00005e00e6007a0c */ /* 0x000fe20005721270 */
[----:B-1----:R-:W-:Y:S01]  /*32ad0*/  IMAD.WIDE R2, R15, 0x4, R164 ;  /* 0x000000040f027825 */ /* 0x002fe200078e02a4 */
[----:B------:R-:W-:-:S02]  /*32ae0*/  ISETP.LT.AND P2, PT, R228, c[0x0][0x178], !P2 ;  /* 0x00005e00e4007a0c */ /* 0x000fc40005741270 */
[----:B------:R-:W-:Y:S01]  /*32af0*/  IADD3 R15, R17, c[0x0][0x198], RZ ;  /* 0x00006600110f7a10 */ /* 0x000fe20007ffe0ff */
[C---:B--2---:R-:W-:Y:S01]  /*32b00*/  IMAD.WIDE R4, R13.reuse, 0x4, R208 ;  /* 0x000000040d047825 */ /* 0x044fe200078e02d0 */
[----:B------:R1:W-:Y:S03]  /*32b10*/  @P3 STG.E [R2.64], R30 ;  /* 0x0000001e02003986 */ /* 0x0003e6000c101904 */
[----:B---3--:R-:W-:Y:S01]  /*32b20*/  IMAD.WIDE R6, R13, 0x4, R164 ;  /* 0x000000040d067825 */ /* 0x008fe200078e02a4 */
[----:B------:R1:W-:Y:S03]  /*32b30*/  @P6 STG.E [R4.64], R191 ;  /* 0x000000bf04006986 */ /* 0x0003e6000c101904 */
[C---:B----4-:R-:W-:Y:S01]  /*32b40*/  IMAD.WIDE R8, R17.reuse, 0x4, R208 ;  /* 0x0000000411087825 */ /* 0x050fe200078e02d0 */
[----:B------:R1:W-:Y:S03]  /*32b50*/  @P0 STG.E [R6.64], R31 ;  /* 0x0000001f06000986 */ /* 0x0003e6000c101904 */
[----:B------:R-:W-:Y:S01]  /*32b60*/  IMAD.WIDE R10, R17, 0x4, R164 ;  /* 0x00000004110a7825 */ /* 0x000fe200078e02a4 */
[----:B------:R1:W-:Y:S03]  /*32b70*/  @P4 STG.E [R8.64], R198 ;  /* 0x000000c608004986 */ /* 0x0003e6000c101904 */
[C---:B------:R-:W-:Y:S01]  /*32b80*/  IMAD.WIDE R208, R15.reuse, 0x4, R208 ;  /* 0x000000040fd07825 */ /* 0x040fe200078e02d0 */
[----:B------:R1:W-:Y:S04]  /*32b90*/  @P5 STG.E [R10.64], R34 ;  /* 0x000000220a005986 */ /* 0x0003e8000c101904 */
[----:B------:R1:W-:Y:S01]  /*32ba0*/  @P1 STG.E [R208.64], R199 ;  /* 0x000000c7d0001986 */ /* 0x0003e2000c101904 */
[----:B------:R-:W-:Y:S01]  /*32bb0*/  IMAD.WIDE R164, R15, 0x4, R164 ;  /* 0x000000040fa47825 */ /* 0x000fe200078e02a4 */
[----:B------:R-:W-:Y:S06]  /*32bc0*/  @!P2 EXIT ;  /* 0x000000000000a94d */ /* 0x000fec0003800000 */
[----:B------:R-:W-:Y:S01]  /*32bd0*/  STG.E [R164.64], R35 ;  /* 0x00000023a4007986 */ /* 0x000fe2000c101904 */
[----:B------:R-:W-:Y:S05]  /*32be0*/  EXIT ;  /* 0x000000000000794d */ /* 0x000fea0003800000 */
.L_x_3:
[----:B------:R-:W-:-:S00]  /*32bf0*/  BRA `(.L_x_3) ;  /* 0xfffffff000007947 */ /* 0x000fc0000383ffff */
[----:B------:R-:W-:-:S00]  /*32c00*/  NOP ;  /* 0x0000000000007918 */ /* 0x000fc00000000000 */
[----:B------:R-:W-:-:S00]  /*32c10*/  NOP ;  /* 0x0000000000007918 */ /* 0x000fc00000000000 */
[----:B------:R-:W-:-:S00]  /*32c20*/  NOP ;  /* 0x0000000000007918 */ /* 0x000fc00000000000 */
[----:B------:R-:W-:-:S00]  /*32c30*/  NOP ;  /* 0x0000000000007918 */ /* 0x000fc00000000000 */
[----:B------:R-:W-:-:S00]  /*32c40*/  NOP ;  /* 0x0000000000007918 */ /* 0x000fc00000000000 */
[----:B------:R-:W-:-:S00]  /*32c50*/  NOP ;  /* 0x0000000000007918 */ /* 0x000fc00000000000 */
[----:B------:R-:W-:-:S00]  /*32c60*/  NOP ;  /* 0x0000000000007918 */ /* 0x000fc00000000000 */
[----:B------:R-:W-:-:S00]  /*32c70*/  NOP ;  /* 0x0000000000007918 */ /* 0x000fc00000000000 */
.L_x_4:


//--------------------- .nv.shared.matmul_kernel  --------------------------
	.section	.nv.shared.matmul_kernel,"aw",@nobits
	.sectionflags	@""
	.align	16
